//
// Generated by NVIDIA NVVM Compiler
//
// Compiler Build ID: CL-36424714
// Cuda compilation tools, release 13.0, V13.0.88
// Based on NVVM 20.0.0
//

.version 9.0
.target sm_100
.address_size 64

	// .globl	_Z6kernelPt
// _ZZ6kernelPtE6signal has been demoted
// _ZZ6kernelPtE3max has been demoted
.global .align 1 .b8 _ZN34_INTERNAL_2b5de3c1_4_k_cu_e7dd509a4cuda3std3__45__cpo5beginE[1];
.global .align 1 .b8 _ZN34_INTERNAL_2b5de3c1_4_k_cu_e7dd509a4cuda3std3__45__cpo3endE[1];
.global .align 1 .b8 _ZN34_INTERNAL_2b5de3c1_4_k_cu_e7dd509a4cuda3std3__45__cpo6cbeginE[1];
.global .align 1 .b8 _ZN34_INTERNAL_2b5de3c1_4_k_cu_e7dd509a4cuda3std3__45__cpo4cendE[1];
.global .align 1 .b8 _ZN34_INTERNAL_2b5de3c1_4_k_cu_e7dd509a4cuda3std3__45__cpo6rbeginE[1];
.global .align 1 .b8 _ZN34_INTERNAL_2b5de3c1_4_k_cu_e7dd509a4cuda3std3__45__cpo4rendE[1];
.global .align 1 .b8 _ZN34_INTERNAL_2b5de3c1_4_k_cu_e7dd509a4cuda3std3__45__cpo7crbeginE[1];
.global .align 1 .b8 _ZN34_INTERNAL_2b5de3c1_4_k_cu_e7dd509a4cuda3std3__45__cpo5crendE[1];
.global .align 1 .b8 _ZN34_INTERNAL_2b5de3c1_4_k_cu_e7dd509a4cuda3std3__436_GLOBAL__N__2b5de3c1_4_k_cu_e7dd509a6ignoreE[1];
.global .align 1 .b8 _ZN34_INTERNAL_2b5de3c1_4_k_cu_e7dd509a4cuda3std3__419piecewise_constructE[1];
.global .align 1 .b8 _ZN34_INTERNAL_2b5de3c1_4_k_cu_e7dd509a4cuda3std3__48in_placeE[1];
.global .align 1 .b8 _ZN34_INTERNAL_2b5de3c1_4_k_cu_e7dd509a4cuda3std3__420unreachable_sentinelE[1];
.global .align 1 .b8 _ZN34_INTERNAL_2b5de3c1_4_k_cu_e7dd509a4cuda3std3__47nulloptE[1];
.global .align 1 .b8 _ZN34_INTERNAL_2b5de3c1_4_k_cu_e7dd509a4cuda3std3__48unexpectE[1];
.global .align 1 .b8 _ZN34_INTERNAL_2b5de3c1_4_k_cu_e7dd509a4cuda3std6ranges3__45__cpo4swapE[1];
.global .align 1 .b8 _ZN34_INTERNAL_2b5de3c1_4_k_cu_e7dd509a4cuda3std6ranges3__45__cpo9iter_moveE[1];
.global .align 1 .b8 _ZN34_INTERNAL_2b5de3c1_4_k_cu_e7dd509a4cuda3std6ranges3__45__cpo5beginE[1];
.global .align 1 .b8 _ZN34_INTERNAL_2b5de3c1_4_k_cu_e7dd509a4cuda3std6ranges3__45__cpo3endE[1];
.global .align 1 .b8 _ZN34_INTERNAL_2b5de3c1_4_k_cu_e7dd509a4cuda3std6ranges3__45__cpo6cbeginE[1];
.global .align 1 .b8 _ZN34_INTERNAL_2b5de3c1_4_k_cu_e7dd509a4cuda3std6ranges3__45__cpo4cendE[1];
.global .align 1 .b8 _ZN34_INTERNAL_2b5de3c1_4_k_cu_e7dd509a4cuda3std6ranges3__45__cpo7advanceE[1];
.global .align 1 .b8 _ZN34_INTERNAL_2b5de3c1_4_k_cu_e7dd509a4cuda3std6ranges3__45__cpo9iter_swapE[1];
.global .align 1 .b8 _ZN34_INTERNAL_2b5de3c1_4_k_cu_e7dd509a4cuda3std6ranges3__45__cpo4nextE[1];
.global .align 1 .b8 _ZN34_INTERNAL_2b5de3c1_4_k_cu_e7dd509a4cuda3std6ranges3__45__cpo4prevE[1];
.global .align 1 .b8 _ZN34_INTERNAL_2b5de3c1_4_k_cu_e7dd509a4cuda3std6ranges3__45__cpo4dataE[1];
.global .align 1 .b8 _ZN34_INTERNAL_2b5de3c1_4_k_cu_e7dd509a4cuda3std6ranges3__45__cpo5cdataE[1];
.global .align 1 .b8 _ZN34_INTERNAL_2b5de3c1_4_k_cu_e7dd509a4cuda3std6ranges3__45__cpo4sizeE[1];
.global .align 1 .b8 _ZN34_INTERNAL_2b5de3c1_4_k_cu_e7dd509a4cuda3std6ranges3__45__cpo5ssizeE[1];
.global .align 1 .b8 _ZN34_INTERNAL_2b5de3c1_4_k_cu_e7dd509a4cuda3std6ranges3__45__cpo8distanceE[1];
.global .align 1 .b8 _ZN34_INTERNAL_2b5de3c1_4_k_cu_e7dd509a6thrust24THRUST_300001_SM_1000_NS8cuda_cub3parE[1];
.global .align 1 .b8 _ZN34_INTERNAL_2b5de3c1_4_k_cu_e7dd509a6thrust24THRUST_300001_SM_1000_NS8cuda_cub10par_nosyncE[1];
.global .align 1 .b8 _ZN34_INTERNAL_2b5de3c1_4_k_cu_e7dd509a6thrust24THRUST_300001_SM_1000_NS6system6detail10sequential3seqE[1];
.global .align 1 .b8 _ZN34_INTERNAL_2b5de3c1_4_k_cu_e7dd509a6thrust24THRUST_300001_SM_1000_NS6system3cpp3parE[1];
.global .align 1 .b8 _ZN34_INTERNAL_2b5de3c1_4_k_cu_e7dd509a6thrust24THRUST_300001_SM_1000_NS12placeholders2_1E[1];
.global .align 1 .b8 _ZN34_INTERNAL_2b5de3c1_4_k_cu_e7dd509a6thrust24THRUST_300001_SM_1000_NS12placeholders2_2E[1];
.global .align 1 .b8 _ZN34_INTERNAL_2b5de3c1_4_k_cu_e7dd509a6thrust24THRUST_300001_SM_1000_NS12placeholders2_3E[1];
.global .align 1 .b8 _ZN34_INTERNAL_2b5de3c1_4_k_cu_e7dd509a6thrust24THRUST_300001_SM_1000_NS12placeholders2_4E[1];
.global .align 1 .b8 _ZN34_INTERNAL_2b5de3c1_4_k_cu_e7dd509a6thrust24THRUST_300001_SM_1000_NS12placeholders2_5E[1];
.global .align 1 .b8 _ZN34_INTERNAL_2b5de3c1_4_k_cu_e7dd509a6thrust24THRUST_300001_SM_1000_NS12placeholders2_6E[1];
.global .align 1 .b8 _ZN34_INTERNAL_2b5de3c1_4_k_cu_e7dd509a6thrust24THRUST_300001_SM_1000_NS12placeholders2_7E[1];
.global .align 1 .b8 _ZN34_INTERNAL_2b5de3c1_4_k_cu_e7dd509a6thrust24THRUST_300001_SM_1000_NS12placeholders2_8E[1];
.global .align 1 .b8 _ZN34_INTERNAL_2b5de3c1_4_k_cu_e7dd509a6thrust24THRUST_300001_SM_1000_NS12placeholders2_9E[1];
.global .align 1 .b8 _ZN34_INTERNAL_2b5de3c1_4_k_cu_e7dd509a6thrust24THRUST_300001_SM_1000_NS12placeholders3_10E[1];
.global .align 1 .b8 _ZN34_INTERNAL_2b5de3c1_4_k_cu_e7dd509a6thrust24THRUST_300001_SM_1000_NS3seqE[1];
.global .align 1 .b8 _ZN34_INTERNAL_2b5de3c1_4_k_cu_e7dd509a6thrust24THRUST_300001_SM_1000_NS6deviceE[1];
.extern .shared .align 16 .b8 _ZN6thrust24THRUST_300001_SM_1000_NS8cuda_cub4core6detail5shmemE[];

.visible .entry _Z6kernelPt(
	.param .u64 .ptr .align 1 _Z6kernelPt_param_0
)
{
	.reg .pred 	%p<6>;
	.reg .b16 	%rs<4>;
	.reg .b32 	%r<27>;
	.reg .b64 	%rd<5>;
	// demoted variable
	.shared .align 1 .b8 _ZZ6kernelPtE6signal[10];
	// demoted variable
	.shared .align 4 .u32 _ZZ6kernelPtE3max;
	ld.param.u64 	%rd1, [_Z6kernelPt_param_0];
	mov.u32 	%r1, %ctaid.x;
	add.s32 	%r10, %r1, 1;
	mov.u32 	%r2, %tid.x;
	shr.u32 	%r11, %r10, %r2;
	and.b32  	%r12, %r11, 1;
	setp.eq.b32 	%p1, %r12, 1;
	selp.b16 	%rs1, 1, -1, %p1;
	mov.u32 	%r24, _ZZ6kernelPtE6signal;
	add.s32 	%r14, %r24, %r2;
	st.shared.u8 	[%r14], %rs1;
	setp.eq.s32 	%p2, %r2, 0;
	@%p2 bra 	$L__BB0_6;
	mov.b32 	%r26, 0;
	st.shared.u32 	[_ZZ6kernelPtE3max], %r26;
	setp.gt.u32 	%p3, %r2, 9;
	@%p3 bra 	$L__BB0_4;
	mov.b32 	%r26, 0;
	mov.u32 	%r23, %r2;
$L__BB0_3:
	add.s32 	%r18, %r24, %r2;
	ld.shared.s8 	%rs2, [%r18];
	ld.shared.s8 	%rs3, [%r24];
	mul.wide.s16 	%r19, %rs3, %rs2;
	add.s32 	%r26, %r19, %r26;
	add.s32 	%r24, %r24, 1;
	add.s32 	%r23, %r23, 1;
	setp.ne.s32 	%p4, %r23, 10;
	@%p4 bra 	$L__BB0_3;
$L__BB0_4:
	abs.s32 	%r20, %r26;
	atom.shared.max.u32 	%r21, [_ZZ6kernelPtE3max], %r20;
	setp.ne.s32 	%p5, %r2, 1;
	@%p5 bra 	$L__BB0_6;
	ld.shared.u32 	%r22, [_ZZ6kernelPtE3max];
	cvta.to.global.u64 	%rd2, %rd1;
	mul.wide.u32 	%rd3, %r1, 2;
	add.s64 	%rd4, %rd2, %rd3;
	st.global.u16 	[%rd4], %r22;
$L__BB0_6:
	ret;

}
	// .globl	_ZN6thrust24THRUST_300001_SM_1000_NS8cuda_cub4core6detail13_kernel_agentINS1_8__reduce11ReduceAgentINS0_12zip_iteratorIN4cuda3std3__45tupleIJPtNS0_17counting_iteratorIlNS0_11use_defaultESE_SE_EEEEEEEPNSB_IJtlEEESI_iNS1_9__extrema9arg_min_fItlNSA_4lessItEEEEEEJSH_SJ_iSO_EEEvDpT0_
.visible .entry _ZN6thrust24THRUST_300001_SM_1000_NS8cuda_cub4core6detail13_kernel_agentINS1_8__reduce11ReduceAgentINS0_12zip_iteratorIN4cuda3std3__45tupleIJPtNS0_17counting_iteratorIlNS0_11use_defaultESE_SE_EEEEEEEPNSB_IJtlEEESI_iNS1_9__extrema9arg_min_fItlNSA_4lessItEEEEEEJSH_SJ_iSO_EEEvDpT0_(
	.param .align 8 .b8 _ZN6thrust24THRUST_300001_SM_1000_NS8cuda_cub4core6detail13_kernel_agentINS1_8__reduce11ReduceAgentINS0_12zip_iteratorIN4cuda3std3__45tupleIJPtNS0_17counting_iteratorIlNS0_11use_defaultESE_SE_EEEEEEEPNSB_IJtlEEESI_iNS1_9__extrema9arg_min_fItlNSA_4lessItEEEEEEJSH_SJ_iSO_EEEvDpT0__param_0[16],
	.param .u64 .ptr .align 1 _ZN6thrust24THRUST_300001_SM_1000_NS8cuda_cub4core6detail13_kernel_agentINS1_8__reduce11ReduceAgentINS0_12zip_iteratorIN4cuda3std3__45tupleIJPtNS0_17counting_iteratorIlNS0_11use_defaultESE_SE_EEEEEEEPNSB_IJtlEEESI_iNS1_9__extrema9arg_min_fItlNSA_4lessItEEEEEEJSH_SJ_iSO_EEEvDpT0__param_1,
	.param .u32 _ZN6thrust24THRUST_300001_SM_1000_NS8cuda_cub4core6detail13_kernel_agentINS1_8__reduce11ReduceAgentINS0_12zip_iteratorIN4cuda3std3__45tupleIJPtNS0_17counting_iteratorIlNS0_11use_defaultESE_SE_EEEEEEEPNSB_IJtlEEESI_iNS1_9__extrema9arg_min_fItlNSA_4lessItEEEEEEJSH_SJ_iSO_EEEvDpT0__param_2,
	.param .align 1 .b8 _ZN6thrust24THRUST_300001_SM_1000_NS8cuda_cub4core6detail13_kernel_agentINS1_8__reduce11ReduceAgentINS0_12zip_iteratorIN4cuda3std3__45tupleIJPtNS0_17counting_iteratorIlNS0_11use_defaultESE_SE_EEEEEEEPNSB_IJtlEEESI_iNS1_9__extrema9arg_min_fItlNSA_4lessItEEEEEEJSH_SJ_iSO_EEEvDpT0__param_3[1]
)
.maxntid 256
{
	.reg .pred 	%p<222>;
	.reg .b16 	%rs<257>;
	.reg .b32 	%r<400>;
	.reg .b64 	%rd<305>;

	ld.param.u64 	%rd196, [_ZN6thrust24THRUST_300001_SM_1000_NS8cuda_cub4core6detail13_kernel_agentINS1_8__reduce11ReduceAgentINS0_12zip_iteratorIN4cuda3std3__45tupleIJPtNS0_17counting_iteratorIlNS0_11use_defaultESE_SE_EEEEEEEPNSB_IJtlEEESI_iNS1_9__extrema9arg_min_fItlNSA_4lessItEEEEEEJSH_SJ_iSO_EEEvDpT0__param_0+8];
	ld.param.u64 	%rd195, [_ZN6thrust24THRUST_300001_SM_1000_NS8cuda_cub4core6detail13_kernel_agentINS1_8__reduce11ReduceAgentINS0_12zip_iteratorIN4cuda3std3__45tupleIJPtNS0_17counting_iteratorIlNS0_11use_defaultESE_SE_EEEEEEEPNSB_IJtlEEESI_iNS1_9__extrema9arg_min_fItlNSA_4lessItEEEEEEJSH_SJ_iSO_EEEvDpT0__param_0];
	ld.param.u32 	%r36, [_ZN6thrust24THRUST_300001_SM_1000_NS8cuda_cub4core6detail13_kernel_agentINS1_8__reduce11ReduceAgentINS0_12zip_iteratorIN4cuda3std3__45tupleIJPtNS0_17counting_iteratorIlNS0_11use_defaultESE_SE_EEEEEEEPNSB_IJtlEEESI_iNS1_9__extrema9arg_min_fItlNSA_4lessItEEEEEEJSH_SJ_iSO_EEEvDpT0__param_2];
	setp.eq.s32 	%p1, %r36, 0;
	@%p1 bra 	$L__BB1_197;
	cvta.to.global.u64 	%rd1, %rd195;
	setp.gt.s32 	%p2, %r36, 1279;
	@%p2 bra 	$L__BB1_112;
	mov.u32 	%r1, %tid.x;
	setp.ge.s32 	%p95, %r1, %r36;
	mov.b16 	%rs203, 0;
	mov.b64 	%rd246, 0;
	mov.u32 	%r391, %r1;
	@%p95 bra 	$L__BB1_4;
	cvt.u64.u32 	%rd222, %r1;
	mul.wide.u32 	%rd223, %r1, 2;
	add.s64 	%rd224, %rd1, %rd223;
	add.s64 	%rd246, %rd196, %rd222;
	ld.global.u16 	%rs203, [%rd224];
	add.s32 	%r391, %r1, 256;
$L__BB1_4:
	setp.ge.s32 	%p96, %r391, %r36;
	@%p96 bra 	$L__BB1_26;
	not.b32 	%r160, %r391;
	add.s32 	%r4, %r36, %r160;
	and.b32  	%r161, %r4, 768;
	setp.eq.s32 	%p97, %r161, 768;
	@%p97 bra 	$L__BB1_11;
	cvt.u64.u32 	%rd226, %r391;
	add.s64 	%rd237, %rd196, %rd226;
	mul.wide.u32 	%rd227, %r391, 2;
	add.s64 	%rd236, %rd1, %rd227;
	shr.u32 	%r162, %r4, 8;
	add.s32 	%r163, %r162, 1;
	and.b32  	%r164, %r163, 3;
	neg.s32 	%r389, %r164;
$L__BB1_7:
	.pragma "nounroll";
	mov.u64 	%rd9, %rd246;
	mov.u16 	%rs3, %rs203;
	ld.global.u16 	%rs4, [%rd236];
	setp.lt.u16 	%p98, %rs3, %rs4;
	@%p98 bra 	$L__BB1_10;
	setp.lt.u16 	%p99, %rs4, %rs3;
	mov.u64 	%rd246, %rd237;
	mov.u16 	%rs203, %rs4;
	@%p99 bra 	$L__BB1_10;
	setp.lt.s64 	%p100, %rd9, %rd237;
	min.s64 	%rd246, %rd9, %rd237;
	selp.b16 	%rs203, %rs3, %rs4, %p100;
$L__BB1_10:
	add.s32 	%r391, %r391, 256;
	add.s64 	%rd237, %rd237, 256;
	add.s64 	%rd236, %rd236, 512;
	add.s32 	%r389, %r389, 1;
	setp.ne.s32 	%p101, %r389, 0;
	@%p101 bra 	$L__BB1_7;
$L__BB1_11:
	setp.lt.u32 	%p102, %r4, 768;
	@%p102 bra 	$L__BB1_26;
	add.s32 	%r392, %r391, 512;
$L__BB1_13:
	mov.u32 	%r12, %r392;
	add.s32 	%r165, %r12, -512;
	cvt.s64.s32 	%rd228, %r165;
	mul.wide.s32 	%rd229, %r165, 2;
	add.s64 	%rd17, %rd1, %rd229;
	add.s64 	%rd18, %rd196, %rd228;
	ld.global.u16 	%rs10, [%rd17];
	setp.lt.u16 	%p103, %rs203, %rs10;
	mov.u64 	%rd243, %rd246;
	mov.u16 	%rs200, %rs203;
	@%p103 bra 	$L__BB1_16;
	setp.lt.u16 	%p104, %rs10, %rs203;
	mov.u64 	%rd243, %rd18;
	mov.u16 	%rs200, %rs10;
	@%p104 bra 	$L__BB1_16;
	setp.lt.s64 	%p105, %rd246, %rd18;
	min.s64 	%rd243, %rd246, %rd18;
	selp.b16 	%rs200, %rs203, %rs10, %p105;
$L__BB1_16:
	add.s32 	%r166, %r12, -256;
	cvt.s64.s32 	%rd230, %r166;
	add.s64 	%rd21, %rd196, %rd230;
	ld.global.u16 	%rs13, [%rd17+512];
	setp.lt.u16 	%p106, %rs200, %rs13;
	mov.u64 	%rd244, %rd243;
	mov.u16 	%rs201, %rs200;
	@%p106 bra 	$L__BB1_19;
	setp.lt.u16 	%p107, %rs13, %rs200;
	mov.u64 	%rd244, %rd21;
	mov.u16 	%rs201, %rs13;
	@%p107 bra 	$L__BB1_19;
	setp.lt.s64 	%p108, %rd243, %rd21;
	min.s64 	%rd244, %rd243, %rd21;
	selp.b16 	%rs201, %rs200, %rs13, %p108;
$L__BB1_19:
	cvt.s64.s32 	%rd231, %r12;
	add.s64 	%rd24, %rd196, %rd231;
	ld.global.u16 	%rs16, [%rd17+1024];
	setp.lt.u16 	%p109, %rs201, %rs16;
	mov.u64 	%rd245, %rd244;
	mov.u16 	%rs202, %rs201;
	@%p109 bra 	$L__BB1_22;
	setp.lt.u16 	%p110, %rs16, %rs201;
	mov.u64 	%rd245, %rd24;
	mov.u16 	%rs202, %rs16;
	@%p110 bra 	$L__BB1_22;
	setp.lt.s64 	%p111, %rd244, %rd24;
	min.s64 	%rd245, %rd244, %rd24;
	selp.b16 	%rs202, %rs201, %rs16, %p111;
$L__BB1_22:
	add.s32 	%r167, %r12, 256;
	cvt.s64.s32 	%rd232, %r167;
	add.s64 	%rd27, %rd196, %rd232;
	ld.global.u16 	%rs19, [%rd17+1536];
	setp.lt.u16 	%p112, %rs202, %rs19;
	mov.u64 	%rd246, %rd245;
	mov.u16 	%rs203, %rs202;
	@%p112 bra 	$L__BB1_25;
	setp.lt.u16 	%p113, %rs19, %rs202;
	mov.u64 	%rd246, %rd27;
	mov.u16 	%rs203, %rs19;
	@%p113 bra 	$L__BB1_25;
	setp.lt.s64 	%p114, %rd245, %rd27;
	min.s64 	%rd246, %rd245, %rd27;
	selp.b16 	%rs203, %rs202, %rs19, %p114;
$L__BB1_25:
	add.s32 	%r392, %r12, 1024;
	add.s32 	%r168, %r12, 512;
	setp.lt.s32 	%p115, %r168, %r36;
	@%p115 bra 	$L__BB1_13;
$L__BB1_26:
	setp.lt.s32 	%p116, %r36, 256;
	@%p116 bra 	$L__BB1_66;
	// begin inline asm
	mov.u32 %r282, %laneid;
	// end inline asm
	mov.b32 	%r284, {%rs203, %rs189};
	mov.b32 	%r300, 1;
	mov.b32 	%r301, 31;
	mov.b32 	%r302, -1;
	// begin inline asm
	shfl.sync.down.b32 %r283, %r284, %r300, %r301, %r302;
	// end inline asm
	// begin inline asm
	shfl.sync.down.b32 %r288, %r289, %r300, %r301, %r302;
	// end inline asm
	mov.b64 	{%r294, %r299}, %rd246;
	// begin inline asm
	shfl.sync.down.b32 %r293, %r294, %r300, %r301, %r302;
	// end inline asm
	// begin inline asm
	shfl.sync.down.b32 %r298, %r299, %r300, %r301, %r302;
	// end inline asm
	mov.b64 	%rd31, {%r293, %r298};
	cvt.u16.u32 	%rs23, %r283;
	setp.gt.s32 	%p173, %r282, 30;
	setp.lt.u16 	%p174, %rs203, %rs23;
	or.pred  	%p175, %p173, %p174;
	mov.u64 	%rd248, %rd246;
	mov.u16 	%rs205, %rs203;
	@%p175 bra 	$L__BB1_30;
	setp.lt.u16 	%p176, %rs23, %rs203;
	mov.u64 	%rd248, %rd31;
	mov.u16 	%rs205, %rs23;
	@%p176 bra 	$L__BB1_30;
	setp.lt.s64 	%p177, %rd246, %rd31;
	min.s64 	%rd248, %rd246, %rd31;
	selp.b16 	%rs205, %rs203, %rs23, %p177;
$L__BB1_30:
	mov.b32 	%r304, {%rs205, %rs190};
	mov.b32 	%r320, 2;
	mov.b32 	%r321, 31;
	mov.b32 	%r322, -1;
	// begin inline asm
	shfl.sync.down.b32 %r303, %r304, %r320, %r321, %r322;
	// end inline asm
	// begin inline asm
	shfl.sync.down.b32 %r308, %r309, %r320, %r321, %r322;
	// end inline asm
	mov.b64 	{%r314, %r319}, %rd248;
	// begin inline asm
	shfl.sync.down.b32 %r313, %r314, %r320, %r321, %r322;
	// end inline asm
	// begin inline asm
	shfl.sync.down.b32 %r318, %r319, %r320, %r321, %r322;
	// end inline asm
	mov.b64 	%rd34, {%r313, %r318};
	cvt.u16.u32 	%rs26, %r303;
	setp.gt.s32 	%p178, %r282, 29;
	setp.lt.u16 	%p179, %rs205, %rs26;
	or.pred  	%p180, %p178, %p179;
	mov.u64 	%rd249, %rd248;
	mov.u16 	%rs206, %rs205;
	@%p180 bra 	$L__BB1_33;
	setp.lt.u16 	%p181, %rs26, %rs205;
	mov.u64 	%rd249, %rd34;
	mov.u16 	%rs206, %rs26;
	@%p181 bra 	$L__BB1_33;
	setp.lt.s64 	%p182, %rd248, %rd34;
	min.s64 	%rd249, %rd248, %rd34;
	selp.b16 	%rs206, %rs205, %rs26, %p182;
$L__BB1_33:
	mov.b32 	%r324, {%rs206, %rs191};
	mov.b32 	%r340, 4;
	mov.b32 	%r341, 31;
	mov.b32 	%r342, -1;
	// begin inline asm
	shfl.sync.down.b32 %r323, %r324, %r340, %r341, %r342;
	// end inline asm
	// begin inline asm
	shfl.sync.down.b32 %r328, %r329, %r340, %r341, %r342;
	// end inline asm
	mov.b64 	{%r334, %r339}, %rd249;
	// begin inline asm
	shfl.sync.down.b32 %r333, %r334, %r340, %r341, %r342;
	// end inline asm
	// begin inline asm
	shfl.sync.down.b32 %r338, %r339, %r340, %r341, %r342;
	// end inline asm
	mov.b64 	%rd37, {%r333, %r338};
	cvt.u16.u32 	%rs29, %r323;
	setp.gt.s32 	%p183, %r282, 27;
	setp.lt.u16 	%p184, %rs206, %rs29;
	or.pred  	%p185, %p183, %p184;
	mov.u64 	%rd250, %rd249;
	mov.u16 	%rs207, %rs206;
	@%p185 bra 	$L__BB1_36;
	setp.lt.u16 	%p186, %rs29, %rs206;
	mov.u64 	%rd250, %rd37;
	mov.u16 	%rs207, %rs29;
	@%p186 bra 	$L__BB1_36;
	setp.lt.s64 	%p187, %rd249, %rd37;
	min.s64 	%rd250, %rd249, %rd37;
	selp.b16 	%rs207, %rs206, %rs29, %p187;
$L__BB1_36:
	mov.b32 	%r344, {%rs207, %rs192};
	mov.b32 	%r360, 8;
	mov.b32 	%r361, 31;
	mov.b32 	%r362, -1;
	// begin inline asm
	shfl.sync.down.b32 %r343, %r344, %r360, %r361, %r362;
	// end inline asm
	// begin inline asm
	shfl.sync.down.b32 %r348, %r349, %r360, %r361, %r362;
	// end inline asm
	mov.b64 	{%r354, %r359}, %rd250;
	// begin inline asm
	shfl.sync.down.b32 %r353, %r354, %r360, %r361, %r362;
	// end inline asm
	// begin inline asm
	shfl.sync.down.b32 %r358, %r359, %r360, %r361, %r362;
	// end inline asm
	mov.b64 	%rd40, {%r353, %r358};
	cvt.u16.u32 	%rs32, %r343;
	setp.gt.s32 	%p188, %r282, 23;
	setp.lt.u16 	%p189, %rs207, %rs32;
	or.pred  	%p190, %p188, %p189;
	mov.u64 	%rd251, %rd250;
	mov.u16 	%rs208, %rs207;
	@%p190 bra 	$L__BB1_39;
	setp.lt.u16 	%p191, %rs32, %rs207;
	mov.u64 	%rd251, %rd40;
	mov.u16 	%rs208, %rs32;
	@%p191 bra 	$L__BB1_39;
	setp.lt.s64 	%p192, %rd250, %rd40;
	min.s64 	%rd251, %rd250, %rd40;
	selp.b16 	%rs208, %rs207, %rs32, %p192;
$L__BB1_39:
	mov.b32 	%r364, {%rs208, %rs193};
	mov.b32 	%r380, 16;
	mov.b32 	%r381, 31;
	mov.b32 	%r382, -1;
	// begin inline asm
	shfl.sync.down.b32 %r363, %r364, %r380, %r381, %r382;
	// end inline asm
	// begin inline asm
	shfl.sync.down.b32 %r368, %r369, %r380, %r381, %r382;
	// end inline asm
	mov.b64 	{%r374, %r379}, %rd251;
	// begin inline asm
	shfl.sync.down.b32 %r373, %r374, %r380, %r381, %r382;
	// end inline asm
	// begin inline asm
	shfl.sync.down.b32 %r378, %r379, %r380, %r381, %r382;
	// end inline asm
	mov.b64 	%rd43, {%r373, %r378};
	cvt.u16.u32 	%rs35, %r363;
	setp.gt.s32 	%p193, %r282, 15;
	setp.lt.u16 	%p194, %rs208, %rs35;
	or.pred  	%p195, %p193, %p194;
	mov.u64 	%rd304, %rd251;
	mov.u16 	%rs256, %rs208;
	@%p195 bra 	$L__BB1_42;
	setp.lt.u16 	%p196, %rs35, %rs208;
	mov.u64 	%rd304, %rd43;
	mov.u16 	%rs256, %rs35;
	@%p196 bra 	$L__BB1_42;
	setp.lt.s64 	%p197, %rd251, %rd43;
	min.s64 	%rd304, %rd251, %rd43;
	selp.b16 	%rs256, %rs208, %rs35, %p197;
$L__BB1_42:
	setp.ne.s32 	%p198, %r282, 0;
	@%p198 bra 	$L__BB1_44;
	shr.u32 	%r383, %r1, 1;
	and.b32  	%r384, %r383, 496;
	mov.u32 	%r385, _ZN6thrust24THRUST_300001_SM_1000_NS8cuda_cub4core6detail5shmemE;
	add.s32 	%r386, %r385, %r384;
	st.shared.u16 	[%r386+8], %rs256;
	st.shared.u64 	[%r386+16], %rd304;
$L__BB1_44:
	bar.sync 	0;
	setp.ne.s32 	%p199, %r1, 0;
	@%p199 bra 	$L__BB1_195;
	ld.shared.u16 	%rs38, [_ZN6thrust24THRUST_300001_SM_1000_NS8cuda_cub4core6detail5shmemE+24];
	ld.shared.u64 	%rd46, [_ZN6thrust24THRUST_300001_SM_1000_NS8cuda_cub4core6detail5shmemE+32];
	setp.lt.u16 	%p200, %rs256, %rs38;
	mov.u64 	%rd253, %rd304;
	mov.u16 	%rs210, %rs256;
	@%p200 bra 	$L__BB1_48;
	setp.lt.u16 	%p201, %rs38, %rs256;
	mov.u64 	%rd253, %rd46;
	mov.u16 	%rs210, %rs38;
	@%p201 bra 	$L__BB1_48;
	setp.lt.s64 	%p202, %rd304, %rd46;
	min.s64 	%rd253, %rd304, %rd46;
	selp.b16 	%rs210, %rs256, %rs38, %p202;
$L__BB1_48:
	ld.shared.u16 	%rs41, [_ZN6thrust24THRUST_300001_SM_1000_NS8cuda_cub4core6detail5shmemE+40];
	ld.shared.u64 	%rd49, [_ZN6thrust24THRUST_300001_SM_1000_NS8cuda_cub4core6detail5shmemE+48];
	setp.lt.u16 	%p203, %rs210, %rs41;
	mov.u64 	%rd254, %rd253;
	mov.u16 	%rs211, %rs210;
	@%p203 bra 	$L__BB1_51;
	setp.lt.u16 	%p204, %rs41, %rs210;
	mov.u64 	%rd254, %rd49;
	mov.u16 	%rs211, %rs41;
	@%p204 bra 	$L__BB1_51;
	setp.lt.s64 	%p205, %rd253, %rd49;
	min.s64 	%rd254, %rd253, %rd49;
	selp.b16 	%rs211, %rs210, %rs41, %p205;
$L__BB1_51:
	ld.shared.u16 	%rs44, [_ZN6thrust24THRUST_300001_SM_1000_NS8cuda_cub4core6detail5shmemE+56];
	ld.shared.u64 	%rd52, [_ZN6thrust24THRUST_300001_SM_1000_NS8cuda_cub4core6detail5shmemE+64];
	setp.lt.u16 	%p206, %rs211, %rs44;
	mov.u64 	%rd255, %rd254;
	mov.u16 	%rs212, %rs211;
	@%p206 bra 	$L__BB1_54;
	setp.lt.u16 	%p207, %rs44, %rs211;
	mov.u64 	%rd255, %rd52;
	mov.u16 	%rs212, %rs44;
	@%p207 bra 	$L__BB1_54;
	setp.lt.s64 	%p208, %rd254, %rd52;
	min.s64 	%rd255, %rd254, %rd52;
	selp.b16 	%rs212, %rs211, %rs44, %p208;
$L__BB1_54:
	ld.shared.u16 	%rs47, [_ZN6thrust24THRUST_300001_SM_1000_NS8cuda_cub4core6detail5shmemE+72];
	ld.shared.u64 	%rd55, [_ZN6thrust24THRUST_300001_SM_1000_NS8cuda_cub4core6detail5shmemE+80];
	setp.lt.u16 	%p209, %rs212, %rs47;
	mov.u64 	%rd256, %rd255;
	mov.u16 	%rs213, %rs212;
	@%p209 bra 	$L__BB1_57;
	setp.lt.u16 	%p210, %rs47, %rs212;
	mov.u64 	%rd256, %rd55;
	mov.u16 	%rs213, %rs47;
	@%p210 bra 	$L__BB1_57;
	setp.lt.s64 	%p211, %rd255, %rd55;
	min.s64 	%rd256, %rd255, %rd55;
	selp.b16 	%rs213, %rs212, %rs47, %p211;
$L__BB1_57:
	ld.shared.u16 	%rs50, [_ZN6thrust24THRUST_300001_SM_1000_NS8cuda_cub4core6detail5shmemE+88];
	ld.shared.u64 	%rd58, [_ZN6thrust24THRUST_300001_SM_1000_NS8cuda_cub4core6detail5shmemE+96];
	setp.lt.u16 	%p212, %rs213, %rs50;
	mov.u64 	%rd257, %rd256;
	mov.u16 	%rs214, %rs213;
	@%p212 bra 	$L__BB1_60;
	setp.lt.u16 	%p213, %rs50, %rs213;
	mov.u64 	%rd257, %rd58;
	mov.u16 	%rs214, %rs50;
	@%p213 bra 	$L__BB1_60;
	setp.lt.s64 	%p214, %rd256, %rd58;
	min.s64 	%rd257, %rd256, %rd58;
	selp.b16 	%rs214, %rs213, %rs50, %p214;
$L__BB1_60:
	ld.shared.u16 	%rs53, [_ZN6thrust24THRUST_300001_SM_1000_NS8cuda_cub4core6detail5shmemE+104];
	ld.shared.u64 	%rd61, [_ZN6thrust24THRUST_300001_SM_1000_NS8cuda_cub4core6detail5shmemE+112];
	setp.lt.u16 	%p215, %rs214, %rs53;
	mov.u64 	%rd258, %rd257;
	mov.u16 	%rs215, %rs214;
	@%p215 bra 	$L__BB1_63;
	setp.lt.u16 	%p216, %rs53, %rs214;
	mov.u64 	%rd258, %rd61;
	mov.u16 	%rs215, %rs53;
	@%p216 bra 	$L__BB1_63;
	setp.lt.s64 	%p217, %rd257, %rd61;
	min.s64 	%rd258, %rd257, %rd61;
	selp.b16 	%rs215, %rs214, %rs53, %p217;
$L__BB1_63:
	ld.shared.u16 	%rs56, [_ZN6thrust24THRUST_300001_SM_1000_NS8cuda_cub4core6detail5shmemE+120];
	ld.shared.u64 	%rd64, [_ZN6thrust24THRUST_300001_SM_1000_NS8cuda_cub4core6detail5shmemE+128];
	setp.lt.u16 	%p218, %rs215, %rs56;
	mov.u16 	%rs256, %rs215;
	mov.u64 	%rd304, %rd258;
	@%p218 bra 	$L__BB1_195;
	setp.lt.u16 	%p219, %rs56, %rs215;
	mov.u16 	%rs256, %rs56;
	mov.u64 	%rd304, %rd64;
	@%p219 bra 	$L__BB1_195;
	setp.lt.s64 	%p220, %rd258, %rd64;
	min.s64 	%rd304, %rd258, %rd64;
	selp.b16 	%rs256, %rs215, %rs56, %p220;
	bra.uni 	$L__BB1_195;
$L__BB1_66:
	// begin inline asm
	mov.u32 %r169, %laneid;
	// end inline asm
	and.b32  	%r190, %r1, 992;
	add.s32 	%r191, %r190, 32;
	setp.gt.s32 	%p117, %r191, %r36;
	not.b32 	%r192, %r190;
	add.s32 	%r193, %r36, %r192;
	selp.b32 	%r188, %r193, 31, %p117;
	mov.b32 	%r171, {%rs203, %rs184};
	mov.b32 	%r187, 1;
	mov.b32 	%r189, -1;
	// begin inline asm
	shfl.sync.down.b32 %r170, %r171, %r187, %r188, %r189;
	// end inline asm
	// begin inline asm
	shfl.sync.down.b32 %r175, %r176, %r187, %r188, %r189;
	// end inline asm
	mov.b64 	{%r181, %r186}, %rd246;
	// begin inline asm
	shfl.sync.down.b32 %r180, %r181, %r187, %r188, %r189;
	// end inline asm
	// begin inline asm
	shfl.sync.down.b32 %r185, %r186, %r187, %r188, %r189;
	// end inline asm
	mov.b64 	%rd66, {%r180, %r185};
	cvt.u16.u32 	%rs58, %r170;
	setp.ge.s32 	%p118, %r169, %r188;
	setp.lt.u16 	%p119, %rs203, %rs58;
	or.pred  	%p120, %p118, %p119;
	mov.u64 	%rd259, %rd246;
	mov.u16 	%rs216, %rs203;
	@%p120 bra 	$L__BB1_69;
	setp.lt.u16 	%p121, %rs58, %rs203;
	mov.u64 	%rd259, %rd66;
	mov.u16 	%rs216, %rs58;
	@%p121 bra 	$L__BB1_69;
	setp.lt.s64 	%p122, %rd246, %rd66;
	min.s64 	%rd259, %rd246, %rd66;
	selp.b16 	%rs216, %rs203, %rs58, %p122;
$L__BB1_69:
	mov.b32 	%r195, {%rs216, %rs185};
	mov.b32 	%r211, 2;
	mov.b32 	%r213, -1;
	// begin inline asm
	shfl.sync.down.b32 %r194, %r195, %r211, %r188, %r213;
	// end inline asm
	// begin inline asm
	shfl.sync.down.b32 %r199, %r200, %r211, %r188, %r213;
	// end inline asm
	mov.b64 	{%r205, %r210}, %rd259;
	// begin inline asm
	shfl.sync.down.b32 %r204, %r205, %r211, %r188, %r213;
	// end inline asm
	// begin inline asm
	shfl.sync.down.b32 %r209, %r210, %r211, %r188, %r213;
	// end inline asm
	mov.b64 	%rd69, {%r204, %r209};
	cvt.u16.u32 	%rs61, %r194;
	add.s32 	%r214, %r169, 2;
	setp.gt.s32 	%p123, %r214, %r188;
	setp.lt.u16 	%p124, %rs216, %rs61;
	or.pred  	%p125, %p123, %p124;
	mov.u16 	%rs217, %rs216;
	mov.u64 	%rd260, %rd259;
	@%p125 bra 	$L__BB1_72;
	setp.lt.u16 	%p126, %rs61, %rs216;
	mov.u16 	%rs217, %rs61;
	mov.u64 	%rd260, %rd69;
	@%p126 bra 	$L__BB1_72;
	setp.lt.s64 	%p127, %rd259, %rd69;
	selp.b16 	%rs217, %rs216, %rs61, %p127;
	min.s64 	%rd260, %rd259, %rd69;
$L__BB1_72:
	mov.b32 	%r216, {%rs217, %rs186};
	mov.b32 	%r232, 4;
	mov.b32 	%r234, -1;
	// begin inline asm
	shfl.sync.down.b32 %r215, %r216, %r232, %r188, %r234;
	// end inline asm
	// begin inline asm
	shfl.sync.down.b32 %r220, %r221, %r232, %r188, %r234;
	// end inline asm
	mov.b64 	{%r226, %r231}, %rd260;
	// begin inline asm
	shfl.sync.down.b32 %r225, %r226, %r232, %r188, %r234;
	// end inline asm
	// begin inline asm
	shfl.sync.down.b32 %r230, %r231, %r232, %r188, %r234;
	// end inline asm
	mov.b64 	%rd72, {%r225, %r230};
	cvt.u16.u32 	%rs64, %r215;
	add.s32 	%r235, %r169, 4;
	setp.gt.s32 	%p128, %r235, %r188;
	setp.lt.u16 	%p129, %rs217, %rs64;
	or.pred  	%p130, %p128, %p129;
	mov.u16 	%rs218, %rs217;
	mov.u64 	%rd261, %rd260;
	@%p130 bra 	$L__BB1_75;
	setp.lt.u16 	%p131, %rs64, %rs217;
	mov.u16 	%rs218, %rs64;
	mov.u64 	%rd261, %rd72;
	@%p131 bra 	$L__BB1_75;
	setp.lt.s64 	%p132, %rd260, %rd72;
	selp.b16 	%rs218, %rs217, %rs64, %p132;
	min.s64 	%rd261, %rd260, %rd72;
$L__BB1_75:
	mov.b32 	%r237, {%rs218, %rs187};
	mov.b32 	%r253, 8;
	mov.b32 	%r255, -1;
	// begin inline asm
	shfl.sync.down.b32 %r236, %r237, %r253, %r188, %r255;
	// end inline asm
	// begin inline asm
	shfl.sync.down.b32 %r241, %r242, %r253, %r188, %r255;
	// end inline asm
	mov.b64 	{%r247, %r252}, %rd261;
	// begin inline asm
	shfl.sync.down.b32 %r246, %r247, %r253, %r188, %r255;
	// end inline asm
	// begin inline asm
	shfl.sync.down.b32 %r251, %r252, %r253, %r188, %r255;
	// end inline asm
	mov.b64 	%rd75, {%r246, %r251};
	cvt.u16.u32 	%rs67, %r236;
	add.s32 	%r256, %r169, 8;
	setp.gt.s32 	%p133, %r256, %r188;
	setp.lt.u16 	%p134, %rs218, %rs67;
	or.pred  	%p135, %p133, %p134;
	mov.u16 	%rs219, %rs218;
	mov.u64 	%rd262, %rd261;
	@%p135 bra 	$L__BB1_78;
	setp.lt.u16 	%p136, %rs67, %rs218;
	mov.u16 	%rs219, %rs67;
	mov.u64 	%rd262, %rd75;
	@%p136 bra 	$L__BB1_78;
	setp.lt.s64 	%p137, %rd261, %rd75;
	selp.b16 	%rs219, %rs218, %rs67, %p137;
	min.s64 	%rd262, %rd261, %rd75;
$L__BB1_78:
	mov.b32 	%r258, {%rs219, %rs188};
	mov.b32 	%r274, 16;
	mov.b32 	%r276, -1;
	// begin inline asm
	shfl.sync.down.b32 %r257, %r258, %r274, %r188, %r276;
	// end inline asm
	// begin inline asm
	shfl.sync.down.b32 %r262, %r263, %r274, %r188, %r276;
	// end inline asm
	mov.b64 	{%r268, %r273}, %rd262;
	// begin inline asm
	shfl.sync.down.b32 %r267, %r268, %r274, %r188, %r276;
	// end inline asm
	// begin inline asm
	shfl.sync.down.b32 %r272, %r273, %r274, %r188, %r276;
	// end inline asm
	mov.b64 	%rd78, {%r267, %r272};
	cvt.u16.u32 	%rs70, %r257;
	add.s32 	%r277, %r169, 16;
	setp.gt.s32 	%p138, %r277, %r188;
	setp.lt.u16 	%p139, %rs219, %rs70;
	or.pred  	%p140, %p138, %p139;
	mov.u16 	%rs256, %rs219;
	mov.u64 	%rd304, %rd262;
	@%p140 bra 	$L__BB1_81;
	setp.lt.u16 	%p141, %rs70, %rs219;
	mov.u16 	%rs256, %rs70;
	mov.u64 	%rd304, %rd78;
	@%p141 bra 	$L__BB1_81;
	setp.lt.s64 	%p142, %rd262, %rd78;
	selp.b16 	%rs256, %rs219, %rs70, %p142;
	min.s64 	%rd304, %rd262, %rd78;
$L__BB1_81:
	setp.ne.s32 	%p143, %r169, 0;
	@%p143 bra 	$L__BB1_83;
	shr.u32 	%r278, %r1, 1;
	and.b32  	%r279, %r278, 496;
	mov.u32 	%r280, _ZN6thrust24THRUST_300001_SM_1000_NS8cuda_cub4core6detail5shmemE;
	add.s32 	%r281, %r280, %r279;
	st.shared.u16 	[%r281+8], %rs256;
	st.shared.u64 	[%r281+16], %rd304;
$L__BB1_83:
	bar.sync 	0;
	setp.ne.s32 	%p144, %r1, 0;
	@%p144 bra 	$L__BB1_195;
	setp.lt.s32 	%p145, %r36, 33;
	mov.u16 	%rs221, %rs256;
	mov.u64 	%rd264, %rd304;
	@%p145 bra 	$L__BB1_88;
	ld.shared.u16 	%rs73, [_ZN6thrust24THRUST_300001_SM_1000_NS8cuda_cub4core6detail5shmemE+24];
	ld.shared.u64 	%rd81, [_ZN6thrust24THRUST_300001_SM_1000_NS8cuda_cub4core6detail5shmemE+32];
	setp.lt.u16 	%p146, %rs256, %rs73;
	mov.u16 	%rs221, %rs256;
	mov.u64 	%rd264, %rd304;
	@%p146 bra 	$L__BB1_88;
	setp.lt.u16 	%p147, %rs73, %rs256;
	mov.u16 	%rs221, %rs73;
	mov.u64 	%rd264, %rd81;
	@%p147 bra 	$L__BB1_88;
	setp.lt.s64 	%p148, %rd304, %rd81;
	selp.b16 	%rs221, %rs256, %rs73, %p148;
	min.s64 	%rd264, %rd304, %rd81;
$L__BB1_88:
	setp.lt.s32 	%p149, %r36, 65;
	mov.u16 	%rs222, %rs221;
	mov.u64 	%rd265, %rd264;
	@%p149 bra 	$L__BB1_92;
	ld.shared.u16 	%rs76, [_ZN6thrust24THRUST_300001_SM_1000_NS8cuda_cub4core6detail5shmemE+40];
	ld.shared.u64 	%rd84, [_ZN6thrust24THRUST_300001_SM_1000_NS8cuda_cub4core6detail5shmemE+48];
	setp.lt.u16 	%p150, %rs221, %rs76;
	mov.u16 	%rs222, %rs221;
	mov.u64 	%rd265, %rd264;
	@%p150 bra 	$L__BB1_92;
	setp.lt.u16 	%p151, %rs76, %rs221;
	mov.u16 	%rs222, %rs76;
	mov.u64 	%rd265, %rd84;
	@%p151 bra 	$L__BB1_92;
	setp.lt.s64 	%p152, %rd264, %rd84;
	selp.b16 	%rs222, %rs221, %rs76, %p152;
	min.s64 	%rd265, %rd264, %rd84;
$L__BB1_92:
	setp.lt.s32 	%p153, %r36, 97;
	mov.u16 	%rs223, %rs222;
	mov.u64 	%rd266, %rd265;
	@%p153 bra 	$L__BB1_96;
	ld.shared.u16 	%rs79, [_ZN6thrust24THRUST_300001_SM_1000_NS8cuda_cub4core6detail5shmemE+56];
	ld.shared.u64 	%rd87, [_ZN6thrust24THRUST_300001_SM_1000_NS8cuda_cub4core6detail5shmemE+64];
	setp.lt.u16 	%p154, %rs222, %rs79;
	mov.u16 	%rs223, %rs222;
	mov.u64 	%rd266, %rd265;
	@%p154 bra 	$L__BB1_96;
	setp.lt.u16 	%p155, %rs79, %rs222;
	mov.u16 	%rs223, %rs79;
	mov.u64 	%rd266, %rd87;
	@%p155 bra 	$L__BB1_96;
	setp.lt.s64 	%p156, %rd265, %rd87;
	selp.b16 	%rs223, %rs222, %rs79, %p156;
	min.s64 	%rd266, %rd265, %rd87;
$L__BB1_96:
	setp.lt.s32 	%p157, %r36, 129;
	mov.u16 	%rs224, %rs223;
	mov.u64 	%rd267, %rd266;
	@%p157 bra 	$L__BB1_100;
	ld.shared.u16 	%rs82, [_ZN6thrust24THRUST_300001_SM_1000_NS8cuda_cub4core6detail5shmemE+72];
	ld.shared.u64 	%rd90, [_ZN6thrust24THRUST_300001_SM_1000_NS8cuda_cub4core6detail5shmemE+80];
	setp.lt.u16 	%p158, %rs223, %rs82;
	mov.u16 	%rs224, %rs223;
	mov.u64 	%rd267, %rd266;
	@%p158 bra 	$L__BB1_100;
	setp.lt.u16 	%p159, %rs82, %rs223;
	mov.u16 	%rs224, %rs82;
	mov.u64 	%rd267, %rd90;
	@%p159 bra 	$L__BB1_100;
	setp.lt.s64 	%p160, %rd266, %rd90;
	selp.b16 	%rs224, %rs223, %rs82, %p160;
	min.s64 	%rd267, %rd266, %rd90;
$L__BB1_100:
	setp.lt.s32 	%p161, %r36, 161;
	mov.u16 	%rs225, %rs224;
	mov.u64 	%rd268, %rd267;
	@%p161 bra 	$L__BB1_104;
	ld.shared.u16 	%rs85, [_ZN6thrust24THRUST_300001_SM_1000_NS8cuda_cub4core6detail5shmemE+88];
	ld.shared.u64 	%rd93, [_ZN6thrust24THRUST_300001_SM_1000_NS8cuda_cub4core6detail5shmemE+96];
	setp.lt.u16 	%p162, %rs224, %rs85;
	mov.u16 	%rs225, %rs224;
	mov.u64 	%rd268, %rd267;
	@%p162 bra 	$L__BB1_104;
	setp.lt.u16 	%p163, %rs85, %rs224;
	mov.u16 	%rs225, %rs85;
	mov.u64 	%rd268, %rd93;
	@%p163 bra 	$L__BB1_104;
	setp.lt.s64 	%p164, %rd267, %rd93;
	selp.b16 	%rs225, %rs224, %rs85, %p164;
	min.s64 	%rd268, %rd267, %rd93;
$L__BB1_104:
	setp.lt.s32 	%p165, %r36, 193;
	mov.u16 	%rs226, %rs225;
	mov.u64 	%rd269, %rd268;
	@%p165 bra 	$L__BB1_108;
	ld.shared.u16 	%rs88, [_ZN6thrust24THRUST_300001_SM_1000_NS8cuda_cub4core6detail5shmemE+104];
	ld.shared.u64 	%rd96, [_ZN6thrust24THRUST_300001_SM_1000_NS8cuda_cub4core6detail5shmemE+112];
	setp.lt.u16 	%p166, %rs225, %rs88;
	mov.u16 	%rs226, %rs225;
	mov.u64 	%rd269, %rd268;
	@%p166 bra 	$L__BB1_108;
	setp.lt.u16 	%p167, %rs88, %rs225;
	mov.u16 	%rs226, %rs88;
	mov.u64 	%rd269, %rd96;
	@%p167 bra 	$L__BB1_108;
	setp.lt.s64 	%p168, %rd268, %rd96;
	selp.b16 	%rs226, %rs225, %rs88, %p168;
	min.s64 	%rd269, %rd268, %rd96;
$L__BB1_108:
	setp.lt.s32 	%p169, %r36, 225;
	mov.u16 	%rs256, %rs226;
	mov.u64 	%rd304, %rd269;
	@%p169 bra 	$L__BB1_195;
	ld.shared.u16 	%rs91, [_ZN6thrust24THRUST_300001_SM_1000_NS8cuda_cub4core6detail5shmemE+120];
	ld.shared.u64 	%rd99, [_ZN6thrust24THRUST_300001_SM_1000_NS8cuda_cub4core6detail5shmemE+128];
	setp.lt.u16 	%p170, %rs226, %rs91;
	mov.u16 	%rs256, %rs226;
	mov.u64 	%rd304, %rd269;
	@%p170 bra 	$L__BB1_195;
	setp.lt.u16 	%p171, %rs91, %rs226;
	mov.u16 	%rs256, %rs91;
	mov.u64 	%rd304, %rd99;
	@%p171 bra 	$L__BB1_195;
	setp.lt.s64 	%p172, %rd269, %rd99;
	selp.b16 	%rs256, %rs226, %rs91, %p172;
	min.s64 	%rd304, %rd269, %rd99;
	bra.uni 	$L__BB1_195;
$L__BB1_112:
	mov.u32 	%r17, %tid.x;
	cvt.u64.u32 	%rd101, %r17;
	mul.wide.u32 	%rd198, %r17, 2;
	add.s64 	%rd102, %rd1, %rd198;
	ld.global.u16 	%rs170, [%rd102];
	add.s32 	%r37, %r17, 256;
	cvt.u64.u32 	%rd199, %r37;
	ld.global.u16 	%rs171, [%rd102+512];
	add.s32 	%r38, %r17, 512;
	cvt.u64.u32 	%rd200, %r38;
	ld.global.u16 	%rs172, [%rd102+1024];
	add.s32 	%r39, %r17, 768;
	cvt.u64.u32 	%rd201, %r39;
	ld.global.u16 	%rs173, [%rd102+1536];
	or.b32  	%r40, %r17, 1024;
	cvt.u64.u32 	%rd103, %r40;
	add.s64 	%rd104, %rd196, %rd103;
	ld.global.u16 	%rs93, [%rd102+2048];
	setp.lt.u16 	%p3, %rs171, %rs170;
	min.u16 	%rs174, %rs171, %rs170;
	selp.b64 	%rd202, %rd199, %rd101, %p3;
	setp.lt.u16 	%p4, %rs172, %rs174;
	min.u16 	%rs175, %rs172, %rs174;
	selp.b64 	%rd203, %rd200, %rd202, %p4;
	setp.lt.u16 	%p5, %rs173, %rs175;
	min.u16 	%rs94, %rs173, %rs175;
	selp.b64 	%rd105, %rd201, %rd203, %p5;
	add.s64 	%rd106, %rd196, %rd105;
	setp.lt.u16 	%p6, %rs94, %rs93;
	mov.u16 	%rs243, %rs94;
	mov.u64 	%rd291, %rd106;
	@%p6 bra 	$L__BB1_115;
	setp.lt.u16 	%p7, %rs93, %rs94;
	mov.u16 	%rs243, %rs93;
	mov.u64 	%rd291, %rd104;
	@%p7 bra 	$L__BB1_115;
	setp.lt.u64 	%p8, %rd105, %rd103;
	selp.b16 	%rs243, %rs94, %rs93, %p8;
	selp.b64 	%rd291, %rd106, %rd104, %p8;
$L__BB1_115:
	setp.lt.u32 	%p9, %r36, 2560;
	mov.b32 	%r394, 1280;
	@%p9 bra 	$L__BB1_133;
	mov.b32 	%r394, 1280;
$L__BB1_117:
	mov.u32 	%r18, %r394;
	cvt.u64.u32 	%rd204, %r18;
	add.s64 	%rd205, %rd101, %rd204;
	mul.wide.u32 	%rd206, %r18, 2;
	add.s64 	%rd207, %rd102, %rd206;
	add.s64 	%rd110, %rd205, %rd196;
	ld.global.u16 	%rs98, [%rd207];
	add.s64 	%rd111, %rd110, 256;
	ld.global.u16 	%rs99, [%rd207+512];
	add.s64 	%rd112, %rd110, 512;
	ld.global.u16 	%rs100, [%rd207+1024];
	add.s64 	%rd113, %rd110, 768;
	ld.global.u16 	%rs101, [%rd207+1536];
	add.s64 	%rd114, %rd110, 1024;
	ld.global.u16 	%rs102, [%rd207+2048];
	setp.lt.u16 	%p10, %rs243, %rs98;
	mov.u16 	%rs229, %rs243;
	mov.u64 	%rd272, %rd291;
	@%p10 bra 	$L__BB1_120;
	setp.lt.u16 	%p11, %rs98, %rs243;
	mov.u16 	%rs229, %rs98;
	mov.u64 	%rd272, %rd110;
	@%p11 bra 	$L__BB1_120;
	setp.lt.s64 	%p12, %rd291, %rd110;
	selp.b16 	%rs229, %rs243, %rs98, %p12;
	min.s64 	%rd272, %rd291, %rd110;
$L__BB1_120:
	setp.lt.u16 	%p13, %rs229, %rs99;
	mov.u16 	%rs230, %rs229;
	mov.u64 	%rd273, %rd272;
	@%p13 bra 	$L__BB1_123;
	setp.lt.u16 	%p14, %rs99, %rs229;
	mov.u16 	%rs230, %rs99;
	mov.u64 	%rd273, %rd111;
	@%p14 bra 	$L__BB1_123;
	setp.lt.s64 	%p15, %rd272, %rd111;
	selp.b16 	%rs230, %rs229, %rs99, %p15;
	min.s64 	%rd273, %rd272, %rd111;
$L__BB1_123:
	setp.lt.u16 	%p16, %rs230, %rs100;
	mov.u16 	%rs231, %rs230;
	mov.u64 	%rd274, %rd273;
	@%p16 bra 	$L__BB1_126;
	setp.lt.u16 	%p17, %rs100, %rs230;
	mov.u16 	%rs231, %rs100;
	mov.u64 	%rd274, %rd112;
	@%p17 bra 	$L__BB1_126;
	setp.lt.s64 	%p18, %rd273, %rd112;
	selp.b16 	%rs231, %rs230, %rs100, %p18;
	min.s64 	%rd274, %rd273, %rd112;
$L__BB1_126:
	setp.lt.u16 	%p19, %rs231, %rs101;
	mov.u16 	%rs232, %rs231;
	mov.u64 	%rd275, %rd274;
	@%p19 bra 	$L__BB1_129;
	setp.lt.u16 	%p20, %rs101, %rs231;
	mov.u16 	%rs232, %rs101;
	mov.u64 	%rd275, %rd113;
	@%p20 bra 	$L__BB1_129;
	setp.lt.s64 	%p21, %rd274, %rd113;
	selp.b16 	%rs232, %rs231, %rs101, %p21;
	min.s64 	%rd275, %rd274, %rd113;
$L__BB1_129:
	setp.lt.u16 	%p22, %rs232, %rs102;
	mov.u16 	%rs243, %rs232;
	mov.u64 	%rd291, %rd275;
	@%p22 bra 	$L__BB1_132;
	setp.lt.u16 	%p23, %rs102, %rs232;
	mov.u16 	%rs243, %rs102;
	mov.u64 	%rd291, %rd114;
	@%p23 bra 	$L__BB1_132;
	setp.lt.s64 	%p24, %rd275, %rd114;
	selp.b16 	%rs243, %rs232, %rs102, %p24;
	min.s64 	%rd291, %rd275, %rd114;
$L__BB1_132:
	add.s32 	%r394, %r18, 1280;
	add.s32 	%r43, %r18, 2560;
	setp.le.s32 	%p25, %r43, %r36;
	@%p25 bra 	$L__BB1_117;
$L__BB1_133:
	setp.le.s32 	%p26, %r36, %r394;
	@%p26 bra 	$L__BB1_156;
	sub.s32 	%r21, %r36, %r394;
	setp.ge.s32 	%p27, %r17, %r21;
	@%p27 bra 	$L__BB1_156;
	not.b32 	%r44, %r17;
	add.s32 	%r45, %r36, %r44;
	sub.s32 	%r22, %r45, %r394;
	and.b32  	%r46, %r22, 768;
	setp.eq.s32 	%p28, %r46, 768;
	mov.u32 	%r397, %r17;
	@%p28 bra 	$L__BB1_141;
	add.s32 	%r47, %r17, %r394;
	cvt.u64.u32 	%rd209, %r47;
	add.s64 	%rd279, %rd196, %rd209;
	mul.wide.u32 	%rd210, %r47, 2;
	add.s64 	%rd278, %rd1, %rd210;
	shr.u32 	%r48, %r22, 8;
	add.s32 	%r49, %r48, 1;
	and.b32  	%r50, %r49, 3;
	neg.s32 	%r395, %r50;
	mov.u32 	%r397, %r17;
$L__BB1_137:
	.pragma "nounroll";
	mov.u64 	%rd130, %rd291;
	mov.u16 	%rs114, %rs243;
	ld.global.u16 	%rs115, [%rd278];
	setp.lt.u16 	%p29, %rs114, %rs115;
	@%p29 bra 	$L__BB1_140;
	setp.lt.u16 	%p30, %rs115, %rs114;
	mov.u16 	%rs243, %rs115;
	mov.u64 	%rd291, %rd279;
	@%p30 bra 	$L__BB1_140;
	setp.lt.s64 	%p31, %rd130, %rd279;
	selp.b16 	%rs243, %rs114, %rs115, %p31;
	min.s64 	%rd291, %rd130, %rd279;
$L__BB1_140:
	add.s32 	%r397, %r397, 256;
	add.s64 	%rd279, %rd279, 256;
	add.s64 	%rd278, %rd278, 512;
	add.s32 	%r395, %r395, 1;
	setp.ne.s32 	%p32, %r395, 0;
	@%p32 bra 	$L__BB1_137;
$L__BB1_141:
	setp.lt.u32 	%p33, %r22, 768;
	@%p33 bra 	$L__BB1_156;
	add.s32 	%r398, %r397, %r394;
	cvt.u64.u32 	%rd211, %r398;
	add.s64 	%rd286, %rd196, %rd211;
	cvt.u64.u32 	%rd212, %r397;
	cvt.u64.u32 	%rd213, %r394;
	add.s64 	%rd214, %rd212, %rd213;
	shl.b64 	%rd215, %rd214, 1;
	add.s64 	%rd216, %rd215, %rd1;
	add.s64 	%rd285, %rd216, 1536;
	mul.wide.u32 	%rd217, %r398, 2;
	add.s64 	%rd284, %rd1, %rd217;
	add.s32 	%r399, %r397, 512;
$L__BB1_143:
	mov.u32 	%r32, %r399;
	ld.global.u16 	%rs121, [%rd284];
	setp.lt.u16 	%p34, %rs243, %rs121;
	mov.u16 	%rs240, %rs243;
	mov.u64 	%rd288, %rd291;
	@%p34 bra 	$L__BB1_146;
	setp.lt.u16 	%p35, %rs121, %rs243;
	mov.u16 	%rs240, %rs121;
	mov.u64 	%rd288, %rd286;
	@%p35 bra 	$L__BB1_146;
	setp.lt.s64 	%p36, %rd291, %rd286;
	selp.b16 	%rs240, %rs243, %rs121, %p36;
	min.s64 	%rd288, %rd291, %rd286;
$L__BB1_146:
	add.s32 	%r51, %r398, 256;
	cvt.u64.u32 	%rd218, %r51;
	add.s64 	%rd146, %rd196, %rd218;
	ld.global.u16 	%rs124, [%rd285+-1024];
	setp.lt.u16 	%p37, %rs240, %rs124;
	mov.u16 	%rs241, %rs240;
	mov.u64 	%rd289, %rd288;
	@%p37 bra 	$L__BB1_149;
	setp.lt.u16 	%p38, %rs124, %rs240;
	mov.u16 	%rs241, %rs124;
	mov.u64 	%rd289, %rd146;
	@%p38 bra 	$L__BB1_149;
	setp.lt.s64 	%p39, %rd288, %rd146;
	selp.b16 	%rs241, %rs240, %rs124, %p39;
	min.s64 	%rd289, %rd288, %rd146;
$L__BB1_149:
	add.s32 	%r52, %r398, 512;
	cvt.u64.u32 	%rd219, %r52;
	add.s64 	%rd149, %rd196, %rd219;
	ld.global.u16 	%rs127, [%rd285+-512];
	setp.lt.u16 	%p40, %rs241, %rs127;
	mov.u16 	%rs242, %rs241;
	mov.u64 	%rd290, %rd289;
	@%p40 bra 	$L__BB1_152;
	setp.lt.u16 	%p41, %rs127, %rs241;
	mov.u16 	%rs242, %rs127;
	mov.u64 	%rd290, %rd149;
	@%p41 bra 	$L__BB1_152;
	setp.lt.s64 	%p42, %rd289, %rd149;
	selp.b16 	%rs242, %rs241, %rs127, %p42;
	min.s64 	%rd290, %rd289, %rd149;
$L__BB1_152:
	add.s32 	%r53, %r398, 768;
	cvt.u64.u32 	%rd220, %r53;
	add.s64 	%rd152, %rd196, %rd220;
	ld.global.u16 	%rs130, [%rd285];
	setp.lt.u16 	%p43, %rs242, %rs130;
	mov.u16 	%rs243, %rs242;
	mov.u64 	%rd291, %rd290;
	@%p43 bra 	$L__BB1_155;
	setp.lt.u16 	%p44, %rs130, %rs242;
	mov.u16 	%rs243, %rs130;
	mov.u64 	%rd291, %rd152;
	@%p44 bra 	$L__BB1_155;
	setp.lt.s64 	%p45, %rd290, %rd152;
	selp.b16 	%rs243, %rs242, %rs130, %p45;
	min.s64 	%rd291, %rd290, %rd152;
$L__BB1_155:
	add.s64 	%rd286, %rd286, 1024;
	add.s64 	%rd285, %rd285, 2048;
	add.s64 	%rd284, %rd284, 2048;
	add.s32 	%r399, %r32, 1024;
	add.s32 	%r54, %r32, 512;
	add.s32 	%r398, %r398, 1024;
	setp.lt.s32 	%p46, %r54, %r21;
	@%p46 bra 	$L__BB1_143;
$L__BB1_156:
	// begin inline asm
	mov.u32 %r55, %laneid;
	// end inline asm
	mov.b32 	%r57, {%rs243, %rs177};
	mov.b32 	%r73, 1;
	mov.b32 	%r74, 31;
	mov.b32 	%r75, -1;
	// begin inline asm
	shfl.sync.down.b32 %r56, %r57, %r73, %r74, %r75;
	// end inline asm
	// begin inline asm
	shfl.sync.down.b32 %r61, %r62, %r73, %r74, %r75;
	// end inline asm
	mov.b64 	{%r67, %r72}, %rd291;
	// begin inline asm
	shfl.sync.down.b32 %r66, %r67, %r73, %r74, %r75;
	// end inline asm
	// begin inline asm
	shfl.sync.down.b32 %r71, %r72, %r73, %r74, %r75;
	// end inline asm
	mov.b64 	%rd159, {%r66, %r71};
	cvt.u16.u32 	%rs134, %r56;
	setp.gt.s32 	%p47, %r55, 30;
	setp.lt.u16 	%p48, %rs243, %rs134;
	or.pred  	%p49, %p47, %p48;
	mov.u16 	%rs245, %rs243;
	mov.u64 	%rd293, %rd291;
	@%p49 bra 	$L__BB1_159;
	setp.lt.u16 	%p50, %rs134, %rs243;
	mov.u16 	%rs245, %rs134;
	mov.u64 	%rd293, %rd159;
	@%p50 bra 	$L__BB1_159;
	setp.lt.s64 	%p51, %rd291, %rd159;
	selp.b16 	%rs245, %rs243, %rs134, %p51;
	min.s64 	%rd293, %rd291, %rd159;
$L__BB1_159:
	mov.b32 	%r77, {%rs245, %rs178};
	mov.b32 	%r93, 2;
	mov.b32 	%r94, 31;
	mov.b32 	%r95, -1;
	// begin inline asm
	shfl.sync.down.b32 %r76, %r77, %r93, %r94, %r95;
	// end inline asm
	// begin inline asm
	shfl.sync.down.b32 %r81, %r82, %r93, %r94, %r95;
	// end inline asm
	mov.b64 	{%r87, %r92}, %rd293;
	// begin inline asm
	shfl.sync.down.b32 %r86, %r87, %r93, %r94, %r95;
	// end inline asm
	// begin inline asm
	shfl.sync.down.b32 %r91, %r92, %r93, %r94, %r95;
	// end inline asm
	mov.b64 	%rd162, {%r86, %r91};
	cvt.u16.u32 	%rs137, %r76;
	setp.gt.s32 	%p52, %r55, 29;
	setp.lt.u16 	%p53, %rs245, %rs137;
	or.pred  	%p54, %p52, %p53;
	mov.u16 	%rs246, %rs245;
	mov.u64 	%rd294, %rd293;
	@%p54 bra 	$L__BB1_162;
	setp.lt.u16 	%p55, %rs137, %rs245;
	mov.u16 	%rs246, %rs137;
	mov.u64 	%rd294, %rd162;
	@%p55 bra 	$L__BB1_162;
	setp.lt.s64 	%p56, %rd293, %rd162;
	selp.b16 	%rs246, %rs245, %rs137, %p56;
	min.s64 	%rd294, %rd293, %rd162;
$L__BB1_162:
	mov.b32 	%r97, {%rs246, %rs179};
	mov.b32 	%r113, 4;
	mov.b32 	%r114, 31;
	mov.b32 	%r115, -1;
	// begin inline asm
	shfl.sync.down.b32 %r96, %r97, %r113, %r114, %r115;
	// end inline asm
	// begin inline asm
	shfl.sync.down.b32 %r101, %r102, %r113, %r114, %r115;
	// end inline asm
	mov.b64 	{%r107, %r112}, %rd294;
	// begin inline asm
	shfl.sync.down.b32 %r106, %r107, %r113, %r114, %r115;
	// end inline asm
	// begin inline asm
	shfl.sync.down.b32 %r111, %r112, %r113, %r114, %r115;
	// end inline asm
	mov.b64 	%rd165, {%r106, %r111};
	cvt.u16.u32 	%rs140, %r96;
	setp.gt.s32 	%p57, %r55, 27;
	setp.lt.u16 	%p58, %rs246, %rs140;
	or.pred  	%p59, %p57, %p58;
	mov.u16 	%rs247, %rs246;
	mov.u64 	%rd295, %rd294;
	@%p59 bra 	$L__BB1_165;
	setp.lt.u16 	%p60, %rs140, %rs246;
	mov.u16 	%rs247, %rs140;
	mov.u64 	%rd295, %rd165;
	@%p60 bra 	$L__BB1_165;
	setp.lt.s64 	%p61, %rd294, %rd165;
	selp.b16 	%rs247, %rs246, %rs140, %p61;
	min.s64 	%rd295, %rd294, %rd165;
$L__BB1_165:
	mov.b32 	%r117, {%rs247, %rs180};
	mov.b32 	%r133, 8;
	mov.b32 	%r134, 31;
	mov.b32 	%r135, -1;
	// begin inline asm
	shfl.sync.down.b32 %r116, %r117, %r133, %r134, %r135;
	// end inline asm
	// begin inline asm
	shfl.sync.down.b32 %r121, %r122, %r133, %r134, %r135;
	// end inline asm
	mov.b64 	{%r127, %r132}, %rd295;
	// begin inline asm
	shfl.sync.down.b32 %r126, %r127, %r133, %r134, %r135;
	// end inline asm
	// begin inline asm
	shfl.sync.down.b32 %r131, %r132, %r133, %r134, %r135;
	// end inline asm
	mov.b64 	%rd168, {%r126, %r131};
	cvt.u16.u32 	%rs143, %r116;
	setp.gt.s32 	%p62, %r55, 23;
	setp.lt.u16 	%p63, %rs247, %rs143;
	or.pred  	%p64, %p62, %p63;
	mov.u16 	%rs248, %rs247;
	mov.u64 	%rd296, %rd295;
	@%p64 bra 	$L__BB1_168;
	setp.lt.u16 	%p65, %rs143, %rs247;
	mov.u16 	%rs248, %rs143;
	mov.u64 	%rd296, %rd168;
	@%p65 bra 	$L__BB1_168;
	setp.lt.s64 	%p66, %rd295, %rd168;
	selp.b16 	%rs248, %rs247, %rs143, %p66;
	min.s64 	%rd296, %rd295, %rd168;
$L__BB1_168:
	mov.b32 	%r137, {%rs248, %rs181};
	mov.b32 	%r153, 16;
	mov.b32 	%r154, 31;
	mov.b32 	%r155, -1;
	// begin inline asm
	shfl.sync.down.b32 %r136, %r137, %r153, %r154, %r155;
	// end inline asm
	// begin inline asm
	shfl.sync.down.b32 %r141, %r142, %r153, %r154, %r155;
	// end inline asm
	mov.b64 	{%r147, %r152}, %rd296;
	// begin inline asm
	shfl.sync.down.b32 %r146, %r147, %r153, %r154, %r155;
	// end inline asm
	// begin inline asm
	shfl.sync.down.b32 %r151, %r152, %r153, %r154, %r155;
	// end inline asm
	mov.b64 	%rd171, {%r146, %r151};
	cvt.u16.u32 	%rs146, %r136;
	setp.gt.s32 	%p67, %r55, 15;
	setp.lt.u16 	%p68, %rs248, %rs146;
	or.pred  	%p69, %p67, %p68;
	mov.u16 	%rs256, %rs248;
	mov.u64 	%rd304, %rd296;
	@%p69 bra 	$L__BB1_171;
	setp.lt.u16 	%p70, %rs146, %rs248;
	mov.u16 	%rs256, %rs146;
	mov.u64 	%rd304, %rd171;
	@%p70 bra 	$L__BB1_171;
	setp.lt.s64 	%p71, %rd296, %rd171;
	selp.b16 	%rs256, %rs248, %rs146, %p71;
	min.s64 	%rd304, %rd296, %rd171;
$L__BB1_171:
	setp.ne.s32 	%p72, %r55, 0;
	@%p72 bra 	$L__BB1_173;
	shr.u32 	%r156, %r17, 1;
	and.b32  	%r157, %r156, 496;
	mov.u32 	%r158, _ZN6thrust24THRUST_300001_SM_1000_NS8cuda_cub4core6detail5shmemE;
	add.s32 	%r159, %r158, %r157;
	st.shared.u16 	[%r159+8], %rs256;
	st.shared.u64 	[%r159+16], %rd304;
$L__BB1_173:
	bar.sync 	0;
	setp.ne.s32 	%p73, %r17, 0;
	@%p73 bra 	$L__BB1_195;
	ld.shared.u16 	%rs149, [_ZN6thrust24THRUST_300001_SM_1000_NS8cuda_cub4core6detail5shmemE+24];
	ld.shared.u64 	%rd174, [_ZN6thrust24THRUST_300001_SM_1000_NS8cuda_cub4core6detail5shmemE+32];
	setp.lt.u16 	%p74, %rs256, %rs149;
	mov.u16 	%rs250, %rs256;
	mov.u64 	%rd298, %rd304;
	@%p74 bra 	$L__BB1_177;
	setp.lt.u16 	%p75, %rs149, %rs256;
	mov.u16 	%rs250, %rs149;
	mov.u64 	%rd298, %rd174;
	@%p75 bra 	$L__BB1_177;
	setp.lt.s64 	%p76, %rd304, %rd174;
	selp.b16 	%rs250, %rs256, %rs149, %p76;
	min.s64 	%rd298, %rd304, %rd174;
$L__BB1_177:
	ld.shared.u16 	%rs152, [_ZN6thrust24THRUST_300001_SM_1000_NS8cuda_cub4core6detail5shmemE+40];
	ld.shared.u64 	%rd177, [_ZN6thrust24THRUST_300001_SM_1000_NS8cuda_cub4core6detail5shmemE+48];
	setp.lt.u16 	%p77, %rs250, %rs152;
	mov.u16 	%rs251, %rs250;
	mov.u64 	%rd299, %rd298;
	@%p77 bra 	$L__BB1_180;
	setp.lt.u16 	%p78, %rs152, %rs250;
	mov.u16 	%rs251, %rs152;
	mov.u64 	%rd299, %rd177;
	@%p78 bra 	$L__BB1_180;
	setp.lt.s64 	%p79, %rd298, %rd177;
	selp.b16 	%rs251, %rs250, %rs152, %p79;
	min.s64 	%rd299, %rd298, %rd177;
$L__BB1_180:
	ld.shared.u16 	%rs155, [_ZN6thrust24THRUST_300001_SM_1000_NS8cuda_cub4core6detail5shmemE+56];
	ld.shared.u64 	%rd180, [_ZN6thrust24THRUST_300001_SM_1000_NS8cuda_cub4core6detail5shmemE+64];
	setp.lt.u16 	%p80, %rs251, %rs155;
	mov.u16 	%rs252, %rs251;
	mov.u64 	%rd300, %rd299;
	@%p80 bra 	$L__BB1_183;
	setp.lt.u16 	%p81, %rs155, %rs251;
	mov.u16 	%rs252, %rs155;
	mov.u64 	%rd300, %rd180;
	@%p81 bra 	$L__BB1_183;
	setp.lt.s64 	%p82, %rd299, %rd180;
	selp.b16 	%rs252, %rs251, %rs155, %p82;
	min.s64 	%rd300, %rd299, %rd180;
$L__BB1_183:
	ld.shared.u16 	%rs158, [_ZN6thrust24THRUST_300001_SM_1000_NS8cuda_cub4core6detail5shmemE+72];
	ld.shared.u64 	%rd183, [_ZN6thrust24THRUST_300001_SM_1000_NS8cuda_cub4core6detail5shmemE+80];
	setp.lt.u16 	%p83, %rs252, %rs158;
	mov.u16 	%rs253, %rs252;
	mov.u64 	%rd301, %rd300;
	@%p83 bra 	$L__BB1_186;
	setp.lt.u16 	%p84, %rs158, %rs252;
	mov.u16 	%rs253, %rs158;
	mov.u64 	%rd301, %rd183;
	@%p84 bra 	$L__BB1_186;
	setp.lt.s64 	%p85, %rd300, %rd183;
	selp.b16 	%rs253, %rs252, %rs158, %p85;
	min.s64 	%rd301, %rd300, %rd183;
$L__BB1_186:
	ld.shared.u16 	%rs161, [_ZN6thrust24THRUST_300001_SM_1000_NS8cuda_cub4core6detail5shmemE+88];
	ld.shared.u64 	%rd186, [_ZN6thrust24THRUST_300001_SM_1000_NS8cuda_cub4core6detail5shmemE+96];
	setp.lt.u16 	%p86, %rs253, %rs161;
	mov.u16 	%rs254, %rs253;
	mov.u64 	%rd302, %rd301;
	@%p86 bra 	$L__BB1_189;
	setp.lt.u16 	%p87, %rs161, %rs253;
	mov.u16 	%rs254, %rs161;
	mov.u64 	%rd302, %rd186;
	@%p87 bra 	$L__BB1_189;
	setp.lt.s64 	%p88, %rd301, %rd186;
	selp.b16 	%rs254, %rs253, %rs161, %p88;
	min.s64 	%rd302, %rd301, %rd186;
$L__BB1_189:
	ld.shared.u16 	%rs164, [_ZN6thrust24THRUST_300001_SM_1000_NS8cuda_cub4core6detail5shmemE+104];
	ld.shared.u64 	%rd189, [_ZN6thrust24THRUST_300001_SM_1000_NS8cuda_cub4core6detail5shmemE+112];
	setp.lt.u16 	%p89, %rs254, %rs164;
	mov.u16 	%rs255, %rs254;
	mov.u64 	%rd303, %rd302;
	@%p89 bra 	$L__BB1_192;
	setp.lt.u16 	%p90, %rs164, %rs254;
	mov.u16 	%rs255, %rs164;
	mov.u64 	%rd303, %rd189;
	@%p90 bra 	$L__BB1_192;
	setp.lt.s64 	%p91, %rd302, %rd189;
	selp.b16 	%rs255, %rs254, %rs164, %p91;
	min.s64 	%rd303, %rd302, %rd189;
$L__BB1_192:
	ld.shared.u16 	%rs167, [_ZN6thrust24THRUST_300001_SM_1000_NS8cuda_cub4core6detail5shmemE+120];
	ld.shared.u64 	%rd192, [_ZN6thrust24THRUST_300001_SM_1000_NS8cuda_cub4core6detail5shmemE+128];
	setp.lt.u16 	%p92, %rs255, %rs167;
	mov.u16 	%rs256, %rs255;
	mov.u64 	%rd304, %rd303;
	@%p92 bra 	$L__BB1_195;
	setp.lt.u16 	%p93, %rs167, %rs255;
	mov.u16 	%rs256, %rs167;
	mov.u64 	%rd304, %rd192;
	@%p93 bra 	$L__BB1_195;
	setp.lt.s64 	%p94, %rd303, %rd192;
	selp.b16 	%rs256, %rs255, %rs167, %p94;
	min.s64 	%rd304, %rd303, %rd192;
$L__BB1_195:
	mov.u32 	%r387, %tid.x;
	setp.ne.s32 	%p221, %r387, 0;
	@%p221 bra 	$L__BB1_197;
	ld.param.u64 	%rd234, [_ZN6thrust24THRUST_300001_SM_1000_NS8cuda_cub4core6detail13_kernel_agentINS1_8__reduce11ReduceAgentINS0_12zip_iteratorIN4cuda3std3__45tupleIJPtNS0_17counting_iteratorIlNS0_11use_defaultESE_SE_EEEEEEEPNSB_IJtlEEESI_iNS1_9__extrema9arg_min_fItlNSA_4lessItEEEEEEJSH_SJ_iSO_EEEvDpT0__param_1];
	cvta.to.global.u64 	%rd233, %rd234;
	st.global.u16 	[%rd233], %rs256;
	st.global.u64 	[%rd233+8], %rd304;
$L__BB1_197:
	ret;

}
	// .globl	_ZN6thrust24THRUST_300001_SM_1000_NS8cuda_cub4core6detail13_kernel_agentINS1_8__reduce11ReduceAgentINS0_12zip_iteratorIN4cuda3std3__45tupleIJPtNS0_17counting_iteratorIlNS0_11use_defaultESE_SE_EEEEEEEPNSB_IJtlEEESI_iNS1_9__extrema9arg_min_fItlNSA_4lessItEEEEEEJSH_SJ_iN3cub18CUB_300001_SM_100013GridEvenShareIiEENSR_9GridQueueIjEESO_EEEvDpT0_
.visible .entry _ZN6thrust24THRUST_300001_SM_1000_NS8cuda_cub4core6detail13_kernel_agentINS1_8__reduce11ReduceAgentINS0_12zip_iteratorIN4cuda3std3__45tupleIJPtNS0_17counting_iteratorIlNS0_11use_defaultESE_SE_EEEEEEEPNSB_IJtlEEESI_iNS1_9__extrema9arg_min_fItlNSA_4lessItEEEEEEJSH_SJ_iN3cub18CUB_300001_SM_100013GridEvenShareIiEENSR_9GridQueueIjEESO_EEEvDpT0_(
	.param .align 8 .b8 _ZN6thrust24THRUST_300001_SM_1000_NS8cuda_cub4core6detail13_kernel_agentINS1_8__reduce11ReduceAgentINS0_12zip_iteratorIN4cuda3std3__45tupleIJPtNS0_17counting_iteratorIlNS0_11use_defaultESE_SE_EEEEEEEPNSB_IJtlEEESI_iNS1_9__extrema9arg_min_fItlNSA_4lessItEEEEEEJSH_SJ_iN3cub18CUB_300001_SM_100013GridEvenShareIiEENSR_9GridQueueIjEESO_EEEvDpT0__param_0[16],
	.param .u64 .ptr .align 1 _ZN6thrust24THRUST_300001_SM_1000_NS8cuda_cub4core6detail13_kernel_agentINS1_8__reduce11ReduceAgentINS0_12zip_iteratorIN4cuda3std3__45tupleIJPtNS0_17counting_iteratorIlNS0_11use_defaultESE_SE_EEEEEEEPNSB_IJtlEEESI_iNS1_9__extrema9arg_min_fItlNSA_4lessItEEEEEEJSH_SJ_iN3cub18CUB_300001_SM_100013GridEvenShareIiEENSR_9GridQueueIjEESO_EEEvDpT0__param_1,
	.param .u32 _ZN6thrust24THRUST_300001_SM_1000_NS8cuda_cub4core6detail13_kernel_agentINS1_8__reduce11ReduceAgentINS0_12zip_iteratorIN4cuda3std3__45tupleIJPtNS0_17counting_iteratorIlNS0_11use_defaultESE_SE_EEEEEEEPNSB_IJtlEEESI_iNS1_9__extrema9arg_min_fItlNSA_4lessItEEEEEEJSH_SJ_iN3cub18CUB_300001_SM_100013GridEvenShareIiEENSR_9GridQueueIjEESO_EEEvDpT0__param_2,
	.param .align 4 .b8 _ZN6thrust24THRUST_300001_SM_1000_NS8cuda_cub4core6detail13_kernel_agentINS1_8__reduce11ReduceAgentINS0_12zip_iteratorIN4cuda3std3__45tupleIJPtNS0_17counting_iteratorIlNS0_11use_defaultESE_SE_EEEEEEEPNSB_IJtlEEESI_iNS1_9__extrema9arg_min_fItlNSA_4lessItEEEEEEJSH_SJ_iN3cub18CUB_300001_SM_100013GridEvenShareIiEENSR_9GridQueueIjEESO_EEEvDpT0__param_3[40],
	.param .align 8 .b8 _ZN6thrust24THRUST_300001_SM_1000_NS8cuda_cub4core6detail13_kernel_agentINS1_8__reduce11ReduceAgentINS0_12zip_iteratorIN4cuda3std3__45tupleIJPtNS0_17counting_iteratorIlNS0_11use_defaultESE_SE_EEEEEEEPNSB_IJtlEEESI_iNS1_9__extrema9arg_min_fItlNSA_4lessItEEEEEEJSH_SJ_iN3cub18CUB_300001_SM_100013GridEvenShareIiEENSR_9GridQueueIjEESO_EEEvDpT0__param_4[8],
	.param .align 1 .b8 _ZN6thrust24THRUST_300001_SM_1000_NS8cuda_cub4core6detail13_kernel_agentINS1_8__reduce11ReduceAgentINS0_12zip_iteratorIN4cuda3std3__45tupleIJPtNS0_17counting_iteratorIlNS0_11use_defaultESE_SE_EEEEEEEPNSB_IJtlEEESI_iNS1_9__extrema9arg_min_fItlNSA_4lessItEEEEEEJSH_SJ_iN3cub18CUB_300001_SM_100013GridEvenShareIiEENSR_9GridQueueIjEESO_EEEvDpT0__param_5[1]
)
.maxntid 256
{
	.reg .pred 	%p<224>;
	.reg .b16 	%rs<257>;
	.reg .b32 	%r<437>;
	.reg .b64 	%rd<286>;

	ld.param.u64 	%rd3, [_ZN6thrust24THRUST_300001_SM_1000_NS8cuda_cub4core6detail13_kernel_agentINS1_8__reduce11ReduceAgentINS0_12zip_iteratorIN4cuda3std3__45tupleIJPtNS0_17counting_iteratorIlNS0_11use_defaultESE_SE_EEEEEEEPNSB_IJtlEEESI_iNS1_9__extrema9arg_min_fItlNSA_4lessItEEEEEEJSH_SJ_iN3cub18CUB_300001_SM_100013GridEvenShareIiEENSR_9GridQueueIjEESO_EEEvDpT0__param_0+8];
	ld.param.u64 	%rd181, [_ZN6thrust24THRUST_300001_SM_1000_NS8cuda_cub4core6detail13_kernel_agentINS1_8__reduce11ReduceAgentINS0_12zip_iteratorIN4cuda3std3__45tupleIJPtNS0_17counting_iteratorIlNS0_11use_defaultESE_SE_EEEEEEEPNSB_IJtlEEESI_iNS1_9__extrema9arg_min_fItlNSA_4lessItEEEEEEJSH_SJ_iN3cub18CUB_300001_SM_100013GridEvenShareIiEENSR_9GridQueueIjEESO_EEEvDpT0__param_0];
	ld.param.u64 	%rd182, [_ZN6thrust24THRUST_300001_SM_1000_NS8cuda_cub4core6detail13_kernel_agentINS1_8__reduce11ReduceAgentINS0_12zip_iteratorIN4cuda3std3__45tupleIJPtNS0_17counting_iteratorIlNS0_11use_defaultESE_SE_EEEEEEEPNSB_IJtlEEESI_iNS1_9__extrema9arg_min_fItlNSA_4lessItEEEEEEJSH_SJ_iN3cub18CUB_300001_SM_100013GridEvenShareIiEENSR_9GridQueueIjEESO_EEEvDpT0__param_4];
	ld.param.u32 	%r66, [_ZN6thrust24THRUST_300001_SM_1000_NS8cuda_cub4core6detail13_kernel_agentINS1_8__reduce11ReduceAgentINS0_12zip_iteratorIN4cuda3std3__45tupleIJPtNS0_17counting_iteratorIlNS0_11use_defaultESE_SE_EEEEEEEPNSB_IJtlEEESI_iNS1_9__extrema9arg_min_fItlNSA_4lessItEEEEEEJSH_SJ_iN3cub18CUB_300001_SM_100013GridEvenShareIiEENSR_9GridQueueIjEESO_EEEvDpT0__param_2];
	cvta.to.global.u64 	%rd1, %rd182;
	cvta.to.global.u64 	%rd2, %rd181;
	mov.u32 	%r1, %ctaid.x;
	mul.lo.s32 	%r2, %r1, 1280;
	mov.u32 	%r67, %nctaid.x;
	mul.lo.s32 	%r3, %r67, 1280;
	add.s32 	%r68, %r2, 1280;
	setp.le.s32 	%p1, %r68, %r66;
	@%p1 bra 	$L__BB2_111;
	sub.s32 	%r4, %r66, %r2;
	mov.u32 	%r5, %tid.x;
	setp.ge.s32 	%p97, %r5, %r4;
	mov.b16 	%rs203, 0;
	mov.b64 	%rd232, 0;
	mov.u32 	%r420, %r5;
	@%p97 bra 	$L__BB2_3;
	add.s32 	%r190, %r2, %r5;
	cvt.s64.s32 	%rd207, %r190;
	mul.wide.s32 	%rd208, %r190, 2;
	add.s64 	%rd209, %rd2, %rd208;
	add.s64 	%rd232, %rd3, %rd207;
	ld.global.u16 	%rs203, [%rd209];
	add.s32 	%r420, %r5, 256;
$L__BB2_3:
	setp.ge.s32 	%p98, %r420, %r4;
	@%p98 bra 	$L__BB2_25;
	not.b32 	%r191, %r420;
	add.s32 	%r192, %r66, %r191;
	sub.s32 	%r8, %r192, %r2;
	and.b32  	%r193, %r8, 768;
	setp.eq.s32 	%p99, %r193, 768;
	@%p99 bra 	$L__BB2_10;
	add.s32 	%r418, %r420, %r2;
	shr.u32 	%r194, %r8, 8;
	add.s32 	%r195, %r194, 1;
	and.b32  	%r196, %r195, 3;
	neg.s32 	%r417, %r196;
$L__BB2_6:
	.pragma "nounroll";
	mov.u64 	%rd6, %rd232;
	mov.u16 	%rs3, %rs203;
	cvt.s64.s32 	%rd211, %r418;
	add.s64 	%rd7, %rd3, %rd211;
	mul.wide.s32 	%rd212, %r418, 2;
	add.s64 	%rd213, %rd2, %rd212;
	ld.global.u16 	%rs4, [%rd213];
	setp.lt.u16 	%p100, %rs3, %rs4;
	@%p100 bra 	$L__BB2_9;
	setp.lt.u16 	%p101, %rs4, %rs3;
	mov.u64 	%rd232, %rd7;
	mov.u16 	%rs203, %rs4;
	@%p101 bra 	$L__BB2_9;
	setp.lt.s64 	%p102, %rd6, %rd7;
	min.s64 	%rd232, %rd6, %rd7;
	selp.b16 	%rs203, %rs3, %rs4, %p102;
$L__BB2_9:
	add.s32 	%r420, %r420, 256;
	add.s32 	%r418, %r418, 256;
	add.s32 	%r417, %r417, 1;
	setp.ne.s32 	%p103, %r417, 0;
	@%p103 bra 	$L__BB2_6;
$L__BB2_10:
	setp.lt.u32 	%p104, %r8, 768;
	@%p104 bra 	$L__BB2_25;
	add.s32 	%r421, %r420, %r2;
	add.s32 	%r424, %r421, 256;
	add.s32 	%r423, %r421, 512;
	add.s32 	%r422, %r421, 768;
	add.s64 	%rd12, %rd2, 1024;
$L__BB2_12:
	cvt.s64.s32 	%rd214, %r424;
	add.s64 	%rd14, %rd3, %rd214;
	cvt.s64.s32 	%rd215, %r423;
	add.s64 	%rd15, %rd3, %rd215;
	cvt.s64.s32 	%rd216, %r422;
	add.s64 	%rd16, %rd3, %rd216;
	cvt.s64.s32 	%rd217, %r421;
	mul.wide.s32 	%rd218, %r421, 2;
	add.s64 	%rd17, %rd12, %rd218;
	add.s64 	%rd18, %rd3, %rd217;
	ld.global.u16 	%rs10, [%rd17+-1024];
	setp.lt.u16 	%p105, %rs203, %rs10;
	mov.u64 	%rd229, %rd232;
	mov.u16 	%rs200, %rs203;
	@%p105 bra 	$L__BB2_15;
	setp.lt.u16 	%p106, %rs10, %rs203;
	mov.u64 	%rd229, %rd18;
	mov.u16 	%rs200, %rs10;
	@%p106 bra 	$L__BB2_15;
	setp.lt.s64 	%p107, %rd232, %rd18;
	min.s64 	%rd229, %rd232, %rd18;
	selp.b16 	%rs200, %rs203, %rs10, %p107;
$L__BB2_15:
	ld.global.u16 	%rs13, [%rd17+-512];
	setp.lt.u16 	%p108, %rs200, %rs13;
	mov.u64 	%rd230, %rd229;
	mov.u16 	%rs201, %rs200;
	@%p108 bra 	$L__BB2_18;
	setp.lt.u16 	%p109, %rs13, %rs200;
	mov.u64 	%rd230, %rd14;
	mov.u16 	%rs201, %rs13;
	@%p109 bra 	$L__BB2_18;
	setp.lt.s64 	%p110, %rd229, %rd14;
	min.s64 	%rd230, %rd229, %rd14;
	selp.b16 	%rs201, %rs200, %rs13, %p110;
$L__BB2_18:
	ld.global.u16 	%rs16, [%rd17];
	setp.lt.u16 	%p111, %rs201, %rs16;
	mov.u64 	%rd231, %rd230;
	mov.u16 	%rs202, %rs201;
	@%p111 bra 	$L__BB2_21;
	setp.lt.u16 	%p112, %rs16, %rs201;
	mov.u64 	%rd231, %rd15;
	mov.u16 	%rs202, %rs16;
	@%p112 bra 	$L__BB2_21;
	setp.lt.s64 	%p113, %rd230, %rd15;
	min.s64 	%rd231, %rd230, %rd15;
	selp.b16 	%rs202, %rs201, %rs16, %p113;
$L__BB2_21:
	ld.global.u16 	%rs19, [%rd17+512];
	setp.lt.u16 	%p114, %rs202, %rs19;
	mov.u64 	%rd232, %rd231;
	mov.u16 	%rs203, %rs202;
	@%p114 bra 	$L__BB2_24;
	setp.lt.u16 	%p115, %rs19, %rs202;
	mov.u64 	%rd232, %rd16;
	mov.u16 	%rs203, %rs19;
	@%p115 bra 	$L__BB2_24;
	setp.lt.s64 	%p116, %rd231, %rd16;
	min.s64 	%rd232, %rd231, %rd16;
	selp.b16 	%rs203, %rs202, %rs19, %p116;
$L__BB2_24:
	add.s32 	%r420, %r420, 1024;
	add.s32 	%r424, %r424, 1024;
	add.s32 	%r423, %r423, 1024;
	add.s32 	%r422, %r422, 1024;
	add.s32 	%r421, %r421, 1024;
	setp.lt.s32 	%p117, %r420, %r4;
	@%p117 bra 	$L__BB2_12;
$L__BB2_25:
	setp.lt.s32 	%p118, %r4, 256;
	@%p118 bra 	$L__BB2_65;
	// begin inline asm
	mov.u32 %r310, %laneid;
	// end inline asm
	mov.b32 	%r312, {%rs203, %rs189};
	mov.b32 	%r328, 1;
	mov.b32 	%r329, 31;
	mov.b32 	%r330, -1;
	// begin inline asm
	shfl.sync.down.b32 %r311, %r312, %r328, %r329, %r330;
	// end inline asm
	// begin inline asm
	shfl.sync.down.b32 %r316, %r317, %r328, %r329, %r330;
	// end inline asm
	mov.b64 	{%r322, %r327}, %rd232;
	// begin inline asm
	shfl.sync.down.b32 %r321, %r322, %r328, %r329, %r330;
	// end inline asm
	// begin inline asm
	shfl.sync.down.b32 %r326, %r327, %r328, %r329, %r330;
	// end inline asm
	mov.b64 	%rd28, {%r321, %r326};
	cvt.u16.u32 	%rs23, %r311;
	setp.gt.s32 	%p175, %r310, 30;
	setp.lt.u16 	%p176, %rs203, %rs23;
	or.pred  	%p177, %p175, %p176;
	mov.u64 	%rd234, %rd232;
	mov.u16 	%rs205, %rs203;
	@%p177 bra 	$L__BB2_29;
	setp.lt.u16 	%p178, %rs23, %rs203;
	mov.u64 	%rd234, %rd28;
	mov.u16 	%rs205, %rs23;
	@%p178 bra 	$L__BB2_29;
	setp.lt.s64 	%p179, %rd232, %rd28;
	min.s64 	%rd234, %rd232, %rd28;
	selp.b16 	%rs205, %rs203, %rs23, %p179;
$L__BB2_29:
	mov.b32 	%r332, {%rs205, %rs190};
	mov.b32 	%r348, 2;
	mov.b32 	%r349, 31;
	mov.b32 	%r350, -1;
	// begin inline asm
	shfl.sync.down.b32 %r331, %r332, %r348, %r349, %r350;
	// end inline asm
	// begin inline asm
	shfl.sync.down.b32 %r336, %r337, %r348, %r349, %r350;
	// end inline asm
	mov.b64 	{%r342, %r347}, %rd234;
	// begin inline asm
	shfl.sync.down.b32 %r341, %r342, %r348, %r349, %r350;
	// end inline asm
	// begin inline asm
	shfl.sync.down.b32 %r346, %r347, %r348, %r349, %r350;
	// end inline asm
	mov.b64 	%rd31, {%r341, %r346};
	cvt.u16.u32 	%rs26, %r331;
	setp.gt.s32 	%p180, %r310, 29;
	setp.lt.u16 	%p181, %rs205, %rs26;
	or.pred  	%p182, %p180, %p181;
	mov.u64 	%rd235, %rd234;
	mov.u16 	%rs206, %rs205;
	@%p182 bra 	$L__BB2_32;
	setp.lt.u16 	%p183, %rs26, %rs205;
	mov.u64 	%rd235, %rd31;
	mov.u16 	%rs206, %rs26;
	@%p183 bra 	$L__BB2_32;
	setp.lt.s64 	%p184, %rd234, %rd31;
	min.s64 	%rd235, %rd234, %rd31;
	selp.b16 	%rs206, %rs205, %rs26, %p184;
$L__BB2_32:
	mov.b32 	%r352, {%rs206, %rs191};
	mov.b32 	%r368, 4;
	mov.b32 	%r369, 31;
	mov.b32 	%r370, -1;
	// begin inline asm
	shfl.sync.down.b32 %r351, %r352, %r368, %r369, %r370;
	// end inline asm
	// begin inline asm
	shfl.sync.down.b32 %r356, %r357, %r368, %r369, %r370;
	// end inline asm
	mov.b64 	{%r362, %r367}, %rd235;
	// begin inline asm
	shfl.sync.down.b32 %r361, %r362, %r368, %r369, %r370;
	// end inline asm
	// begin inline asm
	shfl.sync.down.b32 %r366, %r367, %r368, %r369, %r370;
	// end inline asm
	mov.b64 	%rd34, {%r361, %r366};
	cvt.u16.u32 	%rs29, %r351;
	setp.gt.s32 	%p185, %r310, 27;
	setp.lt.u16 	%p186, %rs206, %rs29;
	or.pred  	%p187, %p185, %p186;
	mov.u64 	%rd236, %rd235;
	mov.u16 	%rs207, %rs206;
	@%p187 bra 	$L__BB2_35;
	setp.lt.u16 	%p188, %rs29, %rs206;
	mov.u64 	%rd236, %rd34;
	mov.u16 	%rs207, %rs29;
	@%p188 bra 	$L__BB2_35;
	setp.lt.s64 	%p189, %rd235, %rd34;
	min.s64 	%rd236, %rd235, %rd34;
	selp.b16 	%rs207, %rs206, %rs29, %p189;
$L__BB2_35:
	mov.b32 	%r372, {%rs207, %rs192};
	mov.b32 	%r388, 8;
	mov.b32 	%r389, 31;
	mov.b32 	%r390, -1;
	// begin inline asm
	shfl.sync.down.b32 %r371, %r372, %r388, %r389, %r390;
	// end inline asm
	// begin inline asm
	shfl.sync.down.b32 %r376, %r377, %r388, %r389, %r390;
	// end inline asm
	mov.b64 	{%r382, %r387}, %rd236;
	// begin inline asm
	shfl.sync.down.b32 %r381, %r382, %r388, %r389, %r390;
	// end inline asm
	// begin inline asm
	shfl.sync.down.b32 %r386, %r387, %r388, %r389, %r390;
	// end inline asm
	mov.b64 	%rd37, {%r381, %r386};
	cvt.u16.u32 	%rs32, %r371;
	setp.gt.s32 	%p190, %r310, 23;
	setp.lt.u16 	%p191, %rs207, %rs32;
	or.pred  	%p192, %p190, %p191;
	mov.u64 	%rd237, %rd236;
	mov.u16 	%rs208, %rs207;
	@%p192 bra 	$L__BB2_38;
	setp.lt.u16 	%p193, %rs32, %rs207;
	mov.u64 	%rd237, %rd37;
	mov.u16 	%rs208, %rs32;
	@%p193 bra 	$L__BB2_38;
	setp.lt.s64 	%p194, %rd236, %rd37;
	min.s64 	%rd237, %rd236, %rd37;
	selp.b16 	%rs208, %rs207, %rs32, %p194;
$L__BB2_38:
	mov.b32 	%r392, {%rs208, %rs193};
	mov.b32 	%r408, 16;
	mov.b32 	%r409, 31;
	mov.b32 	%r410, -1;
	// begin inline asm
	shfl.sync.down.b32 %r391, %r392, %r408, %r409, %r410;
	// end inline asm
	// begin inline asm
	shfl.sync.down.b32 %r396, %r397, %r408, %r409, %r410;
	// end inline asm
	mov.b64 	{%r402, %r407}, %rd237;
	// begin inline asm
	shfl.sync.down.b32 %r401, %r402, %r408, %r409, %r410;
	// end inline asm
	// begin inline asm
	shfl.sync.down.b32 %r406, %r407, %r408, %r409, %r410;
	// end inline asm
	mov.b64 	%rd40, {%r401, %r406};
	cvt.u16.u32 	%rs35, %r391;
	setp.gt.s32 	%p195, %r310, 15;
	setp.lt.u16 	%p196, %rs208, %rs35;
	or.pred  	%p197, %p195, %p196;
	mov.u64 	%rd285, %rd237;
	mov.u16 	%rs256, %rs208;
	@%p197 bra 	$L__BB2_41;
	setp.lt.u16 	%p198, %rs35, %rs208;
	mov.u64 	%rd285, %rd40;
	mov.u16 	%rs256, %rs35;
	@%p198 bra 	$L__BB2_41;
	setp.lt.s64 	%p199, %rd237, %rd40;
	min.s64 	%rd285, %rd237, %rd40;
	selp.b16 	%rs256, %rs208, %rs35, %p199;
$L__BB2_41:
	setp.ne.s32 	%p200, %r310, 0;
	@%p200 bra 	$L__BB2_43;
	shr.u32 	%r411, %r5, 1;
	and.b32  	%r412, %r411, 496;
	mov.u32 	%r413, _ZN6thrust24THRUST_300001_SM_1000_NS8cuda_cub4core6detail5shmemE;
	add.s32 	%r414, %r413, %r412;
	st.shared.u16 	[%r414+8], %rs256;
	st.shared.u64 	[%r414+16], %rd285;
$L__BB2_43:
	bar.sync 	0;
	setp.ne.s32 	%p201, %r5, 0;
	@%p201 bra 	$L__BB2_198;
	ld.shared.u16 	%rs38, [_ZN6thrust24THRUST_300001_SM_1000_NS8cuda_cub4core6detail5shmemE+24];
	ld.shared.u64 	%rd43, [_ZN6thrust24THRUST_300001_SM_1000_NS8cuda_cub4core6detail5shmemE+32];
	setp.lt.u16 	%p202, %rs256, %rs38;
	mov.u64 	%rd239, %rd285;
	mov.u16 	%rs210, %rs256;
	@%p202 bra 	$L__BB2_47;
	setp.lt.u16 	%p203, %rs38, %rs256;
	mov.u64 	%rd239, %rd43;
	mov.u16 	%rs210, %rs38;
	@%p203 bra 	$L__BB2_47;
	setp.lt.s64 	%p204, %rd285, %rd43;
	min.s64 	%rd239, %rd285, %rd43;
	selp.b16 	%rs210, %rs256, %rs38, %p204;
$L__BB2_47:
	ld.shared.u16 	%rs41, [_ZN6thrust24THRUST_300001_SM_1000_NS8cuda_cub4core6detail5shmemE+40];
	ld.shared.u64 	%rd46, [_ZN6thrust24THRUST_300001_SM_1000_NS8cuda_cub4core6detail5shmemE+48];
	setp.lt.u16 	%p205, %rs210, %rs41;
	mov.u64 	%rd240, %rd239;
	mov.u16 	%rs211, %rs210;
	@%p205 bra 	$L__BB2_50;
	setp.lt.u16 	%p206, %rs41, %rs210;
	mov.u64 	%rd240, %rd46;
	mov.u16 	%rs211, %rs41;
	@%p206 bra 	$L__BB2_50;
	setp.lt.s64 	%p207, %rd239, %rd46;
	min.s64 	%rd240, %rd239, %rd46;
	selp.b16 	%rs211, %rs210, %rs41, %p207;
$L__BB2_50:
	ld.shared.u16 	%rs44, [_ZN6thrust24THRUST_300001_SM_1000_NS8cuda_cub4core6detail5shmemE+56];
	ld.shared.u64 	%rd49, [_ZN6thrust24THRUST_300001_SM_1000_NS8cuda_cub4core6detail5shmemE+64];
	setp.lt.u16 	%p208, %rs211, %rs44;
	mov.u64 	%rd241, %rd240;
	mov.u16 	%rs212, %rs211;
	@%p208 bra 	$L__BB2_53;
	setp.lt.u16 	%p209, %rs44, %rs211;
	mov.u64 	%rd241, %rd49;
	mov.u16 	%rs212, %rs44;
	@%p209 bra 	$L__BB2_53;
	setp.lt.s64 	%p210, %rd240, %rd49;
	min.s64 	%rd241, %rd240, %rd49;
	selp.b16 	%rs212, %rs211, %rs44, %p210;
$L__BB2_53:
	ld.shared.u16 	%rs47, [_ZN6thrust24THRUST_300001_SM_1000_NS8cuda_cub4core6detail5shmemE+72];
	ld.shared.u64 	%rd52, [_ZN6thrust24THRUST_300001_SM_1000_NS8cuda_cub4core6detail5shmemE+80];
	setp.lt.u16 	%p211, %rs212, %rs47;
	mov.u64 	%rd242, %rd241;
	mov.u16 	%rs213, %rs212;
	@%p211 bra 	$L__BB2_56;
	setp.lt.u16 	%p212, %rs47, %rs212;
	mov.u64 	%rd242, %rd52;
	mov.u16 	%rs213, %rs47;
	@%p212 bra 	$L__BB2_56;
	setp.lt.s64 	%p213, %rd241, %rd52;
	min.s64 	%rd242, %rd241, %rd52;
	selp.b16 	%rs213, %rs212, %rs47, %p213;
$L__BB2_56:
	ld.shared.u16 	%rs50, [_ZN6thrust24THRUST_300001_SM_1000_NS8cuda_cub4core6detail5shmemE+88];
	ld.shared.u64 	%rd55, [_ZN6thrust24THRUST_300001_SM_1000_NS8cuda_cub4core6detail5shmemE+96];
	setp.lt.u16 	%p214, %rs213, %rs50;
	mov.u64 	%rd243, %rd242;
	mov.u16 	%rs214, %rs213;
	@%p214 bra 	$L__BB2_59;
	setp.lt.u16 	%p215, %rs50, %rs213;
	mov.u64 	%rd243, %rd55;
	mov.u16 	%rs214, %rs50;
	@%p215 bra 	$L__BB2_59;
	setp.lt.s64 	%p216, %rd242, %rd55;
	min.s64 	%rd243, %rd242, %rd55;
	selp.b16 	%rs214, %rs213, %rs50, %p216;
$L__BB2_59:
	ld.shared.u16 	%rs53, [_ZN6thrust24THRUST_300001_SM_1000_NS8cuda_cub4core6detail5shmemE+104];
	ld.shared.u64 	%rd58, [_ZN6thrust24THRUST_300001_SM_1000_NS8cuda_cub4core6detail5shmemE+112];
	setp.lt.u16 	%p217, %rs214, %rs53;
	mov.u64 	%rd244, %rd243;
	mov.u16 	%rs215, %rs214;
	@%p217 bra 	$L__BB2_62;
	setp.lt.u16 	%p218, %rs53, %rs214;
	mov.u64 	%rd244, %rd58;
	mov.u16 	%rs215, %rs53;
	@%p218 bra 	$L__BB2_62;
	setp.lt.s64 	%p219, %rd243, %rd58;
	min.s64 	%rd244, %rd243, %rd58;
	selp.b16 	%rs215, %rs214, %rs53, %p219;
$L__BB2_62:
	ld.shared.u16 	%rs56, [_ZN6thrust24THRUST_300001_SM_1000_NS8cuda_cub4core6detail5shmemE+120];
	ld.shared.u64 	%rd61, [_ZN6thrust24THRUST_300001_SM_1000_NS8cuda_cub4core6detail5shmemE+128];
	setp.lt.u16 	%p220, %rs215, %rs56;
	mov.u16 	%rs256, %rs215;
	mov.u64 	%rd285, %rd244;
	@%p220 bra 	$L__BB2_198;
	setp.lt.u16 	%p221, %rs56, %rs215;
	mov.u16 	%rs256, %rs56;
	mov.u64 	%rd285, %rd61;
	@%p221 bra 	$L__BB2_198;
	setp.lt.s64 	%p222, %rd244, %rd61;
	min.s64 	%rd285, %rd244, %rd61;
	selp.b16 	%rs256, %rs215, %rs56, %p222;
	bra.uni 	$L__BB2_198;
$L__BB2_65:
	// begin inline asm
	mov.u32 %r197, %laneid;
	// end inline asm
	and.b32  	%r218, %r5, 992;
	add.s32 	%r219, %r218, 32;
	setp.gt.s32 	%p119, %r219, %r4;
	not.b32 	%r220, %r218;
	add.s32 	%r221, %r4, %r220;
	selp.b32 	%r216, %r221, 31, %p119;
	mov.b32 	%r199, {%rs203, %rs184};
	mov.b32 	%r215, 1;
	mov.b32 	%r217, -1;
	// begin inline asm
	shfl.sync.down.b32 %r198, %r199, %r215, %r216, %r217;
	// end inline asm
	// begin inline asm
	shfl.sync.down.b32 %r203, %r204, %r215, %r216, %r217;
	// end inline asm
	mov.b64 	{%r209, %r214}, %rd232;
	// begin inline asm
	shfl.sync.down.b32 %r208, %r209, %r215, %r216, %r217;
	// end inline asm
	// begin inline asm
	shfl.sync.down.b32 %r213, %r214, %r215, %r216, %r217;
	// end inline asm
	mov.b64 	%rd63, {%r208, %r213};
	cvt.u16.u32 	%rs58, %r198;
	setp.ge.s32 	%p120, %r197, %r216;
	setp.lt.u16 	%p121, %rs203, %rs58;
	or.pred  	%p122, %p120, %p121;
	mov.u16 	%rs216, %rs203;
	mov.u64 	%rd245, %rd232;
	@%p122 bra 	$L__BB2_68;
	setp.lt.u16 	%p123, %rs58, %rs203;
	mov.u16 	%rs216, %rs58;
	mov.u64 	%rd245, %rd63;
	@%p123 bra 	$L__BB2_68;
	setp.lt.s64 	%p124, %rd232, %rd63;
	selp.b16 	%rs216, %rs203, %rs58, %p124;
	min.s64 	%rd245, %rd232, %rd63;
$L__BB2_68:
	mov.b32 	%r223, {%rs216, %rs185};
	mov.b32 	%r239, 2;
	mov.b32 	%r241, -1;
	// begin inline asm
	shfl.sync.down.b32 %r222, %r223, %r239, %r216, %r241;
	// end inline asm
	// begin inline asm
	shfl.sync.down.b32 %r227, %r228, %r239, %r216, %r241;
	// end inline asm
	mov.b64 	{%r233, %r238}, %rd245;
	// begin inline asm
	shfl.sync.down.b32 %r232, %r233, %r239, %r216, %r241;
	// end inline asm
	// begin inline asm
	shfl.sync.down.b32 %r237, %r238, %r239, %r216, %r241;
	// end inline asm
	mov.b64 	%rd66, {%r232, %r237};
	cvt.u16.u32 	%rs61, %r222;
	add.s32 	%r242, %r197, 2;
	setp.gt.s32 	%p125, %r242, %r216;
	setp.lt.u16 	%p126, %rs216, %rs61;
	or.pred  	%p127, %p125, %p126;
	mov.u16 	%rs217, %rs216;
	mov.u64 	%rd246, %rd245;
	@%p127 bra 	$L__BB2_71;
	setp.lt.u16 	%p128, %rs61, %rs216;
	mov.u16 	%rs217, %rs61;
	mov.u64 	%rd246, %rd66;
	@%p128 bra 	$L__BB2_71;
	setp.lt.s64 	%p129, %rd245, %rd66;
	selp.b16 	%rs217, %rs216, %rs61, %p129;
	min.s64 	%rd246, %rd245, %rd66;
$L__BB2_71:
	mov.b32 	%r244, {%rs217, %rs186};
	mov.b32 	%r260, 4;
	mov.b32 	%r262, -1;
	// begin inline asm
	shfl.sync.down.b32 %r243, %r244, %r260, %r216, %r262;
	// end inline asm
	// begin inline asm
	shfl.sync.down.b32 %r248, %r249, %r260, %r216, %r262;
	// end inline asm
	mov.b64 	{%r254, %r259}, %rd246;
	// begin inline asm
	shfl.sync.down.b32 %r253, %r254, %r260, %r216, %r262;
	// end inline asm
	// begin inline asm
	shfl.sync.down.b32 %r258, %r259, %r260, %r216, %r262;
	// end inline asm
	mov.b64 	%rd69, {%r253, %r258};
	cvt.u16.u32 	%rs64, %r243;
	add.s32 	%r263, %r197, 4;
	setp.gt.s32 	%p130, %r263, %r216;
	setp.lt.u16 	%p131, %rs217, %rs64;
	or.pred  	%p132, %p130, %p131;
	mov.u16 	%rs218, %rs217;
	mov.u64 	%rd247, %rd246;
	@%p132 bra 	$L__BB2_74;
	setp.lt.u16 	%p133, %rs64, %rs217;
	mov.u16 	%rs218, %rs64;
	mov.u64 	%rd247, %rd69;
	@%p133 bra 	$L__BB2_74;
	setp.lt.s64 	%p134, %rd246, %rd69;
	selp.b16 	%rs218, %rs217, %rs64, %p134;
	min.s64 	%rd247, %rd246, %rd69;
$L__BB2_74:
	mov.b32 	%r265, {%rs218, %rs187};
	mov.b32 	%r281, 8;
	mov.b32 	%r283, -1;
	// begin inline asm
	shfl.sync.down.b32 %r264, %r265, %r281, %r216, %r283;
	// end inline asm
	// begin inline asm
	shfl.sync.down.b32 %r269, %r270, %r281, %r216, %r283;
	// end inline asm
	mov.b64 	{%r275, %r280}, %rd247;
	// begin inline asm
	shfl.sync.down.b32 %r274, %r275, %r281, %r216, %r283;
	// end inline asm
	// begin inline asm
	shfl.sync.down.b32 %r279, %r280, %r281, %r216, %r283;
	// end inline asm
	mov.b64 	%rd72, {%r274, %r279};
	cvt.u16.u32 	%rs67, %r264;
	add.s32 	%r284, %r197, 8;
	setp.gt.s32 	%p135, %r284, %r216;
	setp.lt.u16 	%p136, %rs218, %rs67;
	or.pred  	%p137, %p135, %p136;
	mov.u16 	%rs219, %rs218;
	mov.u64 	%rd248, %rd247;
	@%p137 bra 	$L__BB2_77;
	setp.lt.u16 	%p138, %rs67, %rs218;
	mov.u16 	%rs219, %rs67;
	mov.u64 	%rd248, %rd72;
	@%p138 bra 	$L__BB2_77;
	setp.lt.s64 	%p139, %rd247, %rd72;
	selp.b16 	%rs219, %rs218, %rs67, %p139;
	min.s64 	%rd248, %rd247, %rd72;
$L__BB2_77:
	mov.b32 	%r286, {%rs219, %rs188};
	mov.b32 	%r302, 16;
	mov.b32 	%r304, -1;
	// begin inline asm
	shfl.sync.down.b32 %r285, %r286, %r302, %r216, %r304;
	// end inline asm
	// begin inline asm
	shfl.sync.down.b32 %r290, %r291, %r302, %r216, %r304;
	// end inline asm
	mov.b64 	{%r296, %r301}, %rd248;
	// begin inline asm
	shfl.sync.down.b32 %r295, %r296, %r302, %r216, %r304;
	// end inline asm
	// begin inline asm
	shfl.sync.down.b32 %r300, %r301, %r302, %r216, %r304;
	// end inline asm
	mov.b64 	%rd75, {%r295, %r300};
	cvt.u16.u32 	%rs70, %r285;
	add.s32 	%r305, %r197, 16;
	setp.gt.s32 	%p140, %r305, %r216;
	setp.lt.u16 	%p141, %rs219, %rs70;
	or.pred  	%p142, %p140, %p141;
	mov.u16 	%rs256, %rs219;
	mov.u64 	%rd285, %rd248;
	@%p142 bra 	$L__BB2_80;
	setp.lt.u16 	%p143, %rs70, %rs219;
	mov.u16 	%rs256, %rs70;
	mov.u64 	%rd285, %rd75;
	@%p143 bra 	$L__BB2_80;
	setp.lt.s64 	%p144, %rd248, %rd75;
	selp.b16 	%rs256, %rs219, %rs70, %p144;
	min.s64 	%rd285, %rd248, %rd75;
$L__BB2_80:
	setp.ne.s32 	%p145, %r197, 0;
	@%p145 bra 	$L__BB2_82;
	shr.u32 	%r306, %r5, 1;
	and.b32  	%r307, %r306, 496;
	mov.u32 	%r308, _ZN6thrust24THRUST_300001_SM_1000_NS8cuda_cub4core6detail5shmemE;
	add.s32 	%r309, %r308, %r307;
	st.shared.u16 	[%r309+8], %rs256;
	st.shared.u64 	[%r309+16], %rd285;
$L__BB2_82:
	bar.sync 	0;
	setp.ne.s32 	%p146, %r5, 0;
	@%p146 bra 	$L__BB2_198;
	setp.lt.s32 	%p147, %r4, 33;
	mov.u16 	%rs221, %rs256;
	mov.u64 	%rd250, %rd285;
	@%p147 bra 	$L__BB2_87;
	ld.shared.u16 	%rs73, [_ZN6thrust24THRUST_300001_SM_1000_NS8cuda_cub4core6detail5shmemE+24];
	ld.shared.u64 	%rd78, [_ZN6thrust24THRUST_300001_SM_1000_NS8cuda_cub4core6detail5shmemE+32];
	setp.lt.u16 	%p148, %rs256, %rs73;
	mov.u16 	%rs221, %rs256;
	mov.u64 	%rd250, %rd285;
	@%p148 bra 	$L__BB2_87;
	setp.lt.u16 	%p149, %rs73, %rs256;
	mov.u16 	%rs221, %rs73;
	mov.u64 	%rd250, %rd78;
	@%p149 bra 	$L__BB2_87;
	setp.lt.s64 	%p150, %rd285, %rd78;
	selp.b16 	%rs221, %rs256, %rs73, %p150;
	min.s64 	%rd250, %rd285, %rd78;
$L__BB2_87:
	setp.lt.s32 	%p151, %r4, 65;
	mov.u16 	%rs222, %rs221;
	mov.u64 	%rd251, %rd250;
	@%p151 bra 	$L__BB2_91;
	ld.shared.u16 	%rs76, [_ZN6thrust24THRUST_300001_SM_1000_NS8cuda_cub4core6detail5shmemE+40];
	ld.shared.u64 	%rd81, [_ZN6thrust24THRUST_300001_SM_1000_NS8cuda_cub4core6detail5shmemE+48];
	setp.lt.u16 	%p152, %rs221, %rs76;
	mov.u16 	%rs222, %rs221;
	mov.u64 	%rd251, %rd250;
	@%p152 bra 	$L__BB2_91;
	setp.lt.u16 	%p153, %rs76, %rs221;
	mov.u16 	%rs222, %rs76;
	mov.u64 	%rd251, %rd81;
	@%p153 bra 	$L__BB2_91;
	setp.lt.s64 	%p154, %rd250, %rd81;
	selp.b16 	%rs222, %rs221, %rs76, %p154;
	min.s64 	%rd251, %rd250, %rd81;
$L__BB2_91:
	setp.lt.s32 	%p155, %r4, 97;
	mov.u16 	%rs223, %rs222;
	mov.u64 	%rd252, %rd251;
	@%p155 bra 	$L__BB2_95;
	ld.shared.u16 	%rs79, [_ZN6thrust24THRUST_300001_SM_1000_NS8cuda_cub4core6detail5shmemE+56];
	ld.shared.u64 	%rd84, [_ZN6thrust24THRUST_300001_SM_1000_NS8cuda_cub4core6detail5shmemE+64];
	setp.lt.u16 	%p156, %rs222, %rs79;
	mov.u16 	%rs223, %rs222;
	mov.u64 	%rd252, %rd251;
	@%p156 bra 	$L__BB2_95;
	setp.lt.u16 	%p157, %rs79, %rs222;
	mov.u16 	%rs223, %rs79;
	mov.u64 	%rd252, %rd84;
	@%p157 bra 	$L__BB2_95;
	setp.lt.s64 	%p158, %rd251, %rd84;
	selp.b16 	%rs223, %rs222, %rs79, %p158;
	min.s64 	%rd252, %rd251, %rd84;
$L__BB2_95:
	setp.lt.s32 	%p159, %r4, 129;
	mov.u16 	%rs224, %rs223;
	mov.u64 	%rd253, %rd252;
	@%p159 bra 	$L__BB2_99;
	ld.shared.u16 	%rs82, [_ZN6thrust24THRUST_300001_SM_1000_NS8cuda_cub4core6detail5shmemE+72];
	ld.shared.u64 	%rd87, [_ZN6thrust24THRUST_300001_SM_1000_NS8cuda_cub4core6detail5shmemE+80];
	setp.lt.u16 	%p160, %rs223, %rs82;
	mov.u16 	%rs224, %rs223;
	mov.u64 	%rd253, %rd252;
	@%p160 bra 	$L__BB2_99;
	setp.lt.u16 	%p161, %rs82, %rs223;
	mov.u16 	%rs224, %rs82;
	mov.u64 	%rd253, %rd87;
	@%p161 bra 	$L__BB2_99;
	setp.lt.s64 	%p162, %rd252, %rd87;
	selp.b16 	%rs224, %rs223, %rs82, %p162;
	min.s64 	%rd253, %rd252, %rd87;
$L__BB2_99:
	setp.lt.s32 	%p163, %r4, 161;
	mov.u16 	%rs225, %rs224;
	mov.u64 	%rd254, %rd253;
	@%p163 bra 	$L__BB2_103;
	ld.shared.u16 	%rs85, [_ZN6thrust24THRUST_300001_SM_1000_NS8cuda_cub4core6detail5shmemE+88];
	ld.shared.u64 	%rd90, [_ZN6thrust24THRUST_300001_SM_1000_NS8cuda_cub4core6detail5shmemE+96];
	setp.lt.u16 	%p164, %rs224, %rs85;
	mov.u16 	%rs225, %rs224;
	mov.u64 	%rd254, %rd253;
	@%p164 bra 	$L__BB2_103;
	setp.lt.u16 	%p165, %rs85, %rs224;
	mov.u16 	%rs225, %rs85;
	mov.u64 	%rd254, %rd90;
	@%p165 bra 	$L__BB2_103;
	setp.lt.s64 	%p166, %rd253, %rd90;
	selp.b16 	%rs225, %rs224, %rs85, %p166;
	min.s64 	%rd254, %rd253, %rd90;
$L__BB2_103:
	setp.lt.s32 	%p167, %r4, 193;
	mov.u16 	%rs226, %rs225;
	mov.u64 	%rd255, %rd254;
	@%p167 bra 	$L__BB2_107;
	ld.shared.u16 	%rs88, [_ZN6thrust24THRUST_300001_SM_1000_NS8cuda_cub4core6detail5shmemE+104];
	ld.shared.u64 	%rd93, [_ZN6thrust24THRUST_300001_SM_1000_NS8cuda_cub4core6detail5shmemE+112];
	setp.lt.u16 	%p168, %rs225, %rs88;
	mov.u16 	%rs226, %rs225;
	mov.u64 	%rd255, %rd254;
	@%p168 bra 	$L__BB2_107;
	setp.lt.u16 	%p169, %rs88, %rs225;
	mov.u16 	%rs226, %rs88;
	mov.u64 	%rd255, %rd93;
	@%p169 bra 	$L__BB2_107;
	setp.lt.s64 	%p170, %rd254, %rd93;
	selp.b16 	%rs226, %rs225, %rs88, %p170;
	min.s64 	%rd255, %rd254, %rd93;
$L__BB2_107:
	setp.lt.s32 	%p171, %r4, 225;
	mov.u16 	%rs256, %rs226;
	mov.u64 	%rd285, %rd255;
	@%p171 bra 	$L__BB2_198;
	ld.shared.u16 	%rs91, [_ZN6thrust24THRUST_300001_SM_1000_NS8cuda_cub4core6detail5shmemE+120];
	ld.shared.u64 	%rd96, [_ZN6thrust24THRUST_300001_SM_1000_NS8cuda_cub4core6detail5shmemE+128];
	setp.lt.u16 	%p172, %rs226, %rs91;
	mov.u16 	%rs256, %rs226;
	mov.u64 	%rd285, %rd255;
	@%p172 bra 	$L__BB2_198;
	setp.lt.u16 	%p173, %rs91, %rs226;
	mov.u16 	%rs256, %rs91;
	mov.u64 	%rd285, %rd96;
	@%p173 bra 	$L__BB2_198;
	setp.lt.s64 	%p174, %rd255, %rd96;
	selp.b16 	%rs256, %rs226, %rs91, %p174;
	min.s64 	%rd285, %rd255, %rd96;
	bra.uni 	$L__BB2_198;
$L__BB2_111:
	mov.u32 	%r35, %tid.x;
	cvt.s64.s32 	%rd183, %r2;
	add.s64 	%rd184, %rd3, %rd183;
	cvt.u64.u32 	%rd98, %r35;
	add.s64 	%rd185, %rd98, %rd183;
	shl.b64 	%rd186, %rd185, 1;
	add.s64 	%rd187, %rd2, %rd186;
	ld.global.u16 	%rs170, [%rd187];
	add.s32 	%r69, %r35, 256;
	cvt.u64.u32 	%rd188, %r69;
	ld.global.u16 	%rs171, [%rd187+512];
	add.s32 	%r70, %r35, 512;
	cvt.u64.u32 	%rd189, %r70;
	ld.global.u16 	%rs172, [%rd187+1024];
	add.s32 	%r71, %r35, 768;
	cvt.u64.u32 	%rd190, %r71;
	ld.global.u16 	%rs173, [%rd187+1536];
	or.b32  	%r72, %r35, 1024;
	cvt.u64.u32 	%rd99, %r72;
	add.s64 	%rd100, %rd184, %rd99;
	ld.global.u16 	%rs93, [%rd187+2048];
	setp.lt.u16 	%p2, %rs171, %rs170;
	min.u16 	%rs174, %rs171, %rs170;
	selp.b64 	%rd191, %rd188, %rd98, %p2;
	setp.lt.u16 	%p3, %rs172, %rs174;
	min.u16 	%rs175, %rs172, %rs174;
	selp.b64 	%rd192, %rd189, %rd191, %p3;
	setp.lt.u16 	%p4, %rs173, %rs175;
	min.u16 	%rs94, %rs173, %rs175;
	selp.b64 	%rd101, %rd190, %rd192, %p4;
	add.s64 	%rd102, %rd184, %rd101;
	setp.lt.u16 	%p5, %rs94, %rs93;
	mov.u16 	%rs244, %rs94;
	mov.u64 	%rd273, %rd102;
	@%p5 bra 	$L__BB2_114;
	setp.lt.u16 	%p6, %rs93, %rs94;
	mov.u16 	%rs244, %rs93;
	mov.u64 	%rd273, %rd100;
	@%p6 bra 	$L__BB2_114;
	setp.lt.u64 	%p7, %rd101, %rd99;
	selp.b16 	%rs244, %rs94, %rs93, %p7;
	selp.b64 	%rd273, %rd102, %rd100, %p7;
$L__BB2_114:
	setp.le.s32 	%p8, %r66, %r3;
	@%p8 bra 	$L__BB2_159;
	setp.ne.s32 	%p9, %r35, 0;
	@%p9 bra 	$L__BB2_117;
	atom.global.add.u32 	%r73, [%rd1+4], 1280;
	add.s32 	%r74, %r73, %r3;
	st.shared.u32 	[_ZN6thrust24THRUST_300001_SM_1000_NS8cuda_cub4core6detail5shmemE+152], %r74;
$L__BB2_117:
	bar.sync 	0;
	ld.shared.u32 	%r427, [_ZN6thrust24THRUST_300001_SM_1000_NS8cuda_cub4core6detail5shmemE+152];
	add.s32 	%r75, %r427, 1280;
	setp.gt.s32 	%p10, %r75, %r66;
	@%p10 bra 	$L__BB2_136;
$L__BB2_118:
	cvt.s64.s32 	%rd193, %r427;
	add.s64 	%rd194, %rd98, %rd193;
	shl.b64 	%rd195, %rd194, 1;
	add.s64 	%rd196, %rd2, %rd195;
	add.s64 	%rd106, %rd194, %rd3;
	ld.global.u16 	%rs98, [%rd196];
	add.s64 	%rd107, %rd106, 256;
	ld.global.u16 	%rs99, [%rd196+512];
	add.s64 	%rd108, %rd106, 512;
	ld.global.u16 	%rs100, [%rd196+1024];
	add.s64 	%rd109, %rd106, 768;
	ld.global.u16 	%rs101, [%rd196+1536];
	add.s64 	%rd110, %rd106, 1024;
	ld.global.u16 	%rs102, [%rd196+2048];
	setp.lt.u16 	%p11, %rs244, %rs98;
	mov.u16 	%rs229, %rs244;
	mov.u64 	%rd258, %rd273;
	@%p11 bra 	$L__BB2_121;
	setp.lt.u16 	%p12, %rs98, %rs244;
	mov.u16 	%rs229, %rs98;
	mov.u64 	%rd258, %rd106;
	@%p12 bra 	$L__BB2_121;
	setp.lt.s64 	%p13, %rd273, %rd106;
	selp.b16 	%rs229, %rs244, %rs98, %p13;
	min.s64 	%rd258, %rd273, %rd106;
$L__BB2_121:
	setp.lt.u16 	%p14, %rs229, %rs99;
	mov.u16 	%rs230, %rs229;
	mov.u64 	%rd259, %rd258;
	@%p14 bra 	$L__BB2_124;
	setp.lt.u16 	%p15, %rs99, %rs229;
	mov.u16 	%rs230, %rs99;
	mov.u64 	%rd259, %rd107;
	@%p15 bra 	$L__BB2_124;
	setp.lt.s64 	%p16, %rd258, %rd107;
	selp.b16 	%rs230, %rs229, %rs99, %p16;
	min.s64 	%rd259, %rd258, %rd107;
$L__BB2_124:
	setp.lt.u16 	%p17, %rs230, %rs100;
	mov.u16 	%rs231, %rs230;
	mov.u64 	%rd260, %rd259;
	@%p17 bra 	$L__BB2_127;
	setp.lt.u16 	%p18, %rs100, %rs230;
	mov.u16 	%rs231, %rs100;
	mov.u64 	%rd260, %rd108;
	@%p18 bra 	$L__BB2_127;
	setp.lt.s64 	%p19, %rd259, %rd108;
	selp.b16 	%rs231, %rs230, %rs100, %p19;
	min.s64 	%rd260, %rd259, %rd108;
$L__BB2_127:
	setp.lt.u16 	%p20, %rs231, %rs101;
	mov.u16 	%rs232, %rs231;
	mov.u64 	%rd261, %rd260;
	@%p20 bra 	$L__BB2_130;
	setp.lt.u16 	%p21, %rs101, %rs231;
	mov.u16 	%rs232, %rs101;
	mov.u64 	%rd261, %rd109;
	@%p21 bra 	$L__BB2_130;
	setp.lt.s64 	%p22, %rd260, %rd109;
	selp.b16 	%rs232, %rs231, %rs101, %p22;
	min.s64 	%rd261, %rd260, %rd109;
$L__BB2_130:
	setp.lt.u16 	%p23, %rs232, %rs102;
	mov.u16 	%rs244, %rs232;
	mov.u64 	%rd273, %rd261;
	@%p23 bra 	$L__BB2_133;
	setp.lt.u16 	%p24, %rs102, %rs232;
	mov.u16 	%rs244, %rs102;
	mov.u64 	%rd273, %rd110;
	@%p24 bra 	$L__BB2_133;
	setp.lt.s64 	%p25, %rd261, %rd110;
	selp.b16 	%rs244, %rs232, %rs102, %p25;
	min.s64 	%rd273, %rd261, %rd110;
$L__BB2_133:
	setp.ne.s32 	%p26, %r35, 0;
	bar.sync 	0;
	@%p26 bra 	$L__BB2_135;
	atom.global.add.u32 	%r76, [%rd1+4], 1280;
	add.s32 	%r77, %r76, %r3;
	st.shared.u32 	[_ZN6thrust24THRUST_300001_SM_1000_NS8cuda_cub4core6detail5shmemE+152], %r77;
$L__BB2_135:
	bar.sync 	0;
	ld.shared.u32 	%r427, [_ZN6thrust24THRUST_300001_SM_1000_NS8cuda_cub4core6detail5shmemE+152];
	add.s32 	%r78, %r427, 1280;
	setp.le.s32 	%p27, %r78, %r66;
	@%p27 bra 	$L__BB2_118;
$L__BB2_136:
	setp.le.s32 	%p28, %r66, %r427;
	@%p28 bra 	$L__BB2_159;
	sub.s32 	%r40, %r66, %r427;
	setp.ge.s32 	%p29, %r35, %r40;
	@%p29 bra 	$L__BB2_159;
	not.b32 	%r79, %r35;
	add.s32 	%r80, %r66, %r79;
	sub.s32 	%r41, %r80, %r427;
	and.b32  	%r81, %r41, 768;
	setp.eq.s32 	%p30, %r81, 768;
	mov.u32 	%r431, %r35;
	@%p30 bra 	$L__BB2_144;
	add.s32 	%r429, %r35, %r427;
	shr.u32 	%r82, %r41, 8;
	add.s32 	%r83, %r82, 1;
	and.b32  	%r84, %r83, 3;
	neg.s32 	%r428, %r84;
	mov.u32 	%r431, %r35;
$L__BB2_140:
	.pragma "nounroll";
	mov.u64 	%rd122, %rd273;
	mov.u16 	%rs114, %rs244;
	cvt.s64.s32 	%rd198, %r429;
	add.s64 	%rd123, %rd3, %rd198;
	mul.wide.s32 	%rd199, %r429, 2;
	add.s64 	%rd200, %rd2, %rd199;
	ld.global.u16 	%rs115, [%rd200];
	setp.lt.u16 	%p31, %rs114, %rs115;
	@%p31 bra 	$L__BB2_143;
	setp.lt.u16 	%p32, %rs115, %rs114;
	mov.u16 	%rs244, %rs115;
	mov.u64 	%rd273, %rd123;
	@%p32 bra 	$L__BB2_143;
	setp.lt.s64 	%p33, %rd122, %rd123;
	selp.b16 	%rs244, %rs114, %rs115, %p33;
	min.s64 	%rd273, %rd122, %rd123;
$L__BB2_143:
	add.s32 	%r431, %r431, 256;
	add.s32 	%r429, %r429, 256;
	add.s32 	%r428, %r428, 1;
	setp.ne.s32 	%p34, %r428, 0;
	@%p34 bra 	$L__BB2_140;
$L__BB2_144:
	setp.lt.u32 	%p35, %r41, 768;
	@%p35 bra 	$L__BB2_159;
	add.s32 	%r432, %r431, %r427;
	add.s32 	%r435, %r432, 256;
	add.s32 	%r434, %r432, 512;
	add.s32 	%r433, %r432, 768;
	add.s64 	%rd128, %rd2, 1024;
$L__BB2_146:
	cvt.s64.s32 	%rd201, %r435;
	add.s64 	%rd130, %rd3, %rd201;
	cvt.s64.s32 	%rd202, %r434;
	add.s64 	%rd131, %rd3, %rd202;
	cvt.s64.s32 	%rd203, %r433;
	add.s64 	%rd132, %rd3, %rd203;
	cvt.s64.s32 	%rd204, %r432;
	mul.wide.s32 	%rd205, %r432, 2;
	add.s64 	%rd133, %rd128, %rd205;
	add.s64 	%rd134, %rd3, %rd204;
	ld.global.u16 	%rs121, [%rd133+-1024];
	setp.lt.u16 	%p36, %rs244, %rs121;
	mov.u16 	%rs240, %rs244;
	mov.u64 	%rd269, %rd273;
	@%p36 bra 	$L__BB2_149;
	setp.lt.u16 	%p37, %rs121, %rs244;
	mov.u16 	%rs240, %rs121;
	mov.u64 	%rd269, %rd134;
	@%p37 bra 	$L__BB2_149;
	setp.lt.s64 	%p38, %rd273, %rd134;
	selp.b16 	%rs240, %rs244, %rs121, %p38;
	min.s64 	%rd269, %rd273, %rd134;
$L__BB2_149:
	ld.global.u16 	%rs124, [%rd133+-512];
	setp.lt.u16 	%p39, %rs240, %rs124;
	mov.u16 	%rs241, %rs240;
	mov.u64 	%rd270, %rd269;
	@%p39 bra 	$L__BB2_152;
	setp.lt.u16 	%p40, %rs124, %rs240;
	mov.u16 	%rs241, %rs124;
	mov.u64 	%rd270, %rd130;
	@%p40 bra 	$L__BB2_152;
	setp.lt.s64 	%p41, %rd269, %rd130;
	selp.b16 	%rs241, %rs240, %rs124, %p41;
	min.s64 	%rd270, %rd269, %rd130;
$L__BB2_152:
	ld.global.u16 	%rs127, [%rd133];
	setp.lt.u16 	%p42, %rs241, %rs127;
	mov.u16 	%rs242, %rs241;
	mov.u64 	%rd271, %rd270;
	@%p42 bra 	$L__BB2_155;
	setp.lt.u16 	%p43, %rs127, %rs241;
	mov.u16 	%rs242, %rs127;
	mov.u64 	%rd271, %rd131;
	@%p43 bra 	$L__BB2_155;
	setp.lt.s64 	%p44, %rd270, %rd131;
	selp.b16 	%rs242, %rs241, %rs127, %p44;
	min.s64 	%rd271, %rd270, %rd131;
$L__BB2_155:
	ld.global.u16 	%rs130, [%rd133+512];
	setp.lt.u16 	%p45, %rs242, %rs130;
	mov.u16 	%rs244, %rs242;
	mov.u64 	%rd273, %rd271;
	@%p45 bra 	$L__BB2_158;
	setp.lt.u16 	%p46, %rs130, %rs242;
	mov.u16 	%rs244, %rs130;
	mov.u64 	%rd273, %rd132;
	@%p46 bra 	$L__BB2_158;
	setp.lt.s64 	%p47, %rd271, %rd132;
	selp.b16 	%rs244, %rs242, %rs130, %p47;
	min.s64 	%rd273, %rd271, %rd132;
$L__BB2_158:
	add.s32 	%r431, %r431, 1024;
	add.s32 	%r435, %r435, 1024;
	add.s32 	%r434, %r434, 1024;
	add.s32 	%r433, %r433, 1024;
	add.s32 	%r432, %r432, 1024;
	setp.lt.s32 	%p48, %r431, %r40;
	@%p48 bra 	$L__BB2_146;
$L__BB2_159:
	// begin inline asm
	mov.u32 %r85, %laneid;
	// end inline asm
	mov.b32 	%r87, {%rs244, %rs177};
	mov.b32 	%r103, 1;
	mov.b32 	%r104, 31;
	mov.b32 	%r105, -1;
	// begin inline asm
	shfl.sync.down.b32 %r86, %r87, %r103, %r104, %r105;
	// end inline asm
	// begin inline asm
	shfl.sync.down.b32 %r91, %r92, %r103, %r104, %r105;
	// end inline asm
	mov.b64 	{%r97, %r102}, %rd273;
	// begin inline asm
	shfl.sync.down.b32 %r96, %r97, %r103, %r104, %r105;
	// end inline asm
	// begin inline asm
	shfl.sync.down.b32 %r101, %r102, %r103, %r104, %r105;
	// end inline asm
	mov.b64 	%rd144, {%r96, %r101};
	cvt.u16.u32 	%rs134, %r86;
	setp.gt.s32 	%p49, %r85, 30;
	setp.lt.u16 	%p50, %rs244, %rs134;
	or.pred  	%p51, %p49, %p50;
	mov.u16 	%rs245, %rs244;
	mov.u64 	%rd274, %rd273;
	@%p51 bra 	$L__BB2_162;
	setp.lt.u16 	%p52, %rs134, %rs244;
	mov.u16 	%rs245, %rs134;
	mov.u64 	%rd274, %rd144;
	@%p52 bra 	$L__BB2_162;
	setp.lt.s64 	%p53, %rd273, %rd144;
	selp.b16 	%rs245, %rs244, %rs134, %p53;
	min.s64 	%rd274, %rd273, %rd144;
$L__BB2_162:
	mov.b32 	%r107, {%rs245, %rs178};
	mov.b32 	%r123, 2;
	mov.b32 	%r124, 31;
	mov.b32 	%r125, -1;
	// begin inline asm
	shfl.sync.down.b32 %r106, %r107, %r123, %r124, %r125;
	// end inline asm
	// begin inline asm
	shfl.sync.down.b32 %r111, %r112, %r123, %r124, %r125;
	// end inline asm
	mov.b64 	{%r117, %r122}, %rd274;
	// begin inline asm
	shfl.sync.down.b32 %r116, %r117, %r123, %r124, %r125;
	// end inline asm
	// begin inline asm
	shfl.sync.down.b32 %r121, %r122, %r123, %r124, %r125;
	// end inline asm
	mov.b64 	%rd147, {%r116, %r121};
	cvt.u16.u32 	%rs137, %r106;
	setp.gt.s32 	%p54, %r85, 29;
	setp.lt.u16 	%p55, %rs245, %rs137;
	or.pred  	%p56, %p54, %p55;
	mov.u16 	%rs246, %rs245;
	mov.u64 	%rd275, %rd274;
	@%p56 bra 	$L__BB2_165;
	setp.lt.u16 	%p57, %rs137, %rs245;
	mov.u16 	%rs246, %rs137;
	mov.u64 	%rd275, %rd147;
	@%p57 bra 	$L__BB2_165;
	setp.lt.s64 	%p58, %rd274, %rd147;
	selp.b16 	%rs246, %rs245, %rs137, %p58;
	min.s64 	%rd275, %rd274, %rd147;
$L__BB2_165:
	mov.b32 	%r127, {%rs246, %rs179};
	mov.b32 	%r143, 4;
	mov.b32 	%r144, 31;
	mov.b32 	%r145, -1;
	// begin inline asm
	shfl.sync.down.b32 %r126, %r127, %r143, %r144, %r145;
	// end inline asm
	// begin inline asm
	shfl.sync.down.b32 %r131, %r132, %r143, %r144, %r145;
	// end inline asm
	mov.b64 	{%r137, %r142}, %rd275;
	// begin inline asm
	shfl.sync.down.b32 %r136, %r137, %r143, %r144, %r145;
	// end inline asm
	// begin inline asm
	shfl.sync.down.b32 %r141, %r142, %r143, %r144, %r145;
	// end inline asm
	mov.b64 	%rd150, {%r136, %r141};
	cvt.u16.u32 	%rs140, %r126;
	setp.gt.s32 	%p59, %r85, 27;
	setp.lt.u16 	%p60, %rs246, %rs140;
	or.pred  	%p61, %p59, %p60;
	mov.u16 	%rs247, %rs246;
	mov.u64 	%rd276, %rd275;
	@%p61 bra 	$L__BB2_168;
	setp.lt.u16 	%p62, %rs140, %rs246;
	mov.u16 	%rs247, %rs140;
	mov.u64 	%rd276, %rd150;
	@%p62 bra 	$L__BB2_168;
	setp.lt.s64 	%p63, %rd275, %rd150;
	selp.b16 	%rs247, %rs246, %rs140, %p63;
	min.s64 	%rd276, %rd275, %rd150;
$L__BB2_168:
	mov.b32 	%r147, {%rs247, %rs180};
	mov.b32 	%r163, 8;
	mov.b32 	%r164, 31;
	mov.b32 	%r165, -1;
	// begin inline asm
	shfl.sync.down.b32 %r146, %r147, %r163, %r164, %r165;
	// end inline asm
	// begin inline asm
	shfl.sync.down.b32 %r151, %r152, %r163, %r164, %r165;
	// end inline asm
	mov.b64 	{%r157, %r162}, %rd276;
	// begin inline asm
	shfl.sync.down.b32 %r156, %r157, %r163, %r164, %r165;
	// end inline asm
	// begin inline asm
	shfl.sync.down.b32 %r161, %r162, %r163, %r164, %r165;
	// end inline asm
	mov.b64 	%rd153, {%r156, %r161};
	cvt.u16.u32 	%rs143, %r146;
	setp.gt.s32 	%p64, %r85, 23;
	setp.lt.u16 	%p65, %rs247, %rs143;
	or.pred  	%p66, %p64, %p65;
	mov.u16 	%rs248, %rs247;
	mov.u64 	%rd277, %rd276;
	@%p66 bra 	$L__BB2_171;
	setp.lt.u16 	%p67, %rs143, %rs247;
	mov.u16 	%rs248, %rs143;
	mov.u64 	%rd277, %rd153;
	@%p67 bra 	$L__BB2_171;
	setp.lt.s64 	%p68, %rd276, %rd153;
	selp.b16 	%rs248, %rs247, %rs143, %p68;
	min.s64 	%rd277, %rd276, %rd153;
$L__BB2_171:
	mov.b32 	%r167, {%rs248, %rs181};
	mov.b32 	%r183, 16;
	mov.b32 	%r184, 31;
	mov.b32 	%r185, -1;
	// begin inline asm
	shfl.sync.down.b32 %r166, %r167, %r183, %r184, %r185;
	// end inline asm
	// begin inline asm
	shfl.sync.down.b32 %r171, %r172, %r183, %r184, %r185;
	// end inline asm
	mov.b64 	{%r177, %r182}, %rd277;
	// begin inline asm
	shfl.sync.down.b32 %r176, %r177, %r183, %r184, %r185;
	// end inline asm
	// begin inline asm
	shfl.sync.down.b32 %r181, %r182, %r183, %r184, %r185;
	// end inline asm
	mov.b64 	%rd156, {%r176, %r181};
	cvt.u16.u32 	%rs146, %r166;
	setp.gt.s32 	%p69, %r85, 15;
	setp.lt.u16 	%p70, %rs248, %rs146;
	or.pred  	%p71, %p69, %p70;
	mov.u16 	%rs256, %rs248;
	mov.u64 	%rd285, %rd277;
	@%p71 bra 	$L__BB2_174;
	setp.lt.u16 	%p72, %rs146, %rs248;
	mov.u16 	%rs256, %rs146;
	mov.u64 	%rd285, %rd156;
	@%p72 bra 	$L__BB2_174;
	setp.lt.s64 	%p73, %rd277, %rd156;
	selp.b16 	%rs256, %rs248, %rs146, %p73;
	min.s64 	%rd285, %rd277, %rd156;
$L__BB2_174:
	setp.ne.s32 	%p74, %r85, 0;
	@%p74 bra 	$L__BB2_176;
	shr.u32 	%r186, %r35, 1;
	and.b32  	%r187, %r186, 496;
	mov.u32 	%r188, _ZN6thrust24THRUST_300001_SM_1000_NS8cuda_cub4core6detail5shmemE;
	add.s32 	%r189, %r188, %r187;
	st.shared.u16 	[%r189+8], %rs256;
	st.shared.u64 	[%r189+16], %rd285;
$L__BB2_176:
	bar.sync 	0;
	setp.ne.s32 	%p75, %r35, 0;
	@%p75 bra 	$L__BB2_198;
	ld.shared.u16 	%rs149, [_ZN6thrust24THRUST_300001_SM_1000_NS8cuda_cub4core6detail5shmemE+24];
	ld.shared.u64 	%rd159, [_ZN6thrust24THRUST_300001_SM_1000_NS8cuda_cub4core6detail5shmemE+32];
	setp.lt.u16 	%p76, %rs256, %rs149;
	mov.u16 	%rs250, %rs256;
	mov.u64 	%rd279, %rd285;
	@%p76 bra 	$L__BB2_180;
	setp.lt.u16 	%p77, %rs149, %rs256;
	mov.u16 	%rs250, %rs149;
	mov.u64 	%rd279, %rd159;
	@%p77 bra 	$L__BB2_180;
	setp.lt.s64 	%p78, %rd285, %rd159;
	selp.b16 	%rs250, %rs256, %rs149, %p78;
	min.s64 	%rd279, %rd285, %rd159;
$L__BB2_180:
	ld.shared.u16 	%rs152, [_ZN6thrust24THRUST_300001_SM_1000_NS8cuda_cub4core6detail5shmemE+40];
	ld.shared.u64 	%rd162, [_ZN6thrust24THRUST_300001_SM_1000_NS8cuda_cub4core6detail5shmemE+48];
	setp.lt.u16 	%p79, %rs250, %rs152;
	mov.u16 	%rs251, %rs250;
	mov.u64 	%rd280, %rd279;
	@%p79 bra 	$L__BB2_183;
	setp.lt.u16 	%p80, %rs152, %rs250;
	mov.u16 	%rs251, %rs152;
	mov.u64 	%rd280, %rd162;
	@%p80 bra 	$L__BB2_183;
	setp.lt.s64 	%p81, %rd279, %rd162;
	selp.b16 	%rs251, %rs250, %rs152, %p81;
	min.s64 	%rd280, %rd279, %rd162;
$L__BB2_183:
	ld.shared.u16 	%rs155, [_ZN6thrust24THRUST_300001_SM_1000_NS8cuda_cub4core6detail5shmemE+56];
	ld.shared.u64 	%rd165, [_ZN6thrust24THRUST_300001_SM_1000_NS8cuda_cub4core6detail5shmemE+64];
	setp.lt.u16 	%p82, %rs251, %rs155;
	mov.u16 	%rs252, %rs251;
	mov.u64 	%rd281, %rd280;
	@%p82 bra 	$L__BB2_186;
	setp.lt.u16 	%p83, %rs155, %rs251;
	mov.u16 	%rs252, %rs155;
	mov.u64 	%rd281, %rd165;
	@%p83 bra 	$L__BB2_186;
	setp.lt.s64 	%p84, %rd280, %rd165;
	selp.b16 	%rs252, %rs251, %rs155, %p84;
	min.s64 	%rd281, %rd280, %rd165;
$L__BB2_186:
	ld.shared.u16 	%rs158, [_ZN6thrust24THRUST_300001_SM_1000_NS8cuda_cub4core6detail5shmemE+72];
	ld.shared.u64 	%rd168, [_ZN6thrust24THRUST_300001_SM_1000_NS8cuda_cub4core6detail5shmemE+80];
	setp.lt.u16 	%p85, %rs252, %rs158;
	mov.u16 	%rs253, %rs252;
	mov.u64 	%rd282, %rd281;
	@%p85 bra 	$L__BB2_189;
	setp.lt.u16 	%p86, %rs158, %rs252;
	mov.u16 	%rs253, %rs158;
	mov.u64 	%rd282, %rd168;
	@%p86 bra 	$L__BB2_189;
	setp.lt.s64 	%p87, %rd281, %rd168;
	selp.b16 	%rs253, %rs252, %rs158, %p87;
	min.s64 	%rd282, %rd281, %rd168;
$L__BB2_189:
	ld.shared.u16 	%rs161, [_ZN6thrust24THRUST_300001_SM_1000_NS8cuda_cub4core6detail5shmemE+88];
	ld.shared.u64 	%rd171, [_ZN6thrust24THRUST_300001_SM_1000_NS8cuda_cub4core6detail5shmemE+96];
	setp.lt.u16 	%p88, %rs253, %rs161;
	mov.u16 	%rs254, %rs253;
	mov.u64 	%rd283, %rd282;
	@%p88 bra 	$L__BB2_192;
	setp.lt.u16 	%p89, %rs161, %rs253;
	mov.u16 	%rs254, %rs161;
	mov.u64 	%rd283, %rd171;
	@%p89 bra 	$L__BB2_192;
	setp.lt.s64 	%p90, %rd282, %rd171;
	selp.b16 	%rs254, %rs253, %rs161, %p90;
	min.s64 	%rd283, %rd282, %rd171;
$L__BB2_192:
	ld.shared.u16 	%rs164, [_ZN6thrust24THRUST_300001_SM_1000_NS8cuda_cub4core6detail5shmemE+104];
	ld.shared.u64 	%rd174, [_ZN6thrust24THRUST_300001_SM_1000_NS8cuda_cub4core6detail5shmemE+112];
	setp.lt.u16 	%p91, %rs254, %rs164;
	mov.u16 	%rs255, %rs254;
	mov.u64 	%rd284, %rd283;
	@%p91 bra 	$L__BB2_195;
	setp.lt.u16 	%p92, %rs164, %rs254;
	mov.u16 	%rs255, %rs164;
	mov.u64 	%rd284, %rd174;
	@%p92 bra 	$L__BB2_195;
	setp.lt.s64 	%p93, %rd283, %rd174;
	selp.b16 	%rs255, %rs254, %rs164, %p93;
	min.s64 	%rd284, %rd283, %rd174;
$L__BB2_195:
	ld.shared.u16 	%rs167, [_ZN6thrust24THRUST_300001_SM_1000_NS8cuda_cub4core6detail5shmemE+120];
	ld.shared.u64 	%rd177, [_ZN6thrust24THRUST_300001_SM_1000_NS8cuda_cub4core6detail5shmemE+128];
	setp.lt.u16 	%p94, %rs255, %rs167;
	mov.u16 	%rs256, %rs255;
	mov.u64 	%rd285, %rd284;
	@%p94 bra 	$L__BB2_198;
	setp.lt.u16 	%p95, %rs167, %rs255;
	mov.u16 	%rs256, %rs167;
	mov.u64 	%rd285, %rd177;
	@%p95 bra 	$L__BB2_198;
	setp.lt.s64 	%p96, %rd284, %rd177;
	selp.b16 	%rs256, %rs255, %rs167, %p96;
	min.s64 	%rd285, %rd284, %rd177;
$L__BB2_198:
	mov.u32 	%r415, %tid.x;
	setp.ne.s32 	%p223, %r415, 0;
	@%p223 bra 	$L__BB2_200;
	ld.param.u64 	%rd222, [_ZN6thrust24THRUST_300001_SM_1000_NS8cuda_cub4core6detail13_kernel_agentINS1_8__reduce11ReduceAgentINS0_12zip_iteratorIN4cuda3std3__45tupleIJPtNS0_17counting_iteratorIlNS0_11use_defaultESE_SE_EEEEEEEPNSB_IJtlEEESI_iNS1_9__extrema9arg_min_fItlNSA_4lessItEEEEEEJSH_SJ_iN3cub18CUB_300001_SM_100013GridEvenShareIiEENSR_9GridQueueIjEESO_EEEvDpT0__param_1];
	cvta.to.global.u64 	%rd219, %rd222;
	mul.wide.u32 	%rd220, %r1, 16;
	add.s64 	%rd221, %rd219, %rd220;
	st.global.u16 	[%rd221], %rs256;
	st.global.u64 	[%rd221+8], %rd285;
$L__BB2_200:
	ret;

}
	// .globl	_ZN6thrust24THRUST_300001_SM_1000_NS8cuda_cub4core6detail13_kernel_agentINS1_8__reduce10DrainAgentIiEEJN3cub18CUB_300001_SM_10009GridQueueIjEEiEEEvDpT0_
.visible .entry _ZN6thrust24THRUST_300001_SM_1000_NS8cuda_cub4core6detail13_kernel_agentINS1_8__reduce10DrainAgentIiEEJN3cub18CUB_300001_SM_10009GridQueueIjEEiEEEvDpT0_(
	.param .align 8 .b8 _ZN6thrust24THRUST_300001_SM_1000_NS8cuda_cub4core6detail13_kernel_agentINS1_8__reduce10DrainAgentIiEEJN3cub18CUB_300001_SM_10009GridQueueIjEEiEEEvDpT0__param_0[8],
	.param .u32 _ZN6thrust24THRUST_300001_SM_1000_NS8cuda_cub4core6detail13_kernel_agentINS1_8__reduce10DrainAgentIiEEJN3cub18CUB_300001_SM_10009GridQueueIjEEiEEEvDpT0__param_1
)
.maxntid 1
{
	.reg .b32 	%r<3>;
	.reg .b64 	%rd<3>;

	ld.param.u64 	%rd1, [_ZN6thrust24THRUST_300001_SM_1000_NS8cuda_cub4core6detail13_kernel_agentINS1_8__reduce10DrainAgentIiEEJN3cub18CUB_300001_SM_10009GridQueueIjEEiEEEvDpT0__param_0];
	ld.param.u32 	%r1, [_ZN6thrust24THRUST_300001_SM_1000_NS8cuda_cub4core6detail13_kernel_agentINS1_8__reduce10DrainAgentIiEEJN3cub18CUB_300001_SM_10009GridQueueIjEEiEEEvDpT0__param_1];
	cvta.to.global.u64 	%rd2, %rd1;
	st.global.u32 	[%rd2], %r1;
	mov.b32 	%r2, 0;
	st.global.u32 	[%rd2+4], %r2;
	ret;

}
	// .globl	_ZN6thrust24THRUST_300001_SM_1000_NS8cuda_cub4core6detail13_kernel_agentINS1_8__reduce11ReduceAgentIPN4cuda3std3__45tupleIJtlEEESC_SB_iNS1_9__extrema9arg_min_fItlNS9_4lessItEEEEEEJSC_SC_iSH_EEEvDpT0_
.visible .entry _ZN6thrust24THRUST_300001_SM_1000_NS8cuda_cub4core6detail13_kernel_agentINS1_8__reduce11ReduceAgentIPN4cuda3std3__45tupleIJtlEEESC_SB_iNS1_9__extrema9arg_min_fItlNS9_4lessItEEEEEEJSC_SC_iSH_EEEvDpT0_(
	.param .u64 .ptr .align 1 _ZN6thrust24THRUST_300001_SM_1000_NS8cuda_cub4core6detail13_kernel_agentINS1_8__reduce11ReduceAgentIPN4cuda3std3__45tupleIJtlEEESC_SB_iNS1_9__extrema9arg_min_fItlNS9_4lessItEEEEEEJSC_SC_iSH_EEEvDpT0__param_0,
	.param .u64 .ptr .align 1 _ZN6thrust24THRUST_300001_SM_1000_NS8cuda_cub4core6detail13_kernel_agentINS1_8__reduce11ReduceAgentIPN4cuda3std3__45tupleIJtlEEESC_SB_iNS1_9__extrema9arg_min_fItlNS9_4lessItEEEEEEJSC_SC_iSH_EEEvDpT0__param_1,
	.param .u32 _ZN6thrust24THRUST_300001_SM_1000_NS8cuda_cub4core6detail13_kernel_agentINS1_8__reduce11ReduceAgentIPN4cuda3std3__45tupleIJtlEEESC_SB_iNS1_9__extrema9arg_min_fItlNS9_4lessItEEEEEEJSC_SC_iSH_EEEvDpT0__param_2,
	.param .align 1 .b8 _ZN6thrust24THRUST_300001_SM_1000_NS8cuda_cub4core6detail13_kernel_agentINS1_8__reduce11ReduceAgentIPN4cuda3std3__45tupleIJtlEEESC_SB_iNS1_9__extrema9arg_min_fItlNS9_4lessItEEEEEEJSC_SC_iSH_EEEvDpT0__param_3[1]
)
.maxntid 256
{
	.reg .pred 	%p<228>;
	.reg .b16 	%rs<263>;
	.reg .b32 	%r<390>;
	.reg .b64 	%rd<356>;

	ld.param.u64 	%rd186, [_ZN6thrust24THRUST_300001_SM_1000_NS8cuda_cub4core6detail13_kernel_agentINS1_8__reduce11ReduceAgentIPN4cuda3std3__45tupleIJtlEEESC_SB_iNS1_9__extrema9arg_min_fItlNS9_4lessItEEEEEEJSC_SC_iSH_EEEvDpT0__param_0];
	ld.param.u64 	%rd187, [_ZN6thrust24THRUST_300001_SM_1000_NS8cuda_cub4core6detail13_kernel_agentINS1_8__reduce11ReduceAgentIPN4cuda3std3__45tupleIJtlEEESC_SB_iNS1_9__extrema9arg_min_fItlNS9_4lessItEEEEEEJSC_SC_iSH_EEEvDpT0__param_1];
	ld.param.u32 	%r37, [_ZN6thrust24THRUST_300001_SM_1000_NS8cuda_cub4core6detail13_kernel_agentINS1_8__reduce11ReduceAgentIPN4cuda3std3__45tupleIJtlEEESC_SB_iNS1_9__extrema9arg_min_fItlNS9_4lessItEEEEEEJSC_SC_iSH_EEEvDpT0__param_2];
	setp.eq.s32 	%p1, %r37, 0;
	@%p1 bra 	$L__BB4_205;
	setp.gt.s32 	%p2, %r37, 1279;
	@%p2 bra 	$L__BB4_111;
	mov.u32 	%r1, %tid.x;
	setp.ge.s32 	%p101, %r1, %r37;
	mov.b16 	%rs206, 0;
	mov.b64 	%rd298, 0;
	mov.u32 	%r380, %r1;
	@%p101 bra 	$L__BB4_4;
	mul.wide.u32 	%rd263, %r1, 16;
	add.s64 	%rd260, %rd186, %rd263;
	// begin inline asm
	ld.global.nc.u64 %rd259, [%rd260];
	// end inline asm
	add.s64 	%rd262, %rd260, 8;
	// begin inline asm
	ld.global.nc.u64 %rd298, [%rd262];
	// end inline asm
	cvt.u16.u64 	%rs206, %rd259;
	add.s32 	%r380, %r1, 256;
$L__BB4_4:
	setp.ge.s32 	%p102, %r380, %r37;
	@%p102 bra 	$L__BB4_25;
	not.b32 	%r153, %r380;
	add.s32 	%r4, %r37, %r153;
	and.b32  	%r154, %r4, 768;
	setp.eq.s32 	%p103, %r154, 768;
	@%p103 bra 	$L__BB4_11;
	mul.wide.u32 	%rd265, %r380, 16;
	add.s64 	%rd289, %rd186, %rd265;
	shr.u32 	%r155, %r4, 8;
	add.s32 	%r156, %r155, 1;
	and.b32  	%r157, %r156, 3;
	neg.s32 	%r378, %r157;
$L__BB4_7:
	.pragma "nounroll";
	mov.u64 	%rd5, %rd298;
	mov.u16 	%rs3, %rs206;
	// begin inline asm
	ld.global.nc.u64 %rd266, [%rd289];
	// end inline asm
	add.s64 	%rd269, %rd289, 8;
	// begin inline asm
	ld.global.nc.u64 %rd268, [%rd269];
	// end inline asm
	cvt.u16.u64 	%rs4, %rd266;
	setp.lt.u16 	%p104, %rs3, %rs4;
	@%p104 bra 	$L__BB4_10;
	setp.gt.u16 	%p105, %rs3, %rs4;
	mov.u64 	%rd298, %rd268;
	mov.u16 	%rs206, %rs4;
	@%p105 bra 	$L__BB4_10;
	setp.lt.s64 	%p106, %rd5, %rd268;
	min.s64 	%rd298, %rd5, %rd268;
	selp.b16 	%rs206, %rs3, %rs4, %p106;
$L__BB4_10:
	add.s32 	%r380, %r380, 256;
	add.s64 	%rd289, %rd289, 4096;
	add.s32 	%r378, %r378, 1;
	setp.ne.s32 	%p107, %r378, 0;
	@%p107 bra 	$L__BB4_7;
$L__BB4_11:
	setp.lt.u32 	%p108, %r4, 768;
	@%p108 bra 	$L__BB4_25;
$L__BB4_12:
	mul.wide.s32 	%rd274, %r380, 16;
	add.s64 	%rd271, %rd186, %rd274;
	// begin inline asm
	ld.global.nc.u64 %rd270, [%rd271];
	// end inline asm
	add.s64 	%rd273, %rd271, 8;
	// begin inline asm
	ld.global.nc.u64 %rd272, [%rd273];
	// end inline asm
	cvt.u16.u64 	%rs10, %rd270;
	setp.lt.u16 	%p109, %rs206, %rs10;
	mov.u64 	%rd295, %rd298;
	mov.u16 	%rs203, %rs206;
	@%p109 bra 	$L__BB4_15;
	setp.gt.u16 	%p110, %rs206, %rs10;
	mov.u64 	%rd295, %rd272;
	mov.u16 	%rs203, %rs10;
	@%p110 bra 	$L__BB4_15;
	setp.lt.s64 	%p111, %rd298, %rd272;
	min.s64 	%rd295, %rd298, %rd272;
	selp.b16 	%rs203, %rs206, %rs10, %p111;
$L__BB4_15:
	add.s64 	%rd276, %rd271, 4096;
	// begin inline asm
	ld.global.nc.u64 %rd275, [%rd276];
	// end inline asm
	add.s64 	%rd278, %rd271, 4104;
	// begin inline asm
	ld.global.nc.u64 %rd277, [%rd278];
	// end inline asm
	cvt.u16.u64 	%rs13, %rd275;
	setp.lt.u16 	%p112, %rs203, %rs13;
	mov.u64 	%rd296, %rd295;
	mov.u16 	%rs204, %rs203;
	@%p112 bra 	$L__BB4_18;
	setp.gt.u16 	%p113, %rs203, %rs13;
	mov.u64 	%rd296, %rd277;
	mov.u16 	%rs204, %rs13;
	@%p113 bra 	$L__BB4_18;
	setp.lt.s64 	%p114, %rd295, %rd277;
	min.s64 	%rd296, %rd295, %rd277;
	selp.b16 	%rs204, %rs203, %rs13, %p114;
$L__BB4_18:
	add.s64 	%rd280, %rd271, 8192;
	// begin inline asm
	ld.global.nc.u64 %rd279, [%rd280];
	// end inline asm
	add.s64 	%rd282, %rd271, 8200;
	// begin inline asm
	ld.global.nc.u64 %rd281, [%rd282];
	// end inline asm
	cvt.u16.u64 	%rs16, %rd279;
	setp.lt.u16 	%p115, %rs204, %rs16;
	mov.u64 	%rd297, %rd296;
	mov.u16 	%rs205, %rs204;
	@%p115 bra 	$L__BB4_21;
	setp.gt.u16 	%p116, %rs204, %rs16;
	mov.u64 	%rd297, %rd281;
	mov.u16 	%rs205, %rs16;
	@%p116 bra 	$L__BB4_21;
	setp.lt.s64 	%p117, %rd296, %rd281;
	min.s64 	%rd297, %rd296, %rd281;
	selp.b16 	%rs205, %rs204, %rs16, %p117;
$L__BB4_21:
	add.s64 	%rd284, %rd271, 12288;
	// begin inline asm
	ld.global.nc.u64 %rd283, [%rd284];
	// end inline asm
	add.s64 	%rd286, %rd271, 12296;
	// begin inline asm
	ld.global.nc.u64 %rd285, [%rd286];
	// end inline asm
	cvt.u16.u64 	%rs19, %rd283;
	setp.lt.u16 	%p118, %rs205, %rs19;
	mov.u64 	%rd298, %rd297;
	mov.u16 	%rs206, %rs205;
	@%p118 bra 	$L__BB4_24;
	setp.gt.u16 	%p119, %rs205, %rs19;
	mov.u64 	%rd298, %rd285;
	mov.u16 	%rs206, %rs19;
	@%p119 bra 	$L__BB4_24;
	setp.lt.s64 	%p120, %rd297, %rd285;
	min.s64 	%rd298, %rd297, %rd285;
	selp.b16 	%rs206, %rs205, %rs19, %p120;
$L__BB4_24:
	add.s32 	%r380, %r380, 1024;
	setp.lt.s32 	%p121, %r380, %r37;
	@%p121 bra 	$L__BB4_12;
$L__BB4_25:
	setp.lt.s32 	%p122, %r37, 256;
	@%p122 bra 	$L__BB4_65;
	// begin inline asm
	mov.u32 %r271, %laneid;
	// end inline asm
	mov.b32 	%r273, {%rs206, %rs192};
	mov.b32 	%r289, 1;
	mov.b32 	%r290, 31;
	mov.b32 	%r291, -1;
	// begin inline asm
	shfl.sync.down.b32 %r272, %r273, %r289, %r290, %r291;
	// end inline asm
	// begin inline asm
	shfl.sync.down.b32 %r277, %r278, %r289, %r290, %r291;
	// end inline asm
	mov.b64 	{%r283, %r288}, %rd298;
	// begin inline asm
	shfl.sync.down.b32 %r282, %r283, %r289, %r290, %r291;
	// end inline asm
	// begin inline asm
	shfl.sync.down.b32 %r287, %r288, %r289, %r290, %r291;
	// end inline asm
	mov.b64 	%rd27, {%r282, %r287};
	cvt.u16.u32 	%rs23, %r272;
	setp.gt.s32 	%p179, %r271, 30;
	setp.lt.u16 	%p180, %rs206, %rs23;
	or.pred  	%p181, %p179, %p180;
	mov.u64 	%rd300, %rd298;
	mov.u16 	%rs208, %rs206;
	@%p181 bra 	$L__BB4_29;
	setp.lt.u16 	%p182, %rs23, %rs206;
	mov.u64 	%rd300, %rd27;
	mov.u16 	%rs208, %rs23;
	@%p182 bra 	$L__BB4_29;
	setp.lt.s64 	%p183, %rd298, %rd27;
	min.s64 	%rd300, %rd298, %rd27;
	selp.b16 	%rs208, %rs206, %rs23, %p183;
$L__BB4_29:
	mov.b32 	%r293, {%rs208, %rs193};
	mov.b32 	%r309, 2;
	mov.b32 	%r310, 31;
	mov.b32 	%r311, -1;
	// begin inline asm
	shfl.sync.down.b32 %r292, %r293, %r309, %r310, %r311;
	// end inline asm
	// begin inline asm
	shfl.sync.down.b32 %r297, %r298, %r309, %r310, %r311;
	// end inline asm
	mov.b64 	{%r303, %r308}, %rd300;
	// begin inline asm
	shfl.sync.down.b32 %r302, %r303, %r309, %r310, %r311;
	// end inline asm
	// begin inline asm
	shfl.sync.down.b32 %r307, %r308, %r309, %r310, %r311;
	// end inline asm
	mov.b64 	%rd30, {%r302, %r307};
	cvt.u16.u32 	%rs26, %r292;
	setp.gt.s32 	%p184, %r271, 29;
	setp.lt.u16 	%p185, %rs208, %rs26;
	or.pred  	%p186, %p184, %p185;
	mov.u64 	%rd301, %rd300;
	mov.u16 	%rs209, %rs208;
	@%p186 bra 	$L__BB4_32;
	setp.lt.u16 	%p187, %rs26, %rs208;
	mov.u64 	%rd301, %rd30;
	mov.u16 	%rs209, %rs26;
	@%p187 bra 	$L__BB4_32;
	setp.lt.s64 	%p188, %rd300, %rd30;
	min.s64 	%rd301, %rd300, %rd30;
	selp.b16 	%rs209, %rs208, %rs26, %p188;
$L__BB4_32:
	mov.b32 	%r313, {%rs209, %rs194};
	mov.b32 	%r329, 4;
	mov.b32 	%r330, 31;
	mov.b32 	%r331, -1;
	// begin inline asm
	shfl.sync.down.b32 %r312, %r313, %r329, %r330, %r331;
	// end inline asm
	// begin inline asm
	shfl.sync.down.b32 %r317, %r318, %r329, %r330, %r331;
	// end inline asm
	mov.b64 	{%r323, %r328}, %rd301;
	// begin inline asm
	shfl.sync.down.b32 %r322, %r323, %r329, %r330, %r331;
	// end inline asm
	// begin inline asm
	shfl.sync.down.b32 %r327, %r328, %r329, %r330, %r331;
	// end inline asm
	mov.b64 	%rd33, {%r322, %r327};
	cvt.u16.u32 	%rs29, %r312;
	setp.gt.s32 	%p189, %r271, 27;
	setp.lt.u16 	%p190, %rs209, %rs29;
	or.pred  	%p191, %p189, %p190;
	mov.u64 	%rd302, %rd301;
	mov.u16 	%rs210, %rs209;
	@%p191 bra 	$L__BB4_35;
	setp.lt.u16 	%p192, %rs29, %rs209;
	mov.u64 	%rd302, %rd33;
	mov.u16 	%rs210, %rs29;
	@%p192 bra 	$L__BB4_35;
	setp.lt.s64 	%p193, %rd301, %rd33;
	min.s64 	%rd302, %rd301, %rd33;
	selp.b16 	%rs210, %rs209, %rs29, %p193;
$L__BB4_35:
	mov.b32 	%r333, {%rs210, %rs195};
	mov.b32 	%r349, 8;
	mov.b32 	%r350, 31;
	mov.b32 	%r351, -1;
	// begin inline asm
	shfl.sync.down.b32 %r332, %r333, %r349, %r350, %r351;
	// end inline asm
	// begin inline asm
	shfl.sync.down.b32 %r337, %r338, %r349, %r350, %r351;
	// end inline asm
	mov.b64 	{%r343, %r348}, %rd302;
	// begin inline asm
	shfl.sync.down.b32 %r342, %r343, %r349, %r350, %r351;
	// end inline asm
	// begin inline asm
	shfl.sync.down.b32 %r347, %r348, %r349, %r350, %r351;
	// end inline asm
	mov.b64 	%rd36, {%r342, %r347};
	cvt.u16.u32 	%rs32, %r332;
	setp.gt.s32 	%p194, %r271, 23;
	setp.lt.u16 	%p195, %rs210, %rs32;
	or.pred  	%p196, %p194, %p195;
	mov.u64 	%rd303, %rd302;
	mov.u16 	%rs211, %rs210;
	@%p196 bra 	$L__BB4_38;
	setp.lt.u16 	%p197, %rs32, %rs210;
	mov.u64 	%rd303, %rd36;
	mov.u16 	%rs211, %rs32;
	@%p197 bra 	$L__BB4_38;
	setp.lt.s64 	%p198, %rd302, %rd36;
	min.s64 	%rd303, %rd302, %rd36;
	selp.b16 	%rs211, %rs210, %rs32, %p198;
$L__BB4_38:
	mov.b32 	%r353, {%rs211, %rs196};
	mov.b32 	%r369, 16;
	mov.b32 	%r370, 31;
	mov.b32 	%r371, -1;
	// begin inline asm
	shfl.sync.down.b32 %r352, %r353, %r369, %r370, %r371;
	// end inline asm
	// begin inline asm
	shfl.sync.down.b32 %r357, %r358, %r369, %r370, %r371;
	// end inline asm
	mov.b64 	{%r363, %r368}, %rd303;
	// begin inline asm
	shfl.sync.down.b32 %r362, %r363, %r369, %r370, %r371;
	// end inline asm
	// begin inline asm
	shfl.sync.down.b32 %r367, %r368, %r369, %r370, %r371;
	// end inline asm
	mov.b64 	%rd39, {%r362, %r367};
	cvt.u16.u32 	%rs35, %r352;
	setp.gt.s32 	%p199, %r271, 15;
	setp.lt.u16 	%p200, %rs211, %rs35;
	or.pred  	%p201, %p199, %p200;
	mov.u64 	%rd355, %rd303;
	mov.u16 	%rs262, %rs211;
	@%p201 bra 	$L__BB4_41;
	setp.lt.u16 	%p202, %rs35, %rs211;
	mov.u64 	%rd355, %rd39;
	mov.u16 	%rs262, %rs35;
	@%p202 bra 	$L__BB4_41;
	setp.lt.s64 	%p203, %rd303, %rd39;
	min.s64 	%rd355, %rd303, %rd39;
	selp.b16 	%rs262, %rs211, %rs35, %p203;
$L__BB4_41:
	setp.ne.s32 	%p204, %r271, 0;
	@%p204 bra 	$L__BB4_43;
	shr.u32 	%r372, %r1, 1;
	and.b32  	%r373, %r372, 496;
	mov.u32 	%r374, _ZN6thrust24THRUST_300001_SM_1000_NS8cuda_cub4core6detail5shmemE;
	add.s32 	%r375, %r374, %r373;
	st.shared.u16 	[%r375+8], %rs262;
	st.shared.u64 	[%r375+16], %rd355;
$L__BB4_43:
	bar.sync 	0;
	setp.ne.s32 	%p205, %r1, 0;
	@%p205 bra 	$L__BB4_203;
	ld.shared.u16 	%rs38, [_ZN6thrust24THRUST_300001_SM_1000_NS8cuda_cub4core6detail5shmemE+24];
	ld.shared.u64 	%rd42, [_ZN6thrust24THRUST_300001_SM_1000_NS8cuda_cub4core6detail5shmemE+32];
	setp.lt.u16 	%p206, %rs262, %rs38;
	mov.u64 	%rd305, %rd355;
	mov.u16 	%rs213, %rs262;
	@%p206 bra 	$L__BB4_47;
	setp.lt.u16 	%p207, %rs38, %rs262;
	mov.u64 	%rd305, %rd42;
	mov.u16 	%rs213, %rs38;
	@%p207 bra 	$L__BB4_47;
	setp.lt.s64 	%p208, %rd355, %rd42;
	min.s64 	%rd305, %rd355, %rd42;
	selp.b16 	%rs213, %rs262, %rs38, %p208;
$L__BB4_47:
	ld.shared.u16 	%rs41, [_ZN6thrust24THRUST_300001_SM_1000_NS8cuda_cub4core6detail5shmemE+40];
	ld.shared.u64 	%rd45, [_ZN6thrust24THRUST_300001_SM_1000_NS8cuda_cub4core6detail5shmemE+48];
	setp.lt.u16 	%p209, %rs213, %rs41;
	mov.u64 	%rd306, %rd305;
	mov.u16 	%rs214, %rs213;
	@%p209 bra 	$L__BB4_50;
	setp.lt.u16 	%p210, %rs41, %rs213;
	mov.u64 	%rd306, %rd45;
	mov.u16 	%rs214, %rs41;
	@%p210 bra 	$L__BB4_50;
	setp.lt.s64 	%p211, %rd305, %rd45;
	min.s64 	%rd306, %rd305, %rd45;
	selp.b16 	%rs214, %rs213, %rs41, %p211;
$L__BB4_50:
	ld.shared.u16 	%rs44, [_ZN6thrust24THRUST_300001_SM_1000_NS8cuda_cub4core6detail5shmemE+56];
	ld.shared.u64 	%rd48, [_ZN6thrust24THRUST_300001_SM_1000_NS8cuda_cub4core6detail5shmemE+64];
	setp.lt.u16 	%p212, %rs214, %rs44;
	mov.u64 	%rd307, %rd306;
	mov.u16 	%rs215, %rs214;
	@%p212 bra 	$L__BB4_53;
	setp.lt.u16 	%p213, %rs44, %rs214;
	mov.u64 	%rd307, %rd48;
	mov.u16 	%rs215, %rs44;
	@%p213 bra 	$L__BB4_53;
	setp.lt.s64 	%p214, %rd306, %rd48;
	min.s64 	%rd307, %rd306, %rd48;
	selp.b16 	%rs215, %rs214, %rs44, %p214;
$L__BB4_53:
	ld.shared.u16 	%rs47, [_ZN6thrust24THRUST_300001_SM_1000_NS8cuda_cub4core6detail5shmemE+72];
	ld.shared.u64 	%rd51, [_ZN6thrust24THRUST_300001_SM_1000_NS8cuda_cub4core6detail5shmemE+80];
	setp.lt.u16 	%p215, %rs215, %rs47;
	mov.u64 	%rd308, %rd307;
	mov.u16 	%rs216, %rs215;
	@%p215 bra 	$L__BB4_56;
	setp.lt.u16 	%p216, %rs47, %rs215;
	mov.u64 	%rd308, %rd51;
	mov.u16 	%rs216, %rs47;
	@%p216 bra 	$L__BB4_56;
	setp.lt.s64 	%p217, %rd307, %rd51;
	min.s64 	%rd308, %rd307, %rd51;
	selp.b16 	%rs216, %rs215, %rs47, %p217;
$L__BB4_56:
	ld.shared.u16 	%rs50, [_ZN6thrust24THRUST_300001_SM_1000_NS8cuda_cub4core6detail5shmemE+88];
	ld.shared.u64 	%rd54, [_ZN6thrust24THRUST_300001_SM_1000_NS8cuda_cub4core6detail5shmemE+96];
	setp.lt.u16 	%p218, %rs216, %rs50;
	mov.u64 	%rd309, %rd308;
	mov.u16 	%rs217, %rs216;
	@%p218 bra 	$L__BB4_59;
	setp.lt.u16 	%p219, %rs50, %rs216;
	mov.u64 	%rd309, %rd54;
	mov.u16 	%rs217, %rs50;
	@%p219 bra 	$L__BB4_59;
	setp.lt.s64 	%p220, %rd308, %rd54;
	min.s64 	%rd309, %rd308, %rd54;
	selp.b16 	%rs217, %rs216, %rs50, %p220;
$L__BB4_59:
	ld.shared.u16 	%rs53, [_ZN6thrust24THRUST_300001_SM_1000_NS8cuda_cub4core6detail5shmemE+104];
	ld.shared.u64 	%rd57, [_ZN6thrust24THRUST_300001_SM_1000_NS8cuda_cub4core6detail5shmemE+112];
	setp.lt.u16 	%p221, %rs217, %rs53;
	mov.u64 	%rd310, %rd309;
	mov.u16 	%rs218, %rs217;
	@%p221 bra 	$L__BB4_62;
	setp.lt.u16 	%p222, %rs53, %rs217;
	mov.u64 	%rd310, %rd57;
	mov.u16 	%rs218, %rs53;
	@%p222 bra 	$L__BB4_62;
	setp.lt.s64 	%p223, %rd309, %rd57;
	min.s64 	%rd310, %rd309, %rd57;
	selp.b16 	%rs218, %rs217, %rs53, %p223;
$L__BB4_62:
	ld.shared.u16 	%rs56, [_ZN6thrust24THRUST_300001_SM_1000_NS8cuda_cub4core6detail5shmemE+120];
	ld.shared.u64 	%rd60, [_ZN6thrust24THRUST_300001_SM_1000_NS8cuda_cub4core6detail5shmemE+128];
	setp.lt.u16 	%p224, %rs218, %rs56;
	mov.u16 	%rs262, %rs218;
	mov.u64 	%rd355, %rd310;
	@%p224 bra 	$L__BB4_203;
	setp.lt.u16 	%p225, %rs56, %rs218;
	mov.u16 	%rs262, %rs56;
	mov.u64 	%rd355, %rd60;
	@%p225 bra 	$L__BB4_203;
	setp.lt.s64 	%p226, %rd310, %rd60;
	min.s64 	%rd355, %rd310, %rd60;
	selp.b16 	%rs262, %rs218, %rs56, %p226;
	bra.uni 	$L__BB4_203;
$L__BB4_65:
	// begin inline asm
	mov.u32 %r158, %laneid;
	// end inline asm
	and.b32  	%r179, %r1, 992;
	add.s32 	%r180, %r179, 32;
	setp.gt.s32 	%p123, %r180, %r37;
	not.b32 	%r181, %r179;
	add.s32 	%r182, %r37, %r181;
	selp.b32 	%r177, %r182, 31, %p123;
	mov.b32 	%r160, {%rs206, %rs187};
	mov.b32 	%r176, 1;
	mov.b32 	%r178, -1;
	// begin inline asm
	shfl.sync.down.b32 %r159, %r160, %r176, %r177, %r178;
	// end inline asm
	// begin inline asm
	shfl.sync.down.b32 %r164, %r165, %r176, %r177, %r178;
	// end inline asm
	mov.b64 	{%r170, %r175}, %rd298;
	// begin inline asm
	shfl.sync.down.b32 %r169, %r170, %r176, %r177, %r178;
	// end inline asm
	// begin inline asm
	shfl.sync.down.b32 %r174, %r175, %r176, %r177, %r178;
	// end inline asm
	mov.b64 	%rd62, {%r169, %r174};
	cvt.u16.u32 	%rs58, %r159;
	setp.ge.s32 	%p124, %r158, %r177;
	setp.lt.u16 	%p125, %rs206, %rs58;
	or.pred  	%p126, %p124, %p125;
	mov.u64 	%rd311, %rd298;
	mov.u16 	%rs219, %rs206;
	@%p126 bra 	$L__BB4_68;
	setp.lt.u16 	%p127, %rs58, %rs206;
	mov.u64 	%rd311, %rd62;
	mov.u16 	%rs219, %rs58;
	@%p127 bra 	$L__BB4_68;
	setp.lt.s64 	%p128, %rd298, %rd62;
	min.s64 	%rd311, %rd298, %rd62;
	selp.b16 	%rs219, %rs206, %rs58, %p128;
$L__BB4_68:
	mov.b32 	%r184, {%rs219, %rs188};
	mov.b32 	%r200, 2;
	mov.b32 	%r202, -1;
	// begin inline asm
	shfl.sync.down.b32 %r183, %r184, %r200, %r177, %r202;
	// end inline asm
	// begin inline asm
	shfl.sync.down.b32 %r188, %r189, %r200, %r177, %r202;
	// end inline asm
	mov.b64 	{%r194, %r199}, %rd311;
	// begin inline asm
	shfl.sync.down.b32 %r193, %r194, %r200, %r177, %r202;
	// end inline asm
	// begin inline asm
	shfl.sync.down.b32 %r198, %r199, %r200, %r177, %r202;
	// end inline asm
	mov.b64 	%rd65, {%r193, %r198};
	cvt.u16.u32 	%rs61, %r183;
	add.s32 	%r203, %r158, 2;
	setp.gt.s32 	%p129, %r203, %r177;
	setp.lt.u16 	%p130, %rs219, %rs61;
	or.pred  	%p131, %p129, %p130;
	mov.u64 	%rd312, %rd311;
	mov.u16 	%rs220, %rs219;
	@%p131 bra 	$L__BB4_71;
	setp.lt.u16 	%p132, %rs61, %rs219;
	mov.u64 	%rd312, %rd65;
	mov.u16 	%rs220, %rs61;
	@%p132 bra 	$L__BB4_71;
	setp.lt.s64 	%p133, %rd311, %rd65;
	min.s64 	%rd312, %rd311, %rd65;
	selp.b16 	%rs220, %rs219, %rs61, %p133;
$L__BB4_71:
	mov.b32 	%r205, {%rs220, %rs189};
	mov.b32 	%r221, 4;
	mov.b32 	%r223, -1;
	// begin inline asm
	shfl.sync.down.b32 %r204, %r205, %r221, %r177, %r223;
	// end inline asm
	// begin inline asm
	shfl.sync.down.b32 %r209, %r210, %r221, %r177, %r223;
	// end inline asm
	mov.b64 	{%r215, %r220}, %rd312;
	// begin inline asm
	shfl.sync.down.b32 %r214, %r215, %r221, %r177, %r223;
	// end inline asm
	// begin inline asm
	shfl.sync.down.b32 %r219, %r220, %r221, %r177, %r223;
	// end inline asm
	mov.b64 	%rd68, {%r214, %r219};
	cvt.u16.u32 	%rs64, %r204;
	add.s32 	%r224, %r158, 4;
	setp.gt.s32 	%p134, %r224, %r177;
	setp.lt.u16 	%p135, %rs220, %rs64;
	or.pred  	%p136, %p134, %p135;
	mov.u16 	%rs221, %rs220;
	mov.u64 	%rd313, %rd312;
	@%p136 bra 	$L__BB4_74;
	setp.lt.u16 	%p137, %rs64, %rs220;
	mov.u16 	%rs221, %rs64;
	mov.u64 	%rd313, %rd68;
	@%p137 bra 	$L__BB4_74;
	setp.lt.s64 	%p138, %rd312, %rd68;
	selp.b16 	%rs221, %rs220, %rs64, %p138;
	min.s64 	%rd313, %rd312, %rd68;
$L__BB4_74:
	mov.b32 	%r226, {%rs221, %rs190};
	mov.b32 	%r242, 8;
	mov.b32 	%r244, -1;
	// begin inline asm
	shfl.sync.down.b32 %r225, %r226, %r242, %r177, %r244;
	// end inline asm
	// begin inline asm
	shfl.sync.down.b32 %r230, %r231, %r242, %r177, %r244;
	// end inline asm
	mov.b64 	{%r236, %r241}, %rd313;
	// begin inline asm
	shfl.sync.down.b32 %r235, %r236, %r242, %r177, %r244;
	// end inline asm
	// begin inline asm
	shfl.sync.down.b32 %r240, %r241, %r242, %r177, %r244;
	// end inline asm
	mov.b64 	%rd71, {%r235, %r240};
	cvt.u16.u32 	%rs67, %r225;
	add.s32 	%r245, %r158, 8;
	setp.gt.s32 	%p139, %r245, %r177;
	setp.lt.u16 	%p140, %rs221, %rs67;
	or.pred  	%p141, %p139, %p140;
	mov.u16 	%rs222, %rs221;
	mov.u64 	%rd314, %rd313;
	@%p141 bra 	$L__BB4_77;
	setp.lt.u16 	%p142, %rs67, %rs221;
	mov.u16 	%rs222, %rs67;
	mov.u64 	%rd314, %rd71;
	@%p142 bra 	$L__BB4_77;
	setp.lt.s64 	%p143, %rd313, %rd71;
	selp.b16 	%rs222, %rs221, %rs67, %p143;
	min.s64 	%rd314, %rd313, %rd71;
$L__BB4_77:
	mov.b32 	%r247, {%rs222, %rs191};
	mov.b32 	%r263, 16;
	mov.b32 	%r265, -1;
	// begin inline asm
	shfl.sync.down.b32 %r246, %r247, %r263, %r177, %r265;
	// end inline asm
	// begin inline asm
	shfl.sync.down.b32 %r251, %r252, %r263, %r177, %r265;
	// end inline asm
	mov.b64 	{%r257, %r262}, %rd314;
	// begin inline asm
	shfl.sync.down.b32 %r256, %r257, %r263, %r177, %r265;
	// end inline asm
	// begin inline asm
	shfl.sync.down.b32 %r261, %r262, %r263, %r177, %r265;
	// end inline asm
	mov.b64 	%rd74, {%r256, %r261};
	cvt.u16.u32 	%rs70, %r246;
	add.s32 	%r266, %r158, 16;
	setp.gt.s32 	%p144, %r266, %r177;
	setp.lt.u16 	%p145, %rs222, %rs70;
	or.pred  	%p146, %p144, %p145;
	mov.u16 	%rs262, %rs222;
	mov.u64 	%rd355, %rd314;
	@%p146 bra 	$L__BB4_80;
	setp.lt.u16 	%p147, %rs70, %rs222;
	mov.u16 	%rs262, %rs70;
	mov.u64 	%rd355, %rd74;
	@%p147 bra 	$L__BB4_80;
	setp.lt.s64 	%p148, %rd314, %rd74;
	selp.b16 	%rs262, %rs222, %rs70, %p148;
	min.s64 	%rd355, %rd314, %rd74;
$L__BB4_80:
	setp.ne.s32 	%p149, %r158, 0;
	@%p149 bra 	$L__BB4_82;
	shr.u32 	%r267, %r1, 1;
	and.b32  	%r268, %r267, 496;
	mov.u32 	%r269, _ZN6thrust24THRUST_300001_SM_1000_NS8cuda_cub4core6detail5shmemE;
	add.s32 	%r270, %r269, %r268;
	st.shared.u16 	[%r270+8], %rs262;
	st.shared.u64 	[%r270+16], %rd355;
$L__BB4_82:
	bar.sync 	0;
	setp.ne.s32 	%p150, %r1, 0;
	@%p150 bra 	$L__BB4_203;
	setp.lt.s32 	%p151, %r37, 33;
	mov.u16 	%rs224, %rs262;
	mov.u64 	%rd316, %rd355;
	@%p151 bra 	$L__BB4_87;
	ld.shared.u16 	%rs73, [_ZN6thrust24THRUST_300001_SM_1000_NS8cuda_cub4core6detail5shmemE+24];
	ld.shared.u64 	%rd77, [_ZN6thrust24THRUST_300001_SM_1000_NS8cuda_cub4core6detail5shmemE+32];
	setp.lt.u16 	%p152, %rs262, %rs73;
	mov.u16 	%rs224, %rs262;
	mov.u64 	%rd316, %rd355;
	@%p152 bra 	$L__BB4_87;
	setp.lt.u16 	%p153, %rs73, %rs262;
	mov.u16 	%rs224, %rs73;
	mov.u64 	%rd316, %rd77;
	@%p153 bra 	$L__BB4_87;
	setp.lt.s64 	%p154, %rd355, %rd77;
	selp.b16 	%rs224, %rs262, %rs73, %p154;
	min.s64 	%rd316, %rd355, %rd77;
$L__BB4_87:
	setp.lt.s32 	%p155, %r37, 65;
	mov.u16 	%rs225, %rs224;
	mov.u64 	%rd317, %rd316;
	@%p155 bra 	$L__BB4_91;
	ld.shared.u16 	%rs76, [_ZN6thrust24THRUST_300001_SM_1000_NS8cuda_cub4core6detail5shmemE+40];
	ld.shared.u64 	%rd80, [_ZN6thrust24THRUST_300001_SM_1000_NS8cuda_cub4core6detail5shmemE+48];
	setp.lt.u16 	%p156, %rs224, %rs76;
	mov.u16 	%rs225, %rs224;
	mov.u64 	%rd317, %rd316;
	@%p156 bra 	$L__BB4_91;
	setp.lt.u16 	%p157, %rs76, %rs224;
	mov.u16 	%rs225, %rs76;
	mov.u64 	%rd317, %rd80;
	@%p157 bra 	$L__BB4_91;
	setp.lt.s64 	%p158, %rd316, %rd80;
	selp.b16 	%rs225, %rs224, %rs76, %p158;
	min.s64 	%rd317, %rd316, %rd80;
$L__BB4_91:
	setp.lt.s32 	%p159, %r37, 97;
	mov.u16 	%rs226, %rs225;
	mov.u64 	%rd318, %rd317;
	@%p159 bra 	$L__BB4_95;
	ld.shared.u16 	%rs79, [_ZN6thrust24THRUST_300001_SM_1000_NS8cuda_cub4core6detail5shmemE+56];
	ld.shared.u64 	%rd83, [_ZN6thrust24THRUST_300001_SM_1000_NS8cuda_cub4core6detail5shmemE+64];
	setp.lt.u16 	%p160, %rs225, %rs79;
	mov.u16 	%rs226, %rs225;
	mov.u64 	%rd318, %rd317;
	@%p160 bra 	$L__BB4_95;
	setp.lt.u16 	%p161, %rs79, %rs225;
	mov.u16 	%rs226, %rs79;
	mov.u64 	%rd318, %rd83;
	@%p161 bra 	$L__BB4_95;
	setp.lt.s64 	%p162, %rd317, %rd83;
	selp.b16 	%rs226, %rs225, %rs79, %p162;
	min.s64 	%rd318, %rd317, %rd83;
$L__BB4_95:
	setp.lt.s32 	%p163, %r37, 129;
	mov.u16 	%rs227, %rs226;
	mov.u64 	%rd319, %rd318;
	@%p163 bra 	$L__BB4_99;
	ld.shared.u16 	%rs82, [_ZN6thrust24THRUST_300001_SM_1000_NS8cuda_cub4core6detail5shmemE+72];
	ld.shared.u64 	%rd86, [_ZN6thrust24THRUST_300001_SM_1000_NS8cuda_cub4core6detail5shmemE+80];
	setp.lt.u16 	%p164, %rs226, %rs82;
	mov.u16 	%rs227, %rs226;
	mov.u64 	%rd319, %rd318;
	@%p164 bra 	$L__BB4_99;
	setp.lt.u16 	%p165, %rs82, %rs226;
	mov.u16 	%rs227, %rs82;
	mov.u64 	%rd319, %rd86;
	@%p165 bra 	$L__BB4_99;
	setp.lt.s64 	%p166, %rd318, %rd86;
	selp.b16 	%rs227, %rs226, %rs82, %p166;
	min.s64 	%rd319, %rd318, %rd86;
$L__BB4_99:
	setp.lt.s32 	%p167, %r37, 161;
	mov.u16 	%rs228, %rs227;
	mov.u64 	%rd320, %rd319;
	@%p167 bra 	$L__BB4_103;
	ld.shared.u16 	%rs85, [_ZN6thrust24THRUST_300001_SM_1000_NS8cuda_cub4core6detail5shmemE+88];
	ld.shared.u64 	%rd89, [_ZN6thrust24THRUST_300001_SM_1000_NS8cuda_cub4core6detail5shmemE+96];
	setp.lt.u16 	%p168, %rs227, %rs85;
	mov.u16 	%rs228, %rs227;
	mov.u64 	%rd320, %rd319;
	@%p168 bra 	$L__BB4_103;
	setp.lt.u16 	%p169, %rs85, %rs227;
	mov.u16 	%rs228, %rs85;
	mov.u64 	%rd320, %rd89;
	@%p169 bra 	$L__BB4_103;
	setp.lt.s64 	%p170, %rd319, %rd89;
	selp.b16 	%rs228, %rs227, %rs85, %p170;
	min.s64 	%rd320, %rd319, %rd89;
$L__BB4_103:
	setp.lt.s32 	%p171, %r37, 193;
	mov.u16 	%rs229, %rs228;
	mov.u64 	%rd321, %rd320;
	@%p171 bra 	$L__BB4_107;
	ld.shared.u16 	%rs88, [_ZN6thrust24THRUST_300001_SM_1000_NS8cuda_cub4core6detail5shmemE+104];
	ld.shared.u64 	%rd92, [_ZN6thrust24THRUST_300001_SM_1000_NS8cuda_cub4core6detail5shmemE+112];
	setp.lt.u16 	%p172, %rs228, %rs88;
	mov.u16 	%rs229, %rs228;
	mov.u64 	%rd321, %rd320;
	@%p172 bra 	$L__BB4_107;
	setp.lt.u16 	%p173, %rs88, %rs228;
	mov.u16 	%rs229, %rs88;
	mov.u64 	%rd321, %rd92;
	@%p173 bra 	$L__BB4_107;
	setp.lt.s64 	%p174, %rd320, %rd92;
	selp.b16 	%rs229, %rs228, %rs88, %p174;
	min.s64 	%rd321, %rd320, %rd92;
$L__BB4_107:
	setp.lt.s32 	%p175, %r37, 225;
	mov.u16 	%rs262, %rs229;
	mov.u64 	%rd355, %rd321;
	@%p175 bra 	$L__BB4_203;
	ld.shared.u16 	%rs91, [_ZN6thrust24THRUST_300001_SM_1000_NS8cuda_cub4core6detail5shmemE+120];
	ld.shared.u64 	%rd95, [_ZN6thrust24THRUST_300001_SM_1000_NS8cuda_cub4core6detail5shmemE+128];
	setp.lt.u16 	%p176, %rs229, %rs91;
	mov.u16 	%rs262, %rs229;
	mov.u64 	%rd355, %rd321;
	@%p176 bra 	$L__BB4_203;
	setp.lt.u16 	%p177, %rs91, %rs229;
	mov.u16 	%rs262, %rs91;
	mov.u64 	%rd355, %rd95;
	@%p177 bra 	$L__BB4_203;
	setp.lt.s64 	%p178, %rd321, %rd95;
	selp.b16 	%rs262, %rs229, %rs91, %p178;
	min.s64 	%rd355, %rd321, %rd95;
	bra.uni 	$L__BB4_203;
$L__BB4_111:
	mov.u32 	%r16, %tid.x;
	mul.wide.u32 	%rd208, %r16, 16;
	add.s64 	%rd189, %rd186, %rd208;
	// begin inline asm
	ld.global.nc.u64 %rd188, [%rd189];
	// end inline asm
	add.s64 	%rd191, %rd189, 8;
	// begin inline asm
	ld.global.nc.u64 %rd190, [%rd191];
	// end inline asm
	cvt.u16.u64 	%rs93, %rd188;
	add.s64 	%rd193, %rd189, 4096;
	// begin inline asm
	ld.global.nc.u64 %rd192, [%rd193];
	// end inline asm
	add.s64 	%rd195, %rd189, 4104;
	// begin inline asm
	ld.global.nc.u64 %rd194, [%rd195];
	// end inline asm
	cvt.u16.u64 	%rs94, %rd192;
	add.s64 	%rd197, %rd189, 8192;
	// begin inline asm
	ld.global.nc.u64 %rd196, [%rd197];
	// end inline asm
	add.s64 	%rd199, %rd189, 8200;
	// begin inline asm
	ld.global.nc.u64 %rd198, [%rd199];
	// end inline asm
	cvt.u16.u64 	%rs95, %rd196;
	add.s64 	%rd201, %rd189, 12288;
	// begin inline asm
	ld.global.nc.u64 %rd200, [%rd201];
	// end inline asm
	add.s64 	%rd203, %rd189, 12296;
	// begin inline asm
	ld.global.nc.u64 %rd202, [%rd203];
	// end inline asm
	cvt.u16.u64 	%rs96, %rd200;
	add.s64 	%rd205, %rd189, 16384;
	// begin inline asm
	ld.global.nc.u64 %rd204, [%rd205];
	// end inline asm
	add.s64 	%rd207, %rd189, 16392;
	// begin inline asm
	ld.global.nc.u64 %rd206, [%rd207];
	// end inline asm
	cvt.u16.u64 	%rs97, %rd204;
	setp.lt.u16 	%p3, %rs93, %rs94;
	mov.u16 	%rs230, %rs93;
	mov.u64 	%rd322, %rd190;
	@%p3 bra 	$L__BB4_114;
	setp.lt.u16 	%p4, %rs94, %rs93;
	mov.u16 	%rs230, %rs94;
	mov.u64 	%rd322, %rd194;
	@%p4 bra 	$L__BB4_114;
	setp.lt.s64 	%p5, %rd190, %rd194;
	selp.b16 	%rs230, %rs93, %rs94, %p5;
	min.s64 	%rd322, %rd190, %rd194;
$L__BB4_114:
	setp.lt.u16 	%p6, %rs230, %rs95;
	mov.u16 	%rs231, %rs230;
	mov.u64 	%rd323, %rd322;
	@%p6 bra 	$L__BB4_117;
	setp.gt.u16 	%p7, %rs230, %rs95;
	mov.u16 	%rs231, %rs95;
	mov.u64 	%rd323, %rd198;
	@%p7 bra 	$L__BB4_117;
	setp.lt.s64 	%p8, %rd322, %rd198;
	selp.b16 	%rs231, %rs230, %rs95, %p8;
	min.s64 	%rd323, %rd322, %rd198;
$L__BB4_117:
	setp.lt.u16 	%p9, %rs231, %rs96;
	mov.u16 	%rs232, %rs231;
	mov.u64 	%rd324, %rd323;
	@%p9 bra 	$L__BB4_120;
	setp.gt.u16 	%p10, %rs231, %rs96;
	mov.u16 	%rs232, %rs96;
	mov.u64 	%rd324, %rd202;
	@%p10 bra 	$L__BB4_120;
	setp.lt.s64 	%p11, %rd323, %rd202;
	selp.b16 	%rs232, %rs231, %rs96, %p11;
	min.s64 	%rd324, %rd323, %rd202;
$L__BB4_120:
	setp.lt.u16 	%p12, %rs232, %rs97;
	mov.u16 	%rs249, %rs232;
	mov.u64 	%rd342, %rd324;
	@%p12 bra 	$L__BB4_123;
	setp.gt.u16 	%p13, %rs232, %rs97;
	mov.u16 	%rs249, %rs97;
	mov.u64 	%rd342, %rd206;
	@%p13 bra 	$L__BB4_123;
	setp.lt.s64 	%p14, %rd324, %rd206;
	selp.b16 	%rs249, %rs232, %rs97, %p14;
	min.s64 	%rd342, %rd324, %rd206;
$L__BB4_123:
	setp.lt.u32 	%p15, %r37, 2560;
	mov.b32 	%r383, 1280;
	@%p15 bra 	$L__BB4_141;
	mov.b32 	%r383, 1280;
$L__BB4_125:
	mov.u32 	%r17, %r383;
	add.s32 	%r40, %r17, %r16;
	mul.wide.u32 	%rd229, %r40, 16;
	add.s64 	%rd210, %rd186, %rd229;
	// begin inline asm
	ld.global.nc.u64 %rd209, [%rd210];
	// end inline asm
	add.s64 	%rd212, %rd210, 8;
	// begin inline asm
	ld.global.nc.u64 %rd211, [%rd212];
	// end inline asm
	cvt.u16.u64 	%rs107, %rd209;
	add.s64 	%rd214, %rd210, 4096;
	// begin inline asm
	ld.global.nc.u64 %rd213, [%rd214];
	// end inline asm
	add.s64 	%rd216, %rd210, 4104;
	// begin inline asm
	ld.global.nc.u64 %rd215, [%rd216];
	// end inline asm
	cvt.u16.u64 	%rs108, %rd213;
	add.s64 	%rd218, %rd210, 8192;
	// begin inline asm
	ld.global.nc.u64 %rd217, [%rd218];
	// end inline asm
	add.s64 	%rd220, %rd210, 8200;
	// begin inline asm
	ld.global.nc.u64 %rd219, [%rd220];
	// end inline asm
	cvt.u16.u64 	%rs109, %rd217;
	add.s64 	%rd222, %rd210, 12288;
	// begin inline asm
	ld.global.nc.u64 %rd221, [%rd222];
	// end inline asm
	add.s64 	%rd224, %rd210, 12296;
	// begin inline asm
	ld.global.nc.u64 %rd223, [%rd224];
	// end inline asm
	cvt.u16.u64 	%rs110, %rd221;
	add.s64 	%rd226, %rd210, 16384;
	// begin inline asm
	ld.global.nc.u64 %rd225, [%rd226];
	// end inline asm
	add.s64 	%rd228, %rd210, 16392;
	// begin inline asm
	ld.global.nc.u64 %rd227, [%rd228];
	// end inline asm
	cvt.u16.u64 	%rs111, %rd225;
	setp.lt.u16 	%p16, %rs249, %rs107;
	mov.u16 	%rs235, %rs249;
	mov.u64 	%rd327, %rd342;
	@%p16 bra 	$L__BB4_128;
	setp.gt.u16 	%p17, %rs249, %rs107;
	mov.u16 	%rs235, %rs107;
	mov.u64 	%rd327, %rd211;
	@%p17 bra 	$L__BB4_128;
	setp.lt.s64 	%p18, %rd342, %rd211;
	selp.b16 	%rs235, %rs249, %rs107, %p18;
	min.s64 	%rd327, %rd342, %rd211;
$L__BB4_128:
	setp.lt.u16 	%p19, %rs235, %rs108;
	mov.u16 	%rs236, %rs235;
	mov.u64 	%rd328, %rd327;
	@%p19 bra 	$L__BB4_131;
	setp.gt.u16 	%p20, %rs235, %rs108;
	mov.u16 	%rs236, %rs108;
	mov.u64 	%rd328, %rd215;
	@%p20 bra 	$L__BB4_131;
	setp.lt.s64 	%p21, %rd327, %rd215;
	selp.b16 	%rs236, %rs235, %rs108, %p21;
	min.s64 	%rd328, %rd327, %rd215;
$L__BB4_131:
	setp.lt.u16 	%p22, %rs236, %rs109;
	mov.u16 	%rs237, %rs236;
	mov.u64 	%rd329, %rd328;
	@%p22 bra 	$L__BB4_134;
	setp.gt.u16 	%p23, %rs236, %rs109;
	mov.u16 	%rs237, %rs109;
	mov.u64 	%rd329, %rd219;
	@%p23 bra 	$L__BB4_134;
	setp.lt.s64 	%p24, %rd328, %rd219;
	selp.b16 	%rs237, %rs236, %rs109, %p24;
	min.s64 	%rd329, %rd328, %rd219;
$L__BB4_134:
	setp.lt.u16 	%p25, %rs237, %rs110;
	mov.u16 	%rs238, %rs237;
	mov.u64 	%rd330, %rd329;
	@%p25 bra 	$L__BB4_137;
	setp.gt.u16 	%p26, %rs237, %rs110;
	mov.u16 	%rs238, %rs110;
	mov.u64 	%rd330, %rd223;
	@%p26 bra 	$L__BB4_137;
	setp.lt.s64 	%p27, %rd329, %rd223;
	selp.b16 	%rs238, %rs237, %rs110, %p27;
	min.s64 	%rd330, %rd329, %rd223;
$L__BB4_137:
	setp.lt.u16 	%p28, %rs238, %rs111;
	mov.u16 	%rs249, %rs238;
	mov.u64 	%rd342, %rd330;
	@%p28 bra 	$L__BB4_140;
	setp.gt.u16 	%p29, %rs238, %rs111;
	mov.u16 	%rs249, %rs111;
	mov.u64 	%rd342, %rd227;
	@%p29 bra 	$L__BB4_140;
	setp.lt.s64 	%p30, %rd330, %rd227;
	selp.b16 	%rs249, %rs238, %rs111, %p30;
	min.s64 	%rd342, %rd330, %rd227;
$L__BB4_140:
	add.s32 	%r383, %r17, 1280;
	add.s32 	%r41, %r17, 2560;
	setp.le.s32 	%p31, %r41, %r37;
	@%p31 bra 	$L__BB4_125;
$L__BB4_141:
	setp.le.s32 	%p32, %r37, %r383;
	@%p32 bra 	$L__BB4_164;
	sub.s32 	%r20, %r37, %r383;
	setp.ge.s32 	%p33, %r16, %r20;
	@%p33 bra 	$L__BB4_164;
	not.b32 	%r42, %r16;
	add.s32 	%r43, %r37, %r42;
	sub.s32 	%r21, %r43, %r383;
	and.b32  	%r44, %r21, 768;
	setp.eq.s32 	%p34, %r44, 768;
	mov.u32 	%r387, %r16;
	@%p34 bra 	$L__BB4_149;
	add.s32 	%r385, %r16, %r383;
	shr.u32 	%r45, %r21, 8;
	add.s32 	%r46, %r45, 1;
	and.b32  	%r47, %r46, 3;
	neg.s32 	%r384, %r47;
	mov.u32 	%r387, %r16;
$L__BB4_145:
	.pragma "nounroll";
	mov.u64 	%rd127, %rd342;
	mov.u16 	%rs123, %rs249;
	mul.wide.u32 	%rd235, %r385, 16;
	add.s64 	%rd232, %rd186, %rd235;
	// begin inline asm
	ld.global.nc.u64 %rd231, [%rd232];
	// end inline asm
	add.s64 	%rd234, %rd232, 8;
	// begin inline asm
	ld.global.nc.u64 %rd233, [%rd234];
	// end inline asm
	cvt.u16.u64 	%rs124, %rd231;
	setp.lt.u16 	%p35, %rs123, %rs124;
	@%p35 bra 	$L__BB4_148;
	setp.gt.u16 	%p36, %rs123, %rs124;
	mov.u16 	%rs249, %rs124;
	mov.u64 	%rd342, %rd233;
	@%p36 bra 	$L__BB4_148;
	setp.lt.s64 	%p37, %rd127, %rd233;
	selp.b16 	%rs249, %rs123, %rs124, %p37;
	min.s64 	%rd342, %rd127, %rd233;
$L__BB4_148:
	add.s32 	%r387, %r387, 256;
	add.s32 	%r385, %r385, 256;
	add.s32 	%r384, %r384, 1;
	setp.ne.s32 	%p38, %r384, 0;
	@%p38 bra 	$L__BB4_145;
$L__BB4_149:
	setp.lt.u32 	%p39, %r21, 768;
	@%p39 bra 	$L__BB4_164;
	cvt.u64.u32 	%rd236, %r387;
	cvt.u64.u32 	%rd237, %r383;
	add.s64 	%rd238, %rd236, %rd237;
	shl.b64 	%rd239, %rd238, 4;
	add.s64 	%rd240, %rd239, %rd186;
	add.s64 	%rd337, %rd240, 12296;
	add.s32 	%r388, %r387, %r383;
$L__BB4_151:
	mul.wide.u32 	%rd245, %r388, 16;
	add.s64 	%rd242, %rd186, %rd245;
	// begin inline asm
	ld.global.nc.u64 %rd241, [%rd242];
	// end inline asm
	add.s64 	%rd244, %rd242, 8;
	// begin inline asm
	ld.global.nc.u64 %rd243, [%rd244];
	// end inline asm
	cvt.u16.u64 	%rs130, %rd241;
	setp.lt.u16 	%p40, %rs249, %rs130;
	mov.u16 	%rs246, %rs249;
	mov.u64 	%rd339, %rd342;
	@%p40 bra 	$L__BB4_154;
	setp.gt.u16 	%p41, %rs249, %rs130;
	mov.u16 	%rs246, %rs130;
	mov.u64 	%rd339, %rd243;
	@%p41 bra 	$L__BB4_154;
	setp.lt.s64 	%p42, %rd342, %rd243;
	selp.b16 	%rs246, %rs249, %rs130, %p42;
	min.s64 	%rd339, %rd342, %rd243;
$L__BB4_154:
	add.s64 	%rd247, %rd337, -8200;
	// begin inline asm
	ld.global.nc.u64 %rd246, [%rd247];
	// end inline asm
	add.s64 	%rd249, %rd337, -8192;
	// begin inline asm
	ld.global.nc.u64 %rd248, [%rd249];
	// end inline asm
	cvt.u16.u64 	%rs133, %rd246;
	setp.lt.u16 	%p43, %rs246, %rs133;
	mov.u16 	%rs247, %rs246;
	mov.u64 	%rd340, %rd339;
	@%p43 bra 	$L__BB4_157;
	setp.gt.u16 	%p44, %rs246, %rs133;
	mov.u16 	%rs247, %rs133;
	mov.u64 	%rd340, %rd248;
	@%p44 bra 	$L__BB4_157;
	setp.lt.s64 	%p45, %rd339, %rd248;
	selp.b16 	%rs247, %rs246, %rs133, %p45;
	min.s64 	%rd340, %rd339, %rd248;
$L__BB4_157:
	add.s64 	%rd251, %rd337, -4104;
	// begin inline asm
	ld.global.nc.u64 %rd250, [%rd251];
	// end inline asm
	add.s64 	%rd253, %rd337, -4096;
	// begin inline asm
	ld.global.nc.u64 %rd252, [%rd253];
	// end inline asm
	cvt.u16.u64 	%rs136, %rd250;
	setp.lt.u16 	%p46, %rs247, %rs136;
	mov.u16 	%rs248, %rs247;
	mov.u64 	%rd341, %rd340;
	@%p46 bra 	$L__BB4_160;
	setp.gt.u16 	%p47, %rs247, %rs136;
	mov.u16 	%rs248, %rs136;
	mov.u64 	%rd341, %rd252;
	@%p47 bra 	$L__BB4_160;
	setp.lt.s64 	%p48, %rd340, %rd252;
	selp.b16 	%rs248, %rs247, %rs136, %p48;
	min.s64 	%rd341, %rd340, %rd252;
$L__BB4_160:
	add.s64 	%rd255, %rd337, -8;
	// begin inline asm
	ld.global.nc.u64 %rd254, [%rd255];
	// end inline asm
	// begin inline asm
	ld.global.nc.u64 %rd256, [%rd337];
	// end inline asm
	cvt.u16.u64 	%rs139, %rd254;
	setp.lt.u16 	%p49, %rs248, %rs139;
	mov.u16 	%rs249, %rs248;
	mov.u64 	%rd342, %rd341;
	@%p49 bra 	$L__BB4_163;
	setp.gt.u16 	%p50, %rs248, %rs139;
	mov.u16 	%rs249, %rs139;
	mov.u64 	%rd342, %rd256;
	@%p50 bra 	$L__BB4_163;
	setp.lt.s64 	%p51, %rd341, %rd256;
	selp.b16 	%rs249, %rs248, %rs139, %p51;
	min.s64 	%rd342, %rd341, %rd256;
$L__BB4_163:
	add.s32 	%r387, %r387, 1024;
	add.s64 	%rd337, %rd337, 16384;
	add.s32 	%r388, %r388, 1024;
	setp.lt.s32 	%p52, %r387, %r20;
	@%p52 bra 	$L__BB4_151;
$L__BB4_164:
	// begin inline asm
	mov.u32 %r48, %laneid;
	// end inline asm
	mov.b32 	%r50, {%rs249, %rs180};
	mov.b32 	%r66, 1;
	mov.b32 	%r67, 31;
	mov.b32 	%r68, -1;
	// begin inline asm
	shfl.sync.down.b32 %r49, %r50, %r66, %r67, %r68;
	// end inline asm
	// begin inline asm
	shfl.sync.down.b32 %r54, %r55, %r66, %r67, %r68;
	// end inline asm
	mov.b64 	{%r60, %r65}, %rd342;
	// begin inline asm
	shfl.sync.down.b32 %r59, %r60, %r66, %r67, %r68;
	// end inline asm
	// begin inline asm
	shfl.sync.down.b32 %r64, %r65, %r66, %r67, %r68;
	// end inline asm
	mov.b64 	%rd150, {%r59, %r64};
	cvt.u16.u32 	%rs143, %r49;
	setp.gt.s32 	%p53, %r48, 30;
	setp.lt.u16 	%p54, %rs249, %rs143;
	or.pred  	%p55, %p53, %p54;
	mov.u16 	%rs251, %rs249;
	mov.u64 	%rd344, %rd342;
	@%p55 bra 	$L__BB4_167;
	setp.lt.u16 	%p56, %rs143, %rs249;
	mov.u16 	%rs251, %rs143;
	mov.u64 	%rd344, %rd150;
	@%p56 bra 	$L__BB4_167;
	setp.lt.s64 	%p57, %rd342, %rd150;
	selp.b16 	%rs251, %rs249, %rs143, %p57;
	min.s64 	%rd344, %rd342, %rd150;
$L__BB4_167:
	mov.b32 	%r70, {%rs251, %rs181};
	mov.b32 	%r86, 2;
	mov.b32 	%r87, 31;
	mov.b32 	%r88, -1;
	// begin inline asm
	shfl.sync.down.b32 %r69, %r70, %r86, %r87, %r88;
	// end inline asm
	// begin inline asm
	shfl.sync.down.b32 %r74, %r75, %r86, %r87, %r88;
	// end inline asm
	mov.b64 	{%r80, %r85}, %rd344;
	// begin inline asm
	shfl.sync.down.b32 %r79, %r80, %r86, %r87, %r88;
	// end inline asm
	// begin inline asm
	shfl.sync.down.b32 %r84, %r85, %r86, %r87, %r88;
	// end inline asm
	mov.b64 	%rd153, {%r79, %r84};
	cvt.u16.u32 	%rs146, %r69;
	setp.gt.s32 	%p58, %r48, 29;
	setp.lt.u16 	%p59, %rs251, %rs146;
	or.pred  	%p60, %p58, %p59;
	mov.u16 	%rs252, %rs251;
	mov.u64 	%rd345, %rd344;
	@%p60 bra 	$L__BB4_170;
	setp.lt.u16 	%p61, %rs146, %rs251;
	mov.u16 	%rs252, %rs146;
	mov.u64 	%rd345, %rd153;
	@%p61 bra 	$L__BB4_170;
	setp.lt.s64 	%p62, %rd344, %rd153;
	selp.b16 	%rs252, %rs251, %rs146, %p62;
	min.s64 	%rd345, %rd344, %rd153;
$L__BB4_170:
	mov.b32 	%r90, {%rs252, %rs182};
	mov.b32 	%r106, 4;
	mov.b32 	%r107, 31;
	mov.b32 	%r108, -1;
	// begin inline asm
	shfl.sync.down.b32 %r89, %r90, %r106, %r107, %r108;
	// end inline asm
	// begin inline asm
	shfl.sync.down.b32 %r94, %r95, %r106, %r107, %r108;
	// end inline asm
	mov.b64 	{%r100, %r105}, %rd345;
	// begin inline asm
	shfl.sync.down.b32 %r99, %r100, %r106, %r107, %r108;
	// end inline asm
	// begin inline asm
	shfl.sync.down.b32 %r104, %r105, %r106, %r107, %r108;
	// end inline asm
	mov.b64 	%rd156, {%r99, %r104};
	cvt.u16.u32 	%rs149, %r89;
	setp.gt.s32 	%p63, %r48, 27;
	setp.lt.u16 	%p64, %rs252, %rs149;
	or.pred  	%p65, %p63, %p64;
	mov.u16 	%rs253, %rs252;
	mov.u64 	%rd346, %rd345;
	@%p65 bra 	$L__BB4_173;
	setp.lt.u16 	%p66, %rs149, %rs252;
	mov.u16 	%rs253, %rs149;
	mov.u64 	%rd346, %rd156;
	@%p66 bra 	$L__BB4_173;
	setp.lt.s64 	%p67, %rd345, %rd156;
	selp.b16 	%rs253, %rs252, %rs149, %p67;
	min.s64 	%rd346, %rd345, %rd156;
$L__BB4_173:
	mov.b32 	%r110, {%rs253, %rs183};
	mov.b32 	%r126, 8;
	mov.b32 	%r127, 31;
	mov.b32 	%r128, -1;
	// begin inline asm
	shfl.sync.down.b32 %r109, %r110, %r126, %r127, %r128;
	// end inline asm
	// begin inline asm
	shfl.sync.down.b32 %r114, %r115, %r126, %r127, %r128;
	// end inline asm
	mov.b64 	{%r120, %r125}, %rd346;
	// begin inline asm
	shfl.sync.down.b32 %r119, %r120, %r126, %r127, %r128;
	// end inline asm
	// begin inline asm
	shfl.sync.down.b32 %r124, %r125, %r126, %r127, %r128;
	// end inline asm
	mov.b64 	%rd159, {%r119, %r124};
	cvt.u16.u32 	%rs152, %r109;
	setp.gt.s32 	%p68, %r48, 23;
	setp.lt.u16 	%p69, %rs253, %rs152;
	or.pred  	%p70, %p68, %p69;
	mov.u16 	%rs254, %rs253;
	mov.u64 	%rd347, %rd346;
	@%p70 bra 	$L__BB4_176;
	setp.lt.u16 	%p71, %rs152, %rs253;
	mov.u16 	%rs254, %rs152;
	mov.u64 	%rd347, %rd159;
	@%p71 bra 	$L__BB4_176;
	setp.lt.s64 	%p72, %rd346, %rd159;
	selp.b16 	%rs254, %rs253, %rs152, %p72;
	min.s64 	%rd347, %rd346, %rd159;
$L__BB4_176:
	mov.b32 	%r130, {%rs254, %rs184};
	mov.b32 	%r146, 16;
	mov.b32 	%r147, 31;
	mov.b32 	%r148, -1;
	// begin inline asm
	shfl.sync.down.b32 %r129, %r130, %r146, %r147, %r148;
	// end inline asm
	// begin inline asm
	shfl.sync.down.b32 %r134, %r135, %r146, %r147, %r148;
	// end inline asm
	mov.b64 	{%r140, %r145}, %rd347;
	// begin inline asm
	shfl.sync.down.b32 %r139, %r140, %r146, %r147, %r148;
	// end inline asm
	// begin inline asm
	shfl.sync.down.b32 %r144, %r145, %r146, %r147, %r148;
	// end inline asm
	mov.b64 	%rd162, {%r139, %r144};
	cvt.u16.u32 	%rs155, %r129;
	setp.gt.s32 	%p73, %r48, 15;
	setp.lt.u16 	%p74, %rs254, %rs155;
	or.pred  	%p75, %p73, %p74;
	mov.u16 	%rs262, %rs254;
	mov.u64 	%rd355, %rd347;
	@%p75 bra 	$L__BB4_179;
	setp.lt.u16 	%p76, %rs155, %rs254;
	mov.u16 	%rs262, %rs155;
	mov.u64 	%rd355, %rd162;
	@%p76 bra 	$L__BB4_179;
	setp.lt.s64 	%p77, %rd347, %rd162;
	selp.b16 	%rs262, %rs254, %rs155, %p77;
	min.s64 	%rd355, %rd347, %rd162;
$L__BB4_179:
	setp.ne.s32 	%p78, %r48, 0;
	@%p78 bra 	$L__BB4_181;
	shr.u32 	%r149, %r16, 1;
	and.b32  	%r150, %r149, 496;
	mov.u32 	%r151, _ZN6thrust24THRUST_300001_SM_1000_NS8cuda_cub4core6detail5shmemE;
	add.s32 	%r152, %r151, %r150;
	st.shared.u16 	[%r152+8], %rs262;
	st.shared.u64 	[%r152+16], %rd355;
$L__BB4_181:
	bar.sync 	0;
	setp.ne.s32 	%p79, %r16, 0;
	@%p79 bra 	$L__BB4_203;
	ld.shared.u16 	%rs158, [_ZN6thrust24THRUST_300001_SM_1000_NS8cuda_cub4core6detail5shmemE+24];
	ld.shared.u64 	%rd165, [_ZN6thrust24THRUST_300001_SM_1000_NS8cuda_cub4core6detail5shmemE+32];
	setp.lt.u16 	%p80, %rs262, %rs158;
	mov.u16 	%rs256, %rs262;
	mov.u64 	%rd349, %rd355;
	@%p80 bra 	$L__BB4_185;
	setp.lt.u16 	%p81, %rs158, %rs262;
	mov.u16 	%rs256, %rs158;
	mov.u64 	%rd349, %rd165;
	@%p81 bra 	$L__BB4_185;
	setp.lt.s64 	%p82, %rd355, %rd165;
	selp.b16 	%rs256, %rs262, %rs158, %p82;
	min.s64 	%rd349, %rd355, %rd165;
$L__BB4_185:
	ld.shared.u16 	%rs161, [_ZN6thrust24THRUST_300001_SM_1000_NS8cuda_cub4core6detail5shmemE+40];
	ld.shared.u64 	%rd168, [_ZN6thrust24THRUST_300001_SM_1000_NS8cuda_cub4core6detail5shmemE+48];
	setp.lt.u16 	%p83, %rs256, %rs161;
	mov.u16 	%rs257, %rs256;
	mov.u64 	%rd350, %rd349;
	@%p83 bra 	$L__BB4_188;
	setp.lt.u16 	%p84, %rs161, %rs256;
	mov.u16 	%rs257, %rs161;
	mov.u64 	%rd350, %rd168;
	@%p84 bra 	$L__BB4_188;
	setp.lt.s64 	%p85, %rd349, %rd168;
	selp.b16 	%rs257, %rs256, %rs161, %p85;
	min.s64 	%rd350, %rd349, %rd168;
$L__BB4_188:
	ld.shared.u16 	%rs164, [_ZN6thrust24THRUST_300001_SM_1000_NS8cuda_cub4core6detail5shmemE+56];
	ld.shared.u64 	%rd171, [_ZN6thrust24THRUST_300001_SM_1000_NS8cuda_cub4core6detail5shmemE+64];
	setp.lt.u16 	%p86, %rs257, %rs164;
	mov.u16 	%rs258, %rs257;
	mov.u64 	%rd351, %rd350;
	@%p86 bra 	$L__BB4_191;
	setp.lt.u16 	%p87, %rs164, %rs257;
	mov.u16 	%rs258, %rs164;
	mov.u64 	%rd351, %rd171;
	@%p87 bra 	$L__BB4_191;
	setp.lt.s64 	%p88, %rd350, %rd171;
	selp.b16 	%rs258, %rs257, %rs164, %p88;
	min.s64 	%rd351, %rd350, %rd171;
$L__BB4_191:
	ld.shared.u16 	%rs167, [_ZN6thrust24THRUST_300001_SM_1000_NS8cuda_cub4core6detail5shmemE+72];
	ld.shared.u64 	%rd174, [_ZN6thrust24THRUST_300001_SM_1000_NS8cuda_cub4core6detail5shmemE+80];
	setp.lt.u16 	%p89, %rs258, %rs167;
	mov.u16 	%rs259, %rs258;
	mov.u64 	%rd352, %rd351;
	@%p89 bra 	$L__BB4_194;
	setp.lt.u16 	%p90, %rs167, %rs258;
	mov.u16 	%rs259, %rs167;
	mov.u64 	%rd352, %rd174;
	@%p90 bra 	$L__BB4_194;
	setp.lt.s64 	%p91, %rd351, %rd174;
	selp.b16 	%rs259, %rs258, %rs167, %p91;
	min.s64 	%rd352, %rd351, %rd174;
$L__BB4_194:
	ld.shared.u16 	%rs170, [_ZN6thrust24THRUST_300001_SM_1000_NS8cuda_cub4core6detail5shmemE+88];
	ld.shared.u64 	%rd177, [_ZN6thrust24THRUST_300001_SM_1000_NS8cuda_cub4core6detail5shmemE+96];
	setp.lt.u16 	%p92, %rs259, %rs170;
	mov.u16 	%rs260, %rs259;
	mov.u64 	%rd353, %rd352;
	@%p92 bra 	$L__BB4_197;
	setp.lt.u16 	%p93, %rs170, %rs259;
	mov.u16 	%rs260, %rs170;
	mov.u64 	%rd353, %rd177;
	@%p93 bra 	$L__BB4_197;
	setp.lt.s64 	%p94, %rd352, %rd177;
	selp.b16 	%rs260, %rs259, %rs170, %p94;
	min.s64 	%rd353, %rd352, %rd177;
$L__BB4_197:
	ld.shared.u16 	%rs173, [_ZN6thrust24THRUST_300001_SM_1000_NS8cuda_cub4core6detail5shmemE+104];
	ld.shared.u64 	%rd180, [_ZN6thrust24THRUST_300001_SM_1000_NS8cuda_cub4core6detail5shmemE+112];
	setp.lt.u16 	%p95, %rs260, %rs173;
	mov.u16 	%rs261, %rs260;
	mov.u64 	%rd354, %rd353;
	@%p95 bra 	$L__BB4_200;
	setp.lt.u16 	%p96, %rs173, %rs260;
	mov.u16 	%rs261, %rs173;
	mov.u64 	%rd354, %rd180;
	@%p96 bra 	$L__BB4_200;
	setp.lt.s64 	%p97, %rd353, %rd180;
	selp.b16 	%rs261, %rs260, %rs173, %p97;
	min.s64 	%rd354, %rd353, %rd180;
$L__BB4_200:
	ld.shared.u16 	%rs176, [_ZN6thrust24THRUST_300001_SM_1000_NS8cuda_cub4core6detail5shmemE+120];
	ld.shared.u64 	%rd183, [_ZN6thrust24THRUST_300001_SM_1000_NS8cuda_cub4core6detail5shmemE+128];
	setp.lt.u16 	%p98, %rs261, %rs176;
	mov.u16 	%rs262, %rs261;
	mov.u64 	%rd355, %rd354;
	@%p98 bra 	$L__BB4_203;
	setp.lt.u16 	%p99, %rs176, %rs261;
	mov.u16 	%rs262, %rs176;
	mov.u64 	%rd355, %rd183;
	@%p99 bra 	$L__BB4_203;
	setp.lt.s64 	%p100, %rd354, %rd183;
	selp.b16 	%rs262, %rs261, %rs176, %p100;
	min.s64 	%rd355, %rd354, %rd183;
$L__BB4_203:
	mov.u32 	%r376, %tid.x;
	setp.ne.s32 	%p227, %r376, 0;
	@%p227 bra 	$L__BB4_205;
	cvta.to.global.u64 	%rd287, %rd187;
	st.global.u16 	[%rd287], %rs262;
	st.global.u64 	[%rd287+8], %rd355;
$L__BB4_205:
	ret;

}
	// .globl	_ZN6thrust24THRUST_300001_SM_1000_NS8cuda_cub4core6detail13_kernel_agentINS1_8__reduce11ReduceAgentINS0_12zip_iteratorIN4cuda3std3__45tupleIJPtNS0_17counting_iteratorIlNS0_11use_defaultESE_SE_EEEEEEEPNSB_IJtlEEESI_lNS1_9__extrema9arg_min_fItlNSA_4lessItEEEEEEJSH_SJ_lSO_EEEvDpT0_
.visible .entry _ZN6thrust24THRUST_300001_SM_1000_NS8cuda_cub4core6detail13_kernel_agentINS1_8__reduce11ReduceAgentINS0_12zip_iteratorIN4cuda3std3__45tupleIJPtNS0_17counting_iteratorIlNS0_11use_defaultESE_SE_EEEEEEEPNSB_IJtlEEESI_lNS1_9__extrema9arg_min_fItlNSA_4lessItEEEEEEJSH_SJ_lSO_EEEvDpT0_(
	.param .align 8 .b8 _ZN6thrust24THRUST_300001_SM_1000_NS8cuda_cub4core6detail13_kernel_agentINS1_8__reduce11ReduceAgentINS0_12zip_iteratorIN4cuda3std3__45tupleIJPtNS0_17counting_iteratorIlNS0_11use_defaultESE_SE_EEEEEEEPNSB_IJtlEEESI_lNS1_9__extrema9arg_min_fItlNSA_4lessItEEEEEEJSH_SJ_lSO_EEEvDpT0__param_0[16],
	.param .u64 .ptr .align 1 _ZN6thrust24THRUST_300001_SM_1000_NS8cuda_cub4core6detail13_kernel_agentINS1_8__reduce11ReduceAgentINS0_12zip_iteratorIN4cuda3std3__45tupleIJPtNS0_17counting_iteratorIlNS0_11use_defaultESE_SE_EEEEEEEPNSB_IJtlEEESI_lNS1_9__extrema9arg_min_fItlNSA_4lessItEEEEEEJSH_SJ_lSO_EEEvDpT0__param_1,
	.param .u64 _ZN6thrust24THRUST_300001_SM_1000_NS8cuda_cub4core6detail13_kernel_agentINS1_8__reduce11ReduceAgentINS0_12zip_iteratorIN4cuda3std3__45tupleIJPtNS0_17counting_iteratorIlNS0_11use_defaultESE_SE_EEEEEEEPNSB_IJtlEEESI_lNS1_9__extrema9arg_min_fItlNSA_4lessItEEEEEEJSH_SJ_lSO_EEEvDpT0__param_2,
	.param .align 1 .b8 _ZN6thrust24THRUST_300001_SM_1000_NS8cuda_cub4core6detail13_kernel_agentINS1_8__reduce11ReduceAgentINS0_12zip_iteratorIN4cuda3std3__45tupleIJPtNS0_17counting_iteratorIlNS0_11use_defaultESE_SE_EEEEEEEPNSB_IJtlEEESI_lNS1_9__extrema9arg_min_fItlNSA_4lessItEEEEEEJSH_SJ_lSO_EEEvDpT0__param_3[1]
)
.maxntid 256
{
	.reg .pred 	%p<222>;
	.reg .b16 	%rs<257>;
	.reg .b32 	%r<391>;
	.reg .b64 	%rd<307>;

	ld.param.u64 	%rd193, [_ZN6thrust24THRUST_300001_SM_1000_NS8cuda_cub4core6detail13_kernel_agentINS1_8__reduce11ReduceAgentINS0_12zip_iteratorIN4cuda3std3__45tupleIJPtNS0_17counting_iteratorIlNS0_11use_defaultESE_SE_EEEEEEEPNSB_IJtlEEESI_lNS1_9__extrema9arg_min_fItlNSA_4lessItEEEEEEJSH_SJ_lSO_EEEvDpT0__param_0+8];
	ld.param.u64 	%rd192, [_ZN6thrust24THRUST_300001_SM_1000_NS8cuda_cub4core6detail13_kernel_agentINS1_8__reduce11ReduceAgentINS0_12zip_iteratorIN4cuda3std3__45tupleIJPtNS0_17counting_iteratorIlNS0_11use_defaultESE_SE_EEEEEEEPNSB_IJtlEEESI_lNS1_9__extrema9arg_min_fItlNSA_4lessItEEEEEEJSH_SJ_lSO_EEEvDpT0__param_0];
	ld.param.u64 	%rd195, [_ZN6thrust24THRUST_300001_SM_1000_NS8cuda_cub4core6detail13_kernel_agentINS1_8__reduce11ReduceAgentINS0_12zip_iteratorIN4cuda3std3__45tupleIJPtNS0_17counting_iteratorIlNS0_11use_defaultESE_SE_EEEEEEEPNSB_IJtlEEESI_lNS1_9__extrema9arg_min_fItlNSA_4lessItEEEEEEJSH_SJ_lSO_EEEvDpT0__param_2];
	setp.eq.s64 	%p1, %rd195, 0;
	@%p1 bra 	$L__BB5_197;
	cvta.to.global.u64 	%rd1, %rd192;
	setp.gt.s64 	%p2, %rd195, 1279;
	@%p2 bra 	$L__BB5_112;
	cvt.u32.u64 	%r1, %rd195;
	mov.u32 	%r2, %tid.x;
	setp.ge.s32 	%p95, %r2, %r1;
	mov.b16 	%rs203, 0;
	mov.b64 	%rd249, 0;
	mov.u32 	%r385, %r2;
	@%p95 bra 	$L__BB5_4;
	cvt.u64.u32 	%rd225, %r2;
	mul.wide.u32 	%rd226, %r2, 2;
	add.s64 	%rd227, %rd1, %rd226;
	add.s64 	%rd249, %rd193, %rd225;
	ld.global.u16 	%rs203, [%rd227];
	add.s32 	%r385, %r2, 256;
$L__BB5_4:
	setp.ge.s32 	%p96, %r385, %r1;
	@%p96 bra 	$L__BB5_26;
	not.b32 	%r154, %r385;
	add.s32 	%r5, %r154, %r1;
	and.b32  	%r155, %r5, 768;
	setp.eq.s32 	%p97, %r155, 768;
	@%p97 bra 	$L__BB5_11;
	cvt.u64.u32 	%rd229, %r385;
	add.s64 	%rd240, %rd193, %rd229;
	mul.wide.u32 	%rd230, %r385, 2;
	add.s64 	%rd239, %rd1, %rd230;
	shr.u32 	%r156, %r5, 8;
	add.s32 	%r157, %r156, 1;
	and.b32  	%r158, %r157, 3;
	neg.s32 	%r383, %r158;
$L__BB5_7:
	.pragma "nounroll";
	mov.u64 	%rd9, %rd249;
	mov.u16 	%rs3, %rs203;
	ld.global.u16 	%rs4, [%rd239];
	setp.lt.u16 	%p98, %rs3, %rs4;
	@%p98 bra 	$L__BB5_10;
	setp.lt.u16 	%p99, %rs4, %rs3;
	mov.u64 	%rd249, %rd240;
	mov.u16 	%rs203, %rs4;
	@%p99 bra 	$L__BB5_10;
	setp.lt.s64 	%p100, %rd9, %rd240;
	min.s64 	%rd249, %rd9, %rd240;
	selp.b16 	%rs203, %rs3, %rs4, %p100;
$L__BB5_10:
	add.s32 	%r385, %r385, 256;
	add.s64 	%rd240, %rd240, 256;
	add.s64 	%rd239, %rd239, 512;
	add.s32 	%r383, %r383, 1;
	setp.ne.s32 	%p101, %r383, 0;
	@%p101 bra 	$L__BB5_7;
$L__BB5_11:
	setp.lt.u32 	%p102, %r5, 768;
	@%p102 bra 	$L__BB5_26;
	add.s32 	%r386, %r385, 512;
$L__BB5_13:
	mov.u32 	%r13, %r386;
	add.s32 	%r159, %r13, -512;
	cvt.s64.s32 	%rd231, %r159;
	mul.wide.s32 	%rd232, %r159, 2;
	add.s64 	%rd17, %rd1, %rd232;
	add.s64 	%rd18, %rd193, %rd231;
	ld.global.u16 	%rs10, [%rd17];
	setp.lt.u16 	%p103, %rs203, %rs10;
	mov.u64 	%rd246, %rd249;
	mov.u16 	%rs200, %rs203;
	@%p103 bra 	$L__BB5_16;
	setp.lt.u16 	%p104, %rs10, %rs203;
	mov.u64 	%rd246, %rd18;
	mov.u16 	%rs200, %rs10;
	@%p104 bra 	$L__BB5_16;
	setp.lt.s64 	%p105, %rd249, %rd18;
	min.s64 	%rd246, %rd249, %rd18;
	selp.b16 	%rs200, %rs203, %rs10, %p105;
$L__BB5_16:
	add.s32 	%r160, %r13, -256;
	cvt.s64.s32 	%rd233, %r160;
	add.s64 	%rd21, %rd193, %rd233;
	ld.global.u16 	%rs13, [%rd17+512];
	setp.lt.u16 	%p106, %rs200, %rs13;
	mov.u64 	%rd247, %rd246;
	mov.u16 	%rs201, %rs200;
	@%p106 bra 	$L__BB5_19;
	setp.lt.u16 	%p107, %rs13, %rs200;
	mov.u64 	%rd247, %rd21;
	mov.u16 	%rs201, %rs13;
	@%p107 bra 	$L__BB5_19;
	setp.lt.s64 	%p108, %rd246, %rd21;
	min.s64 	%rd247, %rd246, %rd21;
	selp.b16 	%rs201, %rs200, %rs13, %p108;
$L__BB5_19:
	cvt.s64.s32 	%rd234, %r13;
	add.s64 	%rd24, %rd193, %rd234;
	ld.global.u16 	%rs16, [%rd17+1024];
	setp.lt.u16 	%p109, %rs201, %rs16;
	mov.u64 	%rd248, %rd247;
	mov.u16 	%rs202, %rs201;
	@%p109 bra 	$L__BB5_22;
	setp.lt.u16 	%p110, %rs16, %rs201;
	mov.u64 	%rd248, %rd24;
	mov.u16 	%rs202, %rs16;
	@%p110 bra 	$L__BB5_22;
	setp.lt.s64 	%p111, %rd247, %rd24;
	min.s64 	%rd248, %rd247, %rd24;
	selp.b16 	%rs202, %rs201, %rs16, %p111;
$L__BB5_22:
	add.s32 	%r161, %r13, 256;
	cvt.s64.s32 	%rd235, %r161;
	add.s64 	%rd27, %rd193, %rd235;
	ld.global.u16 	%rs19, [%rd17+1536];
	setp.lt.u16 	%p112, %rs202, %rs19;
	mov.u64 	%rd249, %rd248;
	mov.u16 	%rs203, %rs202;
	@%p112 bra 	$L__BB5_25;
	setp.lt.u16 	%p113, %rs19, %rs202;
	mov.u64 	%rd249, %rd27;
	mov.u16 	%rs203, %rs19;
	@%p113 bra 	$L__BB5_25;
	setp.lt.s64 	%p114, %rd248, %rd27;
	min.s64 	%rd249, %rd248, %rd27;
	selp.b16 	%rs203, %rs202, %rs19, %p114;
$L__BB5_25:
	add.s32 	%r386, %r13, 1024;
	add.s32 	%r162, %r13, 512;
	setp.lt.s32 	%p115, %r162, %r1;
	@%p115 bra 	$L__BB5_13;
$L__BB5_26:
	setp.lt.s32 	%p116, %r1, 256;
	@%p116 bra 	$L__BB5_66;
	// begin inline asm
	mov.u32 %r276, %laneid;
	// end inline asm
	mov.b32 	%r278, {%rs203, %rs189};
	mov.b32 	%r294, 1;
	mov.b32 	%r295, 31;
	mov.b32 	%r296, -1;
	// begin inline asm
	shfl.sync.down.b32 %r277, %r278, %r294, %r295, %r296;
	// end inline asm
	// begin inline asm
	shfl.sync.down.b32 %r282, %r283, %r294, %r295, %r296;
	// end inline asm
	mov.b64 	{%r288, %r293}, %rd249;
	// begin inline asm
	shfl.sync.down.b32 %r287, %r288, %r294, %r295, %r296;
	// end inline asm
	// begin inline asm
	shfl.sync.down.b32 %r292, %r293, %r294, %r295, %r296;
	// end inline asm
	mov.b64 	%rd31, {%r287, %r292};
	cvt.u16.u32 	%rs23, %r277;
	setp.gt.s32 	%p173, %r276, 30;
	setp.lt.u16 	%p174, %rs203, %rs23;
	or.pred  	%p175, %p173, %p174;
	mov.u64 	%rd251, %rd249;
	mov.u16 	%rs205, %rs203;
	@%p175 bra 	$L__BB5_30;
	setp.lt.u16 	%p176, %rs23, %rs203;
	mov.u64 	%rd251, %rd31;
	mov.u16 	%rs205, %rs23;
	@%p176 bra 	$L__BB5_30;
	setp.lt.s64 	%p177, %rd249, %rd31;
	min.s64 	%rd251, %rd249, %rd31;
	selp.b16 	%rs205, %rs203, %rs23, %p177;
$L__BB5_30:
	mov.b32 	%r298, {%rs205, %rs190};
	mov.b32 	%r314, 2;
	mov.b32 	%r315, 31;
	mov.b32 	%r316, -1;
	// begin inline asm
	shfl.sync.down.b32 %r297, %r298, %r314, %r315, %r316;
	// end inline asm
	// begin inline asm
	shfl.sync.down.b32 %r302, %r303, %r314, %r315, %r316;
	// end inline asm
	mov.b64 	{%r308, %r313}, %rd251;
	// begin inline asm
	shfl.sync.down.b32 %r307, %r308, %r314, %r315, %r316;
	// end inline asm
	// begin inline asm
	shfl.sync.down.b32 %r312, %r313, %r314, %r315, %r316;
	// end inline asm
	mov.b64 	%rd34, {%r307, %r312};
	cvt.u16.u32 	%rs26, %r297;
	setp.gt.s32 	%p178, %r276, 29;
	setp.lt.u16 	%p179, %rs205, %rs26;
	or.pred  	%p180, %p178, %p179;
	mov.u64 	%rd252, %rd251;
	mov.u16 	%rs206, %rs205;
	@%p180 bra 	$L__BB5_33;
	setp.lt.u16 	%p181, %rs26, %rs205;
	mov.u64 	%rd252, %rd34;
	mov.u16 	%rs206, %rs26;
	@%p181 bra 	$L__BB5_33;
	setp.lt.s64 	%p182, %rd251, %rd34;
	min.s64 	%rd252, %rd251, %rd34;
	selp.b16 	%rs206, %rs205, %rs26, %p182;
$L__BB5_33:
	mov.b32 	%r318, {%rs206, %rs191};
	mov.b32 	%r334, 4;
	mov.b32 	%r335, 31;
	mov.b32 	%r336, -1;
	// begin inline asm
	shfl.sync.down.b32 %r317, %r318, %r334, %r335, %r336;
	// end inline asm
	// begin inline asm
	shfl.sync.down.b32 %r322, %r323, %r334, %r335, %r336;
	// end inline asm
	mov.b64 	{%r328, %r333}, %rd252;
	// begin inline asm
	shfl.sync.down.b32 %r327, %r328, %r334, %r335, %r336;
	// end inline asm
	// begin inline asm
	shfl.sync.down.b32 %r332, %r333, %r334, %r335, %r336;
	// end inline asm
	mov.b64 	%rd37, {%r327, %r332};
	cvt.u16.u32 	%rs29, %r317;
	setp.gt.s32 	%p183, %r276, 27;
	setp.lt.u16 	%p184, %rs206, %rs29;
	or.pred  	%p185, %p183, %p184;
	mov.u64 	%rd253, %rd252;
	mov.u16 	%rs207, %rs206;
	@%p185 bra 	$L__BB5_36;
	setp.lt.u16 	%p186, %rs29, %rs206;
	mov.u64 	%rd253, %rd37;
	mov.u16 	%rs207, %rs29;
	@%p186 bra 	$L__BB5_36;
	setp.lt.s64 	%p187, %rd252, %rd37;
	min.s64 	%rd253, %rd252, %rd37;
	selp.b16 	%rs207, %rs206, %rs29, %p187;
$L__BB5_36:
	mov.b32 	%r338, {%rs207, %rs192};
	mov.b32 	%r354, 8;
	mov.b32 	%r355, 31;
	mov.b32 	%r356, -1;
	// begin inline asm
	shfl.sync.down.b32 %r337, %r338, %r354, %r355, %r356;
	// end inline asm
	// begin inline asm
	shfl.sync.down.b32 %r342, %r343, %r354, %r355, %r356;
	// end inline asm
	mov.b64 	{%r348, %r353}, %rd253;
	// begin inline asm
	shfl.sync.down.b32 %r347, %r348, %r354, %r355, %r356;
	// end inline asm
	// begin inline asm
	shfl.sync.down.b32 %r352, %r353, %r354, %r355, %r356;
	// end inline asm
	mov.b64 	%rd40, {%r347, %r352};
	cvt.u16.u32 	%rs32, %r337;
	setp.gt.s32 	%p188, %r276, 23;
	setp.lt.u16 	%p189, %rs207, %rs32;
	or.pred  	%p190, %p188, %p189;
	mov.u64 	%rd254, %rd253;
	mov.u16 	%rs208, %rs207;
	@%p190 bra 	$L__BB5_39;
	setp.lt.u16 	%p191, %rs32, %rs207;
	mov.u64 	%rd254, %rd40;
	mov.u16 	%rs208, %rs32;
	@%p191 bra 	$L__BB5_39;
	setp.lt.s64 	%p192, %rd253, %rd40;
	min.s64 	%rd254, %rd253, %rd40;
	selp.b16 	%rs208, %rs207, %rs32, %p192;
$L__BB5_39:
	mov.b32 	%r358, {%rs208, %rs193};
	mov.b32 	%r374, 16;
	mov.b32 	%r375, 31;
	mov.b32 	%r376, -1;
	// begin inline asm
	shfl.sync.down.b32 %r357, %r358, %r374, %r375, %r376;
	// end inline asm
	// begin inline asm
	shfl.sync.down.b32 %r362, %r363, %r374, %r375, %r376;
	// end inline asm
	mov.b64 	{%r368, %r373}, %rd254;
	// begin inline asm
	shfl.sync.down.b32 %r367, %r368, %r374, %r375, %r376;
	// end inline asm
	// begin inline asm
	shfl.sync.down.b32 %r372, %r373, %r374, %r375, %r376;
	// end inline asm
	mov.b64 	%rd43, {%r367, %r372};
	cvt.u16.u32 	%rs35, %r357;
	setp.gt.s32 	%p193, %r276, 15;
	setp.lt.u16 	%p194, %rs208, %rs35;
	or.pred  	%p195, %p193, %p194;
	mov.u64 	%rd306, %rd254;
	mov.u16 	%rs256, %rs208;
	@%p195 bra 	$L__BB5_42;
	setp.lt.u16 	%p196, %rs35, %rs208;
	mov.u64 	%rd306, %rd43;
	mov.u16 	%rs256, %rs35;
	@%p196 bra 	$L__BB5_42;
	setp.lt.s64 	%p197, %rd254, %rd43;
	min.s64 	%rd306, %rd254, %rd43;
	selp.b16 	%rs256, %rs208, %rs35, %p197;
$L__BB5_42:
	setp.ne.s32 	%p198, %r276, 0;
	@%p198 bra 	$L__BB5_44;
	shr.u32 	%r377, %r2, 1;
	and.b32  	%r378, %r377, 496;
	mov.u32 	%r379, _ZN6thrust24THRUST_300001_SM_1000_NS8cuda_cub4core6detail5shmemE;
	add.s32 	%r380, %r379, %r378;
	st.shared.u16 	[%r380+8], %rs256;
	st.shared.u64 	[%r380+16], %rd306;
$L__BB5_44:
	bar.sync 	0;
	setp.ne.s32 	%p199, %r2, 0;
	@%p199 bra 	$L__BB5_195;
	ld.shared.u16 	%rs38, [_ZN6thrust24THRUST_300001_SM_1000_NS8cuda_cub4core6detail5shmemE+24];
	ld.shared.u64 	%rd46, [_ZN6thrust24THRUST_300001_SM_1000_NS8cuda_cub4core6detail5shmemE+32];
	setp.lt.u16 	%p200, %rs256, %rs38;
	mov.u64 	%rd256, %rd306;
	mov.u16 	%rs210, %rs256;
	@%p200 bra 	$L__BB5_48;
	setp.lt.u16 	%p201, %rs38, %rs256;
	mov.u64 	%rd256, %rd46;
	mov.u16 	%rs210, %rs38;
	@%p201 bra 	$L__BB5_48;
	setp.lt.s64 	%p202, %rd306, %rd46;
	min.s64 	%rd256, %rd306, %rd46;
	selp.b16 	%rs210, %rs256, %rs38, %p202;
$L__BB5_48:
	ld.shared.u16 	%rs41, [_ZN6thrust24THRUST_300001_SM_1000_NS8cuda_cub4core6detail5shmemE+40];
	ld.shared.u64 	%rd49, [_ZN6thrust24THRUST_300001_SM_1000_NS8cuda_cub4core6detail5shmemE+48];
	setp.lt.u16 	%p203, %rs210, %rs41;
	mov.u64 	%rd257, %rd256;
	mov.u16 	%rs211, %rs210;
	@%p203 bra 	$L__BB5_51;
	setp.lt.u16 	%p204, %rs41, %rs210;
	mov.u64 	%rd257, %rd49;
	mov.u16 	%rs211, %rs41;
	@%p204 bra 	$L__BB5_51;
	setp.lt.s64 	%p205, %rd256, %rd49;
	min.s64 	%rd257, %rd256, %rd49;
	selp.b16 	%rs211, %rs210, %rs41, %p205;
$L__BB5_51:
	ld.shared.u16 	%rs44, [_ZN6thrust24THRUST_300001_SM_1000_NS8cuda_cub4core6detail5shmemE+56];
	ld.shared.u64 	%rd52, [_ZN6thrust24THRUST_300001_SM_1000_NS8cuda_cub4core6detail5shmemE+64];
	setp.lt.u16 	%p206, %rs211, %rs44;
	mov.u64 	%rd258, %rd257;
	mov.u16 	%rs212, %rs211;
	@%p206 bra 	$L__BB5_54;
	setp.lt.u16 	%p207, %rs44, %rs211;
	mov.u64 	%rd258, %rd52;
	mov.u16 	%rs212, %rs44;
	@%p207 bra 	$L__BB5_54;
	setp.lt.s64 	%p208, %rd257, %rd52;
	min.s64 	%rd258, %rd257, %rd52;
	selp.b16 	%rs212, %rs211, %rs44, %p208;
$L__BB5_54:
	ld.shared.u16 	%rs47, [_ZN6thrust24THRUST_300001_SM_1000_NS8cuda_cub4core6detail5shmemE+72];
	ld.shared.u64 	%rd55, [_ZN6thrust24THRUST_300001_SM_1000_NS8cuda_cub4core6detail5shmemE+80];
	setp.lt.u16 	%p209, %rs212, %rs47;
	mov.u64 	%rd259, %rd258;
	mov.u16 	%rs213, %rs212;
	@%p209 bra 	$L__BB5_57;
	setp.lt.u16 	%p210, %rs47, %rs212;
	mov.u64 	%rd259, %rd55;
	mov.u16 	%rs213, %rs47;
	@%p210 bra 	$L__BB5_57;
	setp.lt.s64 	%p211, %rd258, %rd55;
	min.s64 	%rd259, %rd258, %rd55;
	selp.b16 	%rs213, %rs212, %rs47, %p211;
$L__BB5_57:
	ld.shared.u16 	%rs50, [_ZN6thrust24THRUST_300001_SM_1000_NS8cuda_cub4core6detail5shmemE+88];
	ld.shared.u64 	%rd58, [_ZN6thrust24THRUST_300001_SM_1000_NS8cuda_cub4core6detail5shmemE+96];
	setp.lt.u16 	%p212, %rs213, %rs50;
	mov.u64 	%rd260, %rd259;
	mov.u16 	%rs214, %rs213;
	@%p212 bra 	$L__BB5_60;
	setp.lt.u16 	%p213, %rs50, %rs213;
	mov.u64 	%rd260, %rd58;
	mov.u16 	%rs214, %rs50;
	@%p213 bra 	$L__BB5_60;
	setp.lt.s64 	%p214, %rd259, %rd58;
	min.s64 	%rd260, %rd259, %rd58;
	selp.b16 	%rs214, %rs213, %rs50, %p214;
$L__BB5_60:
	ld.shared.u16 	%rs53, [_ZN6thrust24THRUST_300001_SM_1000_NS8cuda_cub4core6detail5shmemE+104];
	ld.shared.u64 	%rd61, [_ZN6thrust24THRUST_300001_SM_1000_NS8cuda_cub4core6detail5shmemE+112];
	setp.lt.u16 	%p215, %rs214, %rs53;
	mov.u64 	%rd261, %rd260;
	mov.u16 	%rs215, %rs214;
	@%p215 bra 	$L__BB5_63;
	setp.lt.u16 	%p216, %rs53, %rs214;
	mov.u64 	%rd261, %rd61;
	mov.u16 	%rs215, %rs53;
	@%p216 bra 	$L__BB5_63;
	setp.lt.s64 	%p217, %rd260, %rd61;
	min.s64 	%rd261, %rd260, %rd61;
	selp.b16 	%rs215, %rs214, %rs53, %p217;
$L__BB5_63:
	ld.shared.u16 	%rs56, [_ZN6thrust24THRUST_300001_SM_1000_NS8cuda_cub4core6detail5shmemE+120];
	ld.shared.u64 	%rd64, [_ZN6thrust24THRUST_300001_SM_1000_NS8cuda_cub4core6detail5shmemE+128];
	setp.lt.u16 	%p218, %rs215, %rs56;
	mov.u16 	%rs256, %rs215;
	mov.u64 	%rd306, %rd261;
	@%p218 bra 	$L__BB5_195;
	setp.lt.u16 	%p219, %rs56, %rs215;
	mov.u16 	%rs256, %rs56;
	mov.u64 	%rd306, %rd64;
	@%p219 bra 	$L__BB5_195;
	setp.lt.s64 	%p220, %rd261, %rd64;
	min.s64 	%rd306, %rd261, %rd64;
	selp.b16 	%rs256, %rs215, %rs56, %p220;
	bra.uni 	$L__BB5_195;
$L__BB5_66:
	// begin inline asm
	mov.u32 %r163, %laneid;
	// end inline asm
	and.b32  	%r184, %r2, 992;
	add.s32 	%r185, %r184, 32;
	setp.gt.s32 	%p117, %r185, %r1;
	not.b32 	%r186, %r184;
	add.s32 	%r187, %r1, %r186;
	selp.b32 	%r182, %r187, 31, %p117;
	mov.b32 	%r165, {%rs203, %rs184};
	mov.b32 	%r181, 1;
	mov.b32 	%r183, -1;
	// begin inline asm
	shfl.sync.down.b32 %r164, %r165, %r181, %r182, %r183;
	// end inline asm
	// begin inline asm
	shfl.sync.down.b32 %r169, %r170, %r181, %r182, %r183;
	// end inline asm
	mov.b64 	{%r175, %r180}, %rd249;
	// begin inline asm
	shfl.sync.down.b32 %r174, %r175, %r181, %r182, %r183;
	// end inline asm
	// begin inline asm
	shfl.sync.down.b32 %r179, %r180, %r181, %r182, %r183;
	// end inline asm
	mov.b64 	%rd66, {%r174, %r179};
	cvt.u16.u32 	%rs58, %r164;
	setp.ge.s32 	%p118, %r163, %r182;
	setp.lt.u16 	%p119, %rs203, %rs58;
	or.pred  	%p120, %p118, %p119;
	mov.u64 	%rd262, %rd249;
	mov.u16 	%rs216, %rs203;
	@%p120 bra 	$L__BB5_69;
	setp.lt.u16 	%p121, %rs58, %rs203;
	mov.u64 	%rd262, %rd66;
	mov.u16 	%rs216, %rs58;
	@%p121 bra 	$L__BB5_69;
	setp.lt.s64 	%p122, %rd249, %rd66;
	min.s64 	%rd262, %rd249, %rd66;
	selp.b16 	%rs216, %rs203, %rs58, %p122;
$L__BB5_69:
	mov.b32 	%r189, {%rs216, %rs185};
	mov.b32 	%r205, 2;
	mov.b32 	%r207, -1;
	// begin inline asm
	shfl.sync.down.b32 %r188, %r189, %r205, %r182, %r207;
	// end inline asm
	// begin inline asm
	shfl.sync.down.b32 %r193, %r194, %r205, %r182, %r207;
	// end inline asm
	mov.b64 	{%r199, %r204}, %rd262;
	// begin inline asm
	shfl.sync.down.b32 %r198, %r199, %r205, %r182, %r207;
	// end inline asm
	// begin inline asm
	shfl.sync.down.b32 %r203, %r204, %r205, %r182, %r207;
	// end inline asm
	mov.b64 	%rd69, {%r198, %r203};
	cvt.u16.u32 	%rs61, %r188;
	add.s32 	%r208, %r163, 2;
	setp.gt.s32 	%p123, %r208, %r182;
	setp.lt.u16 	%p124, %rs216, %rs61;
	or.pred  	%p125, %p123, %p124;
	mov.u16 	%rs217, %rs216;
	mov.u64 	%rd263, %rd262;
	@%p125 bra 	$L__BB5_72;
	setp.lt.u16 	%p126, %rs61, %rs216;
	mov.u16 	%rs217, %rs61;
	mov.u64 	%rd263, %rd69;
	@%p126 bra 	$L__BB5_72;
	setp.lt.s64 	%p127, %rd262, %rd69;
	selp.b16 	%rs217, %rs216, %rs61, %p127;
	min.s64 	%rd263, %rd262, %rd69;
$L__BB5_72:
	mov.b32 	%r210, {%rs217, %rs186};
	mov.b32 	%r226, 4;
	mov.b32 	%r228, -1;
	// begin inline asm
	shfl.sync.down.b32 %r209, %r210, %r226, %r182, %r228;
	// end inline asm
	// begin inline asm
	shfl.sync.down.b32 %r214, %r215, %r226, %r182, %r228;
	// end inline asm
	mov.b64 	{%r220, %r225}, %rd263;
	// begin inline asm
	shfl.sync.down.b32 %r219, %r220, %r226, %r182, %r228;
	// end inline asm
	// begin inline asm
	shfl.sync.down.b32 %r224, %r225, %r226, %r182, %r228;
	// end inline asm
	mov.b64 	%rd72, {%r219, %r224};
	cvt.u16.u32 	%rs64, %r209;
	add.s32 	%r229, %r163, 4;
	setp.gt.s32 	%p128, %r229, %r182;
	setp.lt.u16 	%p129, %rs217, %rs64;
	or.pred  	%p130, %p128, %p129;
	mov.u16 	%rs218, %rs217;
	mov.u64 	%rd264, %rd263;
	@%p130 bra 	$L__BB5_75;
	setp.lt.u16 	%p131, %rs64, %rs217;
	mov.u16 	%rs218, %rs64;
	mov.u64 	%rd264, %rd72;
	@%p131 bra 	$L__BB5_75;
	setp.lt.s64 	%p132, %rd263, %rd72;
	selp.b16 	%rs218, %rs217, %rs64, %p132;
	min.s64 	%rd264, %rd263, %rd72;
$L__BB5_75:
	mov.b32 	%r231, {%rs218, %rs187};
	mov.b32 	%r247, 8;
	mov.b32 	%r249, -1;
	// begin inline asm
	shfl.sync.down.b32 %r230, %r231, %r247, %r182, %r249;
	// end inline asm
	// begin inline asm
	shfl.sync.down.b32 %r235, %r236, %r247, %r182, %r249;
	// end inline asm
	mov.b64 	{%r241, %r246}, %rd264;
	// begin inline asm
	shfl.sync.down.b32 %r240, %r241, %r247, %r182, %r249;
	// end inline asm
	// begin inline asm
	shfl.sync.down.b32 %r245, %r246, %r247, %r182, %r249;
	// end inline asm
	mov.b64 	%rd75, {%r240, %r245};
	cvt.u16.u32 	%rs67, %r230;
	add.s32 	%r250, %r163, 8;
	setp.gt.s32 	%p133, %r250, %r182;
	setp.lt.u16 	%p134, %rs218, %rs67;
	or.pred  	%p135, %p133, %p134;
	mov.u16 	%rs219, %rs218;
	mov.u64 	%rd265, %rd264;
	@%p135 bra 	$L__BB5_78;
	setp.lt.u16 	%p136, %rs67, %rs218;
	mov.u16 	%rs219, %rs67;
	mov.u64 	%rd265, %rd75;
	@%p136 bra 	$L__BB5_78;
	setp.lt.s64 	%p137, %rd264, %rd75;
	selp.b16 	%rs219, %rs218, %rs67, %p137;
	min.s64 	%rd265, %rd264, %rd75;
$L__BB5_78:
	mov.b32 	%r252, {%rs219, %rs188};
	mov.b32 	%r268, 16;
	mov.b32 	%r270, -1;
	// begin inline asm
	shfl.sync.down.b32 %r251, %r252, %r268, %r182, %r270;
	// end inline asm
	// begin inline asm
	shfl.sync.down.b32 %r256, %r257, %r268, %r182, %r270;
	// end inline asm
	mov.b64 	{%r262, %r267}, %rd265;
	// begin inline asm
	shfl.sync.down.b32 %r261, %r262, %r268, %r182, %r270;
	// end inline asm
	// begin inline asm
	shfl.sync.down.b32 %r266, %r267, %r268, %r182, %r270;
	// end inline asm
	mov.b64 	%rd78, {%r261, %r266};
	cvt.u16.u32 	%rs70, %r251;
	add.s32 	%r271, %r163, 16;
	setp.gt.s32 	%p138, %r271, %r182;
	setp.lt.u16 	%p139, %rs219, %rs70;
	or.pred  	%p140, %p138, %p139;
	mov.u16 	%rs256, %rs219;
	mov.u64 	%rd306, %rd265;
	@%p140 bra 	$L__BB5_81;
	setp.lt.u16 	%p141, %rs70, %rs219;
	mov.u16 	%rs256, %rs70;
	mov.u64 	%rd306, %rd78;
	@%p141 bra 	$L__BB5_81;
	setp.lt.s64 	%p142, %rd265, %rd78;
	selp.b16 	%rs256, %rs219, %rs70, %p142;
	min.s64 	%rd306, %rd265, %rd78;
$L__BB5_81:
	setp.ne.s32 	%p143, %r163, 0;
	@%p143 bra 	$L__BB5_83;
	shr.u32 	%r272, %r2, 1;
	and.b32  	%r273, %r272, 496;
	mov.u32 	%r274, _ZN6thrust24THRUST_300001_SM_1000_NS8cuda_cub4core6detail5shmemE;
	add.s32 	%r275, %r274, %r273;
	st.shared.u16 	[%r275+8], %rs256;
	st.shared.u64 	[%r275+16], %rd306;
$L__BB5_83:
	bar.sync 	0;
	setp.ne.s32 	%p144, %r2, 0;
	@%p144 bra 	$L__BB5_195;
	setp.lt.s32 	%p145, %r1, 33;
	mov.u16 	%rs221, %rs256;
	mov.u64 	%rd267, %rd306;
	@%p145 bra 	$L__BB5_88;
	ld.shared.u16 	%rs73, [_ZN6thrust24THRUST_300001_SM_1000_NS8cuda_cub4core6detail5shmemE+24];
	ld.shared.u64 	%rd81, [_ZN6thrust24THRUST_300001_SM_1000_NS8cuda_cub4core6detail5shmemE+32];
	setp.lt.u16 	%p146, %rs256, %rs73;
	mov.u16 	%rs221, %rs256;
	mov.u64 	%rd267, %rd306;
	@%p146 bra 	$L__BB5_88;
	setp.lt.u16 	%p147, %rs73, %rs256;
	mov.u16 	%rs221, %rs73;
	mov.u64 	%rd267, %rd81;
	@%p147 bra 	$L__BB5_88;
	setp.lt.s64 	%p148, %rd306, %rd81;
	selp.b16 	%rs221, %rs256, %rs73, %p148;
	min.s64 	%rd267, %rd306, %rd81;
$L__BB5_88:
	setp.lt.s32 	%p149, %r1, 65;
	mov.u16 	%rs222, %rs221;
	mov.u64 	%rd268, %rd267;
	@%p149 bra 	$L__BB5_92;
	ld.shared.u16 	%rs76, [_ZN6thrust24THRUST_300001_SM_1000_NS8cuda_cub4core6detail5shmemE+40];
	ld.shared.u64 	%rd84, [_ZN6thrust24THRUST_300001_SM_1000_NS8cuda_cub4core6detail5shmemE+48];
	setp.lt.u16 	%p150, %rs221, %rs76;
	mov.u16 	%rs222, %rs221;
	mov.u64 	%rd268, %rd267;
	@%p150 bra 	$L__BB5_92;
	setp.lt.u16 	%p151, %rs76, %rs221;
	mov.u16 	%rs222, %rs76;
	mov.u64 	%rd268, %rd84;
	@%p151 bra 	$L__BB5_92;
	setp.lt.s64 	%p152, %rd267, %rd84;
	selp.b16 	%rs222, %rs221, %rs76, %p152;
	min.s64 	%rd268, %rd267, %rd84;
$L__BB5_92:
	setp.lt.s32 	%p153, %r1, 97;
	mov.u16 	%rs223, %rs222;
	mov.u64 	%rd269, %rd268;
	@%p153 bra 	$L__BB5_96;
	ld.shared.u16 	%rs79, [_ZN6thrust24THRUST_300001_SM_1000_NS8cuda_cub4core6detail5shmemE+56];
	ld.shared.u64 	%rd87, [_ZN6thrust24THRUST_300001_SM_1000_NS8cuda_cub4core6detail5shmemE+64];
	setp.lt.u16 	%p154, %rs222, %rs79;
	mov.u16 	%rs223, %rs222;
	mov.u64 	%rd269, %rd268;
	@%p154 bra 	$L__BB5_96;
	setp.lt.u16 	%p155, %rs79, %rs222;
	mov.u16 	%rs223, %rs79;
	mov.u64 	%rd269, %rd87;
	@%p155 bra 	$L__BB5_96;
	setp.lt.s64 	%p156, %rd268, %rd87;
	selp.b16 	%rs223, %rs222, %rs79, %p156;
	min.s64 	%rd269, %rd268, %rd87;
$L__BB5_96:
	setp.lt.s32 	%p157, %r1, 129;
	mov.u16 	%rs224, %rs223;
	mov.u64 	%rd270, %rd269;
	@%p157 bra 	$L__BB5_100;
	ld.shared.u16 	%rs82, [_ZN6thrust24THRUST_300001_SM_1000_NS8cuda_cub4core6detail5shmemE+72];
	ld.shared.u64 	%rd90, [_ZN6thrust24THRUST_300001_SM_1000_NS8cuda_cub4core6detail5shmemE+80];
	setp.lt.u16 	%p158, %rs223, %rs82;
	mov.u16 	%rs224, %rs223;
	mov.u64 	%rd270, %rd269;
	@%p158 bra 	$L__BB5_100;
	setp.lt.u16 	%p159, %rs82, %rs223;
	mov.u16 	%rs224, %rs82;
	mov.u64 	%rd270, %rd90;
	@%p159 bra 	$L__BB5_100;
	setp.lt.s64 	%p160, %rd269, %rd90;
	selp.b16 	%rs224, %rs223, %rs82, %p160;
	min.s64 	%rd270, %rd269, %rd90;
$L__BB5_100:
	setp.lt.s32 	%p161, %r1, 161;
	mov.u16 	%rs225, %rs224;
	mov.u64 	%rd271, %rd270;
	@%p161 bra 	$L__BB5_104;
	ld.shared.u16 	%rs85, [_ZN6thrust24THRUST_300001_SM_1000_NS8cuda_cub4core6detail5shmemE+88];
	ld.shared.u64 	%rd93, [_ZN6thrust24THRUST_300001_SM_1000_NS8cuda_cub4core6detail5shmemE+96];
	setp.lt.u16 	%p162, %rs224, %rs85;
	mov.u16 	%rs225, %rs224;
	mov.u64 	%rd271, %rd270;
	@%p162 bra 	$L__BB5_104;
	setp.lt.u16 	%p163, %rs85, %rs224;
	mov.u16 	%rs225, %rs85;
	mov.u64 	%rd271, %rd93;
	@%p163 bra 	$L__BB5_104;
	setp.lt.s64 	%p164, %rd270, %rd93;
	selp.b16 	%rs225, %rs224, %rs85, %p164;
	min.s64 	%rd271, %rd270, %rd93;
$L__BB5_104:
	setp.lt.s32 	%p165, %r1, 193;
	mov.u16 	%rs226, %rs225;
	mov.u64 	%rd272, %rd271;
	@%p165 bra 	$L__BB5_108;
	ld.shared.u16 	%rs88, [_ZN6thrust24THRUST_300001_SM_1000_NS8cuda_cub4core6detail5shmemE+104];
	ld.shared.u64 	%rd96, [_ZN6thrust24THRUST_300001_SM_1000_NS8cuda_cub4core6detail5shmemE+112];
	setp.lt.u16 	%p166, %rs225, %rs88;
	mov.u16 	%rs226, %rs225;
	mov.u64 	%rd272, %rd271;
	@%p166 bra 	$L__BB5_108;
	setp.lt.u16 	%p167, %rs88, %rs225;
	mov.u16 	%rs226, %rs88;
	mov.u64 	%rd272, %rd96;
	@%p167 bra 	$L__BB5_108;
	setp.lt.s64 	%p168, %rd271, %rd96;
	selp.b16 	%rs226, %rs225, %rs88, %p168;
	min.s64 	%rd272, %rd271, %rd96;
$L__BB5_108:
	setp.lt.s32 	%p169, %r1, 225;
	mov.u16 	%rs256, %rs226;
	mov.u64 	%rd306, %rd272;
	@%p169 bra 	$L__BB5_195;
	ld.shared.u16 	%rs91, [_ZN6thrust24THRUST_300001_SM_1000_NS8cuda_cub4core6detail5shmemE+120];
	ld.shared.u64 	%rd99, [_ZN6thrust24THRUST_300001_SM_1000_NS8cuda_cub4core6detail5shmemE+128];
	setp.lt.u16 	%p170, %rs226, %rs91;
	mov.u16 	%rs256, %rs226;
	mov.u64 	%rd306, %rd272;
	@%p170 bra 	$L__BB5_195;
	setp.lt.u16 	%p171, %rs91, %rs226;
	mov.u16 	%rs256, %rs91;
	mov.u64 	%rd306, %rd99;
	@%p171 bra 	$L__BB5_195;
	setp.lt.s64 	%p172, %rd272, %rd99;
	selp.b16 	%rs256, %rs226, %rs91, %p172;
	min.s64 	%rd306, %rd272, %rd99;
	bra.uni 	$L__BB5_195;
$L__BB5_112:
	mov.u32 	%r18, %tid.x;
	cvt.u64.u32 	%rd101, %r18;
	mul.wide.u32 	%rd196, %r18, 2;
	add.s64 	%rd102, %rd1, %rd196;
	ld.global.u16 	%rs170, [%rd102];
	add.s32 	%r31, %r18, 256;
	cvt.u64.u32 	%rd197, %r31;
	ld.global.u16 	%rs171, [%rd102+512];
	add.s32 	%r32, %r18, 512;
	cvt.u64.u32 	%rd198, %r32;
	ld.global.u16 	%rs172, [%rd102+1024];
	add.s32 	%r33, %r18, 768;
	cvt.u64.u32 	%rd199, %r33;
	ld.global.u16 	%rs173, [%rd102+1536];
	or.b32  	%r34, %r18, 1024;
	cvt.u64.u32 	%rd103, %r34;
	add.s64 	%rd104, %rd193, %rd103;
	ld.global.u16 	%rs93, [%rd102+2048];
	setp.lt.u16 	%p3, %rs171, %rs170;
	min.u16 	%rs174, %rs171, %rs170;
	selp.b64 	%rd200, %rd197, %rd101, %p3;
	setp.lt.u16 	%p4, %rs172, %rs174;
	min.u16 	%rs175, %rs172, %rs174;
	selp.b64 	%rd201, %rd198, %rd200, %p4;
	setp.lt.u16 	%p5, %rs173, %rs175;
	min.u16 	%rs94, %rs173, %rs175;
	selp.b64 	%rd105, %rd199, %rd201, %p5;
	add.s64 	%rd106, %rd193, %rd105;
	setp.lt.u16 	%p6, %rs94, %rs93;
	mov.u16 	%rs243, %rs94;
	mov.u64 	%rd293, %rd106;
	@%p6 bra 	$L__BB5_115;
	setp.lt.u16 	%p7, %rs93, %rs94;
	mov.u16 	%rs243, %rs93;
	mov.u64 	%rd293, %rd104;
	@%p7 bra 	$L__BB5_115;
	setp.lt.u64 	%p8, %rd105, %rd103;
	selp.b16 	%rs243, %rs94, %rs93, %p8;
	selp.b64 	%rd293, %rd106, %rd104, %p8;
$L__BB5_115:
	setp.lt.u64 	%p9, %rd195, 2560;
	mov.b64 	%rd282, 1280;
	@%p9 bra 	$L__BB5_133;
	mov.b64 	%rd282, 1280;
$L__BB5_117:
	mov.u64 	%rd109, %rd282;
	add.s64 	%rd204, %rd109, %rd101;
	shl.b64 	%rd205, %rd109, 1;
	add.s64 	%rd206, %rd102, %rd205;
	add.s64 	%rd111, %rd204, %rd193;
	ld.global.u16 	%rs98, [%rd206];
	ld.global.u16 	%rs99, [%rd206+512];
	add.s64 	%rd112, %rd111, 512;
	ld.global.u16 	%rs100, [%rd206+1024];
	add.s64 	%rd113, %rd111, 768;
	ld.global.u16 	%rs101, [%rd206+1536];
	ld.global.u16 	%rs102, [%rd206+2048];
	setp.lt.u16 	%p10, %rs243, %rs98;
	mov.u16 	%rs229, %rs243;
	mov.u64 	%rd276, %rd293;
	@%p10 bra 	$L__BB5_120;
	setp.lt.u16 	%p11, %rs98, %rs243;
	mov.u16 	%rs229, %rs98;
	mov.u64 	%rd276, %rd111;
	@%p11 bra 	$L__BB5_120;
	setp.lt.s64 	%p12, %rd293, %rd111;
	selp.b16 	%rs229, %rs243, %rs98, %p12;
	min.s64 	%rd276, %rd293, %rd111;
$L__BB5_120:
	setp.lt.u16 	%p13, %rs229, %rs99;
	mov.u16 	%rs230, %rs229;
	mov.u64 	%rd277, %rd276;
	@%p13 bra 	$L__BB5_123;
	add.s64 	%rd208, %rd204, %rd193;
	add.s64 	%rd277, %rd208, 256;
	setp.lt.u16 	%p14, %rs99, %rs229;
	mov.u16 	%rs230, %rs99;
	@%p14 bra 	$L__BB5_123;
	setp.lt.s64 	%p15, %rd276, %rd277;
	selp.b16 	%rs230, %rs229, %rs99, %p15;
	min.s64 	%rd277, %rd276, %rd277;
$L__BB5_123:
	setp.lt.u16 	%p16, %rs230, %rs100;
	mov.u16 	%rs231, %rs230;
	mov.u64 	%rd278, %rd277;
	@%p16 bra 	$L__BB5_126;
	setp.lt.u16 	%p17, %rs100, %rs230;
	mov.u16 	%rs231, %rs100;
	mov.u64 	%rd278, %rd112;
	@%p17 bra 	$L__BB5_126;
	setp.lt.s64 	%p18, %rd277, %rd112;
	selp.b16 	%rs231, %rs230, %rs100, %p18;
	min.s64 	%rd278, %rd277, %rd112;
$L__BB5_126:
	setp.lt.u16 	%p19, %rs231, %rs101;
	mov.u16 	%rs232, %rs231;
	mov.u64 	%rd279, %rd278;
	@%p19 bra 	$L__BB5_129;
	setp.lt.u16 	%p20, %rs101, %rs231;
	mov.u16 	%rs232, %rs101;
	mov.u64 	%rd279, %rd113;
	@%p20 bra 	$L__BB5_129;
	setp.lt.s64 	%p21, %rd278, %rd113;
	selp.b16 	%rs232, %rs231, %rs101, %p21;
	min.s64 	%rd279, %rd278, %rd113;
$L__BB5_129:
	setp.lt.u16 	%p22, %rs232, %rs102;
	mov.u16 	%rs243, %rs232;
	mov.u64 	%rd293, %rd279;
	@%p22 bra 	$L__BB5_132;
	add.s64 	%rd210, %rd204, %rd193;
	add.s64 	%rd293, %rd210, 1024;
	setp.lt.u16 	%p23, %rs102, %rs232;
	mov.u16 	%rs243, %rs102;
	@%p23 bra 	$L__BB5_132;
	setp.lt.s64 	%p24, %rd279, %rd293;
	selp.b16 	%rs243, %rs232, %rs102, %p24;
	min.s64 	%rd293, %rd279, %rd293;
$L__BB5_132:
	add.s64 	%rd282, %rd109, 1280;
	add.s64 	%rd211, %rd109, 2560;
	setp.le.s64 	%p25, %rd211, %rd195;
	@%p25 bra 	$L__BB5_117;
$L__BB5_133:
	setp.le.s64 	%p26, %rd195, %rd282;
	@%p26 bra 	$L__BB5_156;
	cvt.u32.u64 	%r35, %rd282;
	cvt.u32.u64 	%r36, %rd195;
	sub.s32 	%r19, %r36, %r35;
	setp.ge.s32 	%p27, %r18, %r19;
	@%p27 bra 	$L__BB5_156;
	cvta.to.global.u64 	%rd129, %rd192;
	not.b32 	%r38, %r18;
	add.s32 	%r39, %r38, %r36;
	sub.s32 	%r20, %r39, %r35;
	and.b32  	%r41, %r20, 768;
	setp.eq.s32 	%p28, %r41, 768;
	mov.u32 	%r389, %r18;
	@%p28 bra 	$L__BB5_141;
	add.s64 	%rd213, %rd282, %rd101;
	add.s64 	%rd284, %rd213, %rd193;
	shl.b64 	%rd214, %rd213, 1;
	add.s64 	%rd283, %rd129, %rd214;
	shr.u32 	%r42, %r20, 8;
	add.s32 	%r43, %r42, 1;
	and.b32  	%r44, %r43, 3;
	neg.s32 	%r387, %r44;
	mov.u32 	%r389, %r18;
$L__BB5_137:
	.pragma "nounroll";
	mov.u64 	%rd134, %rd293;
	mov.u16 	%rs114, %rs243;
	ld.global.u16 	%rs115, [%rd283];
	setp.lt.u16 	%p29, %rs114, %rs115;
	@%p29 bra 	$L__BB5_140;
	setp.lt.u16 	%p30, %rs115, %rs114;
	mov.u16 	%rs243, %rs115;
	mov.u64 	%rd293, %rd284;
	@%p30 bra 	$L__BB5_140;
	setp.lt.s64 	%p31, %rd134, %rd284;
	selp.b16 	%rs243, %rs114, %rs115, %p31;
	min.s64 	%rd293, %rd134, %rd284;
$L__BB5_140:
	add.s32 	%r389, %r389, 256;
	add.s64 	%rd284, %rd284, 256;
	add.s64 	%rd283, %rd283, 512;
	add.s32 	%r387, %r387, 1;
	setp.ne.s32 	%p32, %r387, 0;
	@%p32 bra 	$L__BB5_137;
$L__BB5_141:
	setp.lt.u32 	%p33, %r20, 768;
	@%p33 bra 	$L__BB5_156;
	add.s32 	%r390, %r389, 512;
$L__BB5_143:
	mov.u32 	%r28, %r390;
	add.s32 	%r45, %r28, -512;
	cvt.u64.u32 	%rd215, %r45;
	add.s64 	%rd216, %rd282, %rd215;
	shl.b64 	%rd217, %rd216, 1;
	add.s64 	%rd142, %rd129, %rd217;
	add.s64 	%rd143, %rd216, %rd193;
	ld.global.u16 	%rs121, [%rd142];
	setp.lt.u16 	%p34, %rs243, %rs121;
	mov.u16 	%rs240, %rs243;
	mov.u64 	%rd290, %rd293;
	@%p34 bra 	$L__BB5_146;
	setp.lt.u16 	%p35, %rs121, %rs243;
	mov.u16 	%rs240, %rs121;
	mov.u64 	%rd290, %rd143;
	@%p35 bra 	$L__BB5_146;
	setp.lt.s64 	%p36, %rd293, %rd143;
	selp.b16 	%rs240, %rs243, %rs121, %p36;
	min.s64 	%rd290, %rd293, %rd143;
$L__BB5_146:
	add.s32 	%r46, %r28, -256;
	cvt.u64.u32 	%rd218, %r46;
	add.s64 	%rd219, %rd282, %rd218;
	add.s64 	%rd146, %rd219, %rd193;
	ld.global.u16 	%rs124, [%rd142+512];
	setp.lt.u16 	%p37, %rs240, %rs124;
	mov.u16 	%rs241, %rs240;
	mov.u64 	%rd291, %rd290;
	@%p37 bra 	$L__BB5_149;
	setp.lt.u16 	%p38, %rs124, %rs240;
	mov.u16 	%rs241, %rs124;
	mov.u64 	%rd291, %rd146;
	@%p38 bra 	$L__BB5_149;
	setp.lt.s64 	%p39, %rd290, %rd146;
	selp.b16 	%rs241, %rs240, %rs124, %p39;
	min.s64 	%rd291, %rd290, %rd146;
$L__BB5_149:
	cvt.u64.u32 	%rd220, %r28;
	add.s64 	%rd221, %rd282, %rd220;
	add.s64 	%rd149, %rd221, %rd193;
	ld.global.u16 	%rs127, [%rd142+1024];
	setp.lt.u16 	%p40, %rs241, %rs127;
	mov.u16 	%rs242, %rs241;
	mov.u64 	%rd292, %rd291;
	@%p40 bra 	$L__BB5_152;
	setp.lt.u16 	%p41, %rs127, %rs241;
	mov.u16 	%rs242, %rs127;
	mov.u64 	%rd292, %rd149;
	@%p41 bra 	$L__BB5_152;
	setp.lt.s64 	%p42, %rd291, %rd149;
	selp.b16 	%rs242, %rs241, %rs127, %p42;
	min.s64 	%rd292, %rd291, %rd149;
$L__BB5_152:
	add.s32 	%r47, %r28, 256;
	cvt.u64.u32 	%rd222, %r47;
	add.s64 	%rd223, %rd282, %rd222;
	add.s64 	%rd152, %rd223, %rd193;
	ld.global.u16 	%rs130, [%rd142+1536];
	setp.lt.u16 	%p43, %rs242, %rs130;
	mov.u16 	%rs243, %rs242;
	mov.u64 	%rd293, %rd292;
	@%p43 bra 	$L__BB5_155;
	setp.lt.u16 	%p44, %rs130, %rs242;
	mov.u16 	%rs243, %rs130;
	mov.u64 	%rd293, %rd152;
	@%p44 bra 	$L__BB5_155;
	setp.lt.s64 	%p45, %rd292, %rd152;
	selp.b16 	%rs243, %rs242, %rs130, %p45;
	min.s64 	%rd293, %rd292, %rd152;
$L__BB5_155:
	add.s32 	%r390, %r28, 1024;
	add.s32 	%r48, %r28, 512;
	setp.lt.s32 	%p46, %r48, %r19;
	@%p46 bra 	$L__BB5_143;
$L__BB5_156:
	// begin inline asm
	mov.u32 %r49, %laneid;
	// end inline asm
	mov.b32 	%r51, {%rs243, %rs177};
	mov.b32 	%r67, 1;
	mov.b32 	%r68, 31;
	mov.b32 	%r69, -1;
	// begin inline asm
	shfl.sync.down.b32 %r50, %r51, %r67, %r68, %r69;
	// end inline asm
	// begin inline asm
	shfl.sync.down.b32 %r55, %r56, %r67, %r68, %r69;
	// end inline asm
	mov.b64 	{%r61, %r66}, %rd293;
	// begin inline asm
	shfl.sync.down.b32 %r60, %r61, %r67, %r68, %r69;
	// end inline asm
	// begin inline asm
	shfl.sync.down.b32 %r65, %r66, %r67, %r68, %r69;
	// end inline asm
	mov.b64 	%rd156, {%r60, %r65};
	cvt.u16.u32 	%rs134, %r50;
	setp.gt.s32 	%p47, %r49, 30;
	setp.lt.u16 	%p48, %rs243, %rs134;
	or.pred  	%p49, %p47, %p48;
	mov.u16 	%rs245, %rs243;
	mov.u64 	%rd295, %rd293;
	@%p49 bra 	$L__BB5_159;
	setp.lt.u16 	%p50, %rs134, %rs243;
	mov.u16 	%rs245, %rs134;
	mov.u64 	%rd295, %rd156;
	@%p50 bra 	$L__BB5_159;
	setp.lt.s64 	%p51, %rd293, %rd156;
	selp.b16 	%rs245, %rs243, %rs134, %p51;
	min.s64 	%rd295, %rd293, %rd156;
$L__BB5_159:
	mov.b32 	%r71, {%rs245, %rs178};
	mov.b32 	%r87, 2;
	mov.b32 	%r88, 31;
	mov.b32 	%r89, -1;
	// begin inline asm
	shfl.sync.down.b32 %r70, %r71, %r87, %r88, %r89;
	// end inline asm
	// begin inline asm
	shfl.sync.down.b32 %r75, %r76, %r87, %r88, %r89;
	// end inline asm
	mov.b64 	{%r81, %r86}, %rd295;
	// begin inline asm
	shfl.sync.down.b32 %r80, %r81, %r87, %r88, %r89;
	// end inline asm
	// begin inline asm
	shfl.sync.down.b32 %r85, %r86, %r87, %r88, %r89;
	// end inline asm
	mov.b64 	%rd159, {%r80, %r85};
	cvt.u16.u32 	%rs137, %r70;
	setp.gt.s32 	%p52, %r49, 29;
	setp.lt.u16 	%p53, %rs245, %rs137;
	or.pred  	%p54, %p52, %p53;
	mov.u16 	%rs246, %rs245;
	mov.u64 	%rd296, %rd295;
	@%p54 bra 	$L__BB5_162;
	setp.lt.u16 	%p55, %rs137, %rs245;
	mov.u16 	%rs246, %rs137;
	mov.u64 	%rd296, %rd159;
	@%p55 bra 	$L__BB5_162;
	setp.lt.s64 	%p56, %rd295, %rd159;
	selp.b16 	%rs246, %rs245, %rs137, %p56;
	min.s64 	%rd296, %rd295, %rd159;
$L__BB5_162:
	mov.b32 	%r91, {%rs246, %rs179};
	mov.b32 	%r107, 4;
	mov.b32 	%r108, 31;
	mov.b32 	%r109, -1;
	// begin inline asm
	shfl.sync.down.b32 %r90, %r91, %r107, %r108, %r109;
	// end inline asm
	// begin inline asm
	shfl.sync.down.b32 %r95, %r96, %r107, %r108, %r109;
	// end inline asm
	mov.b64 	{%r101, %r106}, %rd296;
	// begin inline asm
	shfl.sync.down.b32 %r100, %r101, %r107, %r108, %r109;
	// end inline asm
	// begin inline asm
	shfl.sync.down.b32 %r105, %r106, %r107, %r108, %r109;
	// end inline asm
	mov.b64 	%rd162, {%r100, %r105};
	cvt.u16.u32 	%rs140, %r90;
	setp.gt.s32 	%p57, %r49, 27;
	setp.lt.u16 	%p58, %rs246, %rs140;
	or.pred  	%p59, %p57, %p58;
	mov.u16 	%rs247, %rs246;
	mov.u64 	%rd297, %rd296;
	@%p59 bra 	$L__BB5_165;
	setp.lt.u16 	%p60, %rs140, %rs246;
	mov.u16 	%rs247, %rs140;
	mov.u64 	%rd297, %rd162;
	@%p60 bra 	$L__BB5_165;
	setp.lt.s64 	%p61, %rd296, %rd162;
	selp.b16 	%rs247, %rs246, %rs140, %p61;
	min.s64 	%rd297, %rd296, %rd162;
$L__BB5_165:
	mov.b32 	%r111, {%rs247, %rs180};
	mov.b32 	%r127, 8;
	mov.b32 	%r128, 31;
	mov.b32 	%r129, -1;
	// begin inline asm
	shfl.sync.down.b32 %r110, %r111, %r127, %r128, %r129;
	// end inline asm
	// begin inline asm
	shfl.sync.down.b32 %r115, %r116, %r127, %r128, %r129;
	// end inline asm
	mov.b64 	{%r121, %r126}, %rd297;
	// begin inline asm
	shfl.sync.down.b32 %r120, %r121, %r127, %r128, %r129;
	// end inline asm
	// begin inline asm
	shfl.sync.down.b32 %r125, %r126, %r127, %r128, %r129;
	// end inline asm
	mov.b64 	%rd165, {%r120, %r125};
	cvt.u16.u32 	%rs143, %r110;
	setp.gt.s32 	%p62, %r49, 23;
	setp.lt.u16 	%p63, %rs247, %rs143;
	or.pred  	%p64, %p62, %p63;
	mov.u16 	%rs248, %rs247;
	mov.u64 	%rd298, %rd297;
	@%p64 bra 	$L__BB5_168;
	setp.lt.u16 	%p65, %rs143, %rs247;
	mov.u16 	%rs248, %rs143;
	mov.u64 	%rd298, %rd165;
	@%p65 bra 	$L__BB5_168;
	setp.lt.s64 	%p66, %rd297, %rd165;
	selp.b16 	%rs248, %rs247, %rs143, %p66;
	min.s64 	%rd298, %rd297, %rd165;
$L__BB5_168:
	mov.b32 	%r131, {%rs248, %rs181};
	mov.b32 	%r147, 16;
	mov.b32 	%r148, 31;
	mov.b32 	%r149, -1;
	// begin inline asm
	shfl.sync.down.b32 %r130, %r131, %r147, %r148, %r149;
	// end inline asm
	// begin inline asm
	shfl.sync.down.b32 %r135, %r136, %r147, %r148, %r149;
	// end inline asm
	mov.b64 	{%r141, %r146}, %rd298;
	// begin inline asm
	shfl.sync.down.b32 %r140, %r141, %r147, %r148, %r149;
	// end inline asm
	// begin inline asm
	shfl.sync.down.b32 %r145, %r146, %r147, %r148, %r149;
	// end inline asm
	mov.b64 	%rd168, {%r140, %r145};
	cvt.u16.u32 	%rs146, %r130;
	setp.gt.s32 	%p67, %r49, 15;
	setp.lt.u16 	%p68, %rs248, %rs146;
	or.pred  	%p69, %p67, %p68;
	mov.u16 	%rs256, %rs248;
	mov.u64 	%rd306, %rd298;
	@%p69 bra 	$L__BB5_171;
	setp.lt.u16 	%p70, %rs146, %rs248;
	mov.u16 	%rs256, %rs146;
	mov.u64 	%rd306, %rd168;
	@%p70 bra 	$L__BB5_171;
	setp.lt.s64 	%p71, %rd298, %rd168;
	selp.b16 	%rs256, %rs248, %rs146, %p71;
	min.s64 	%rd306, %rd298, %rd168;
$L__BB5_171:
	setp.ne.s32 	%p72, %r49, 0;
	@%p72 bra 	$L__BB5_173;
	shr.u32 	%r150, %r18, 1;
	and.b32  	%r151, %r150, 496;
	mov.u32 	%r152, _ZN6thrust24THRUST_300001_SM_1000_NS8cuda_cub4core6detail5shmemE;
	add.s32 	%r153, %r152, %r151;
	st.shared.u16 	[%r153+8], %rs256;
	st.shared.u64 	[%r153+16], %rd306;
$L__BB5_173:
	bar.sync 	0;
	setp.ne.s32 	%p73, %r18, 0;
	@%p73 bra 	$L__BB5_195;
	ld.shared.u16 	%rs149, [_ZN6thrust24THRUST_300001_SM_1000_NS8cuda_cub4core6detail5shmemE+24];
	ld.shared.u64 	%rd171, [_ZN6thrust24THRUST_300001_SM_1000_NS8cuda_cub4core6detail5shmemE+32];
	setp.lt.u16 	%p74, %rs256, %rs149;
	mov.u16 	%rs250, %rs256;
	mov.u64 	%rd300, %rd306;
	@%p74 bra 	$L__BB5_177;
	setp.lt.u16 	%p75, %rs149, %rs256;
	mov.u16 	%rs250, %rs149;
	mov.u64 	%rd300, %rd171;
	@%p75 bra 	$L__BB5_177;
	setp.lt.s64 	%p76, %rd306, %rd171;
	selp.b16 	%rs250, %rs256, %rs149, %p76;
	min.s64 	%rd300, %rd306, %rd171;
$L__BB5_177:
	ld.shared.u16 	%rs152, [_ZN6thrust24THRUST_300001_SM_1000_NS8cuda_cub4core6detail5shmemE+40];
	ld.shared.u64 	%rd174, [_ZN6thrust24THRUST_300001_SM_1000_NS8cuda_cub4core6detail5shmemE+48];
	setp.lt.u16 	%p77, %rs250, %rs152;
	mov.u16 	%rs251, %rs250;
	mov.u64 	%rd301, %rd300;
	@%p77 bra 	$L__BB5_180;
	setp.lt.u16 	%p78, %rs152, %rs250;
	mov.u16 	%rs251, %rs152;
	mov.u64 	%rd301, %rd174;
	@%p78 bra 	$L__BB5_180;
	setp.lt.s64 	%p79, %rd300, %rd174;
	selp.b16 	%rs251, %rs250, %rs152, %p79;
	min.s64 	%rd301, %rd300, %rd174;
$L__BB5_180:
	ld.shared.u16 	%rs155, [_ZN6thrust24THRUST_300001_SM_1000_NS8cuda_cub4core6detail5shmemE+56];
	ld.shared.u64 	%rd177, [_ZN6thrust24THRUST_300001_SM_1000_NS8cuda_cub4core6detail5shmemE+64];
	setp.lt.u16 	%p80, %rs251, %rs155;
	mov.u16 	%rs252, %rs251;
	mov.u64 	%rd302, %rd301;
	@%p80 bra 	$L__BB5_183;
	setp.lt.u16 	%p81, %rs155, %rs251;
	mov.u16 	%rs252, %rs155;
	mov.u64 	%rd302, %rd177;
	@%p81 bra 	$L__BB5_183;
	setp.lt.s64 	%p82, %rd301, %rd177;
	selp.b16 	%rs252, %rs251, %rs155, %p82;
	min.s64 	%rd302, %rd301, %rd177;
$L__BB5_183:
	ld.shared.u16 	%rs158, [_ZN6thrust24THRUST_300001_SM_1000_NS8cuda_cub4core6detail5shmemE+72];
	ld.shared.u64 	%rd180, [_ZN6thrust24THRUST_300001_SM_1000_NS8cuda_cub4core6detail5shmemE+80];
	setp.lt.u16 	%p83, %rs252, %rs158;
	mov.u16 	%rs253, %rs252;
	mov.u64 	%rd303, %rd302;
	@%p83 bra 	$L__BB5_186;
	setp.lt.u16 	%p84, %rs158, %rs252;
	mov.u16 	%rs253, %rs158;
	mov.u64 	%rd303, %rd180;
	@%p84 bra 	$L__BB5_186;
	setp.lt.s64 	%p85, %rd302, %rd180;
	selp.b16 	%rs253, %rs252, %rs158, %p85;
	min.s64 	%rd303, %rd302, %rd180;
$L__BB5_186:
	ld.shared.u16 	%rs161, [_ZN6thrust24THRUST_300001_SM_1000_NS8cuda_cub4core6detail5shmemE+88];
	ld.shared.u64 	%rd183, [_ZN6thrust24THRUST_300001_SM_1000_NS8cuda_cub4core6detail5shmemE+96];
	setp.lt.u16 	%p86, %rs253, %rs161;
	mov.u16 	%rs254, %rs253;
	mov.u64 	%rd304, %rd303;
	@%p86 bra 	$L__BB5_189;
	setp.lt.u16 	%p87, %rs161, %rs253;
	mov.u16 	%rs254, %rs161;
	mov.u64 	%rd304, %rd183;
	@%p87 bra 	$L__BB5_189;
	setp.lt.s64 	%p88, %rd303, %rd183;
	selp.b16 	%rs254, %rs253, %rs161, %p88;
	min.s64 	%rd304, %rd303, %rd183;
$L__BB5_189:
	ld.shared.u16 	%rs164, [_ZN6thrust24THRUST_300001_SM_1000_NS8cuda_cub4core6detail5shmemE+104];
	ld.shared.u64 	%rd186, [_ZN6thrust24THRUST_300001_SM_1000_NS8cuda_cub4core6detail5shmemE+112];
	setp.lt.u16 	%p89, %rs254, %rs164;
	mov.u16 	%rs255, %rs254;
	mov.u64 	%rd305, %rd304;
	@%p89 bra 	$L__BB5_192;
	setp.lt.u16 	%p90, %rs164, %rs254;
	mov.u16 	%rs255, %rs164;
	mov.u64 	%rd305, %rd186;
	@%p90 bra 	$L__BB5_192;
	setp.lt.s64 	%p91, %rd304, %rd186;
	selp.b16 	%rs255, %rs254, %rs164, %p91;
	min.s64 	%rd305, %rd304, %rd186;
$L__BB5_192:
	ld.shared.u16 	%rs167, [_ZN6thrust24THRUST_300001_SM_1000_NS8cuda_cub4core6detail5shmemE+120];
	ld.shared.u64 	%rd189, [_ZN6thrust24THRUST_300001_SM_1000_NS8cuda_cub4core6detail5shmemE+128];
	setp.lt.u16 	%p92, %rs255, %rs167;
	mov.u16 	%rs256, %rs255;
	mov.u64 	%rd306, %rd305;
	@%p92 bra 	$L__BB5_195;
	setp.lt.u16 	%p93, %rs167, %rs255;
	mov.u16 	%rs256, %rs167;
	mov.u64 	%rd306, %rd189;
	@%p93 bra 	$L__BB5_195;
	setp.lt.s64 	%p94, %rd305, %rd189;
	selp.b16 	%rs256, %rs255, %rs167, %p94;
	min.s64 	%rd306, %rd305, %rd189;
$L__BB5_195:
	mov.u32 	%r381, %tid.x;
	setp.ne.s32 	%p221, %r381, 0;
	@%p221 bra 	$L__BB5_197;
	ld.param.u64 	%rd237, [_ZN6thrust24THRUST_300001_SM_1000_NS8cuda_cub4core6detail13_kernel_agentINS1_8__reduce11ReduceAgentINS0_12zip_iteratorIN4cuda3std3__45tupleIJPtNS0_17counting_iteratorIlNS0_11use_defaultESE_SE_EEEEEEEPNSB_IJtlEEESI_lNS1_9__extrema9arg_min_fItlNSA_4lessItEEEEEEJSH_SJ_lSO_EEEvDpT0__param_1];
	cvta.to.global.u64 	%rd236, %rd237;
	st.global.u16 	[%rd236], %rs256;
	st.global.u64 	[%rd236+8], %rd306;
$L__BB5_197:
	ret;

}
	// .globl	_ZN6thrust24THRUST_300001_SM_1000_NS8cuda_cub4core6detail13_kernel_agentINS1_8__reduce11ReduceAgentINS0_12zip_iteratorIN4cuda3std3__45tupleIJPtNS0_17counting_iteratorIlNS0_11use_defaultESE_SE_EEEEEEEPNSB_IJtlEEESI_lNS1_9__extrema9arg_min_fItlNSA_4lessItEEEEEEJSH_SJ_lN3cub18CUB_300001_SM_100013GridEvenShareIlEENSR_9GridQueueIyEESO_EEEvDpT0_
.visible .entry _ZN6thrust24THRUST_300001_SM_1000_NS8cuda_cub4core6detail13_kernel_agentINS1_8__reduce11ReduceAgentINS0_12zip_iteratorIN4cuda3std3__45tupleIJPtNS0_17counting_iteratorIlNS0_11use_defaultESE_SE_EEEEEEEPNSB_IJtlEEESI_lNS1_9__extrema9arg_min_fItlNSA_4lessItEEEEEEJSH_SJ_lN3cub18CUB_300001_SM_100013GridEvenShareIlEENSR_9GridQueueIyEESO_EEEvDpT0_(
	.param .align 8 .b8 _ZN6thrust24THRUST_300001_SM_1000_NS8cuda_cub4core6detail13_kernel_agentINS1_8__reduce11ReduceAgentINS0_12zip_iteratorIN4cuda3std3__45tupleIJPtNS0_17counting_iteratorIlNS0_11use_defaultESE_SE_EEEEEEEPNSB_IJtlEEESI_lNS1_9__extrema9arg_min_fItlNSA_4lessItEEEEEEJSH_SJ_lN3cub18CUB_300001_SM_100013GridEvenShareIlEENSR_9GridQueueIyEESO_EEEvDpT0__param_0[16],
	.param .u64 .ptr .align 1 _ZN6thrust24THRUST_300001_SM_1000_NS8cuda_cub4core6detail13_kernel_agentINS1_8__reduce11ReduceAgentINS0_12zip_iteratorIN4cuda3std3__45tupleIJPtNS0_17counting_iteratorIlNS0_11use_defaultESE_SE_EEEEEEEPNSB_IJtlEEESI_lNS1_9__extrema9arg_min_fItlNSA_4lessItEEEEEEJSH_SJ_lN3cub18CUB_300001_SM_100013GridEvenShareIlEENSR_9GridQueueIyEESO_EEEvDpT0__param_1,
	.param .u64 _ZN6thrust24THRUST_300001_SM_1000_NS8cuda_cub4core6detail13_kernel_agentINS1_8__reduce11ReduceAgentINS0_12zip_iteratorIN4cuda3std3__45tupleIJPtNS0_17counting_iteratorIlNS0_11use_defaultESE_SE_EEEEEEEPNSB_IJtlEEESI_lNS1_9__extrema9arg_min_fItlNSA_4lessItEEEEEEJSH_SJ_lN3cub18CUB_300001_SM_100013GridEvenShareIlEENSR_9GridQueueIyEESO_EEEvDpT0__param_2,
	.param .align 8 .b8 _ZN6thrust24THRUST_300001_SM_1000_NS8cuda_cub4core6detail13_kernel_agentINS1_8__reduce11ReduceAgentINS0_12zip_iteratorIN4cuda3std3__45tupleIJPtNS0_17counting_iteratorIlNS0_11use_defaultESE_SE_EEEEEEEPNSB_IJtlEEESI_lNS1_9__extrema9arg_min_fItlNSA_4lessItEEEEEEJSH_SJ_lN3cub18CUB_300001_SM_100013GridEvenShareIlEENSR_9GridQueueIyEESO_EEEvDpT0__param_3[72],
	.param .align 8 .b8 _ZN6thrust24THRUST_300001_SM_1000_NS8cuda_cub4core6detail13_kernel_agentINS1_8__reduce11ReduceAgentINS0_12zip_iteratorIN4cuda3std3__45tupleIJPtNS0_17counting_iteratorIlNS0_11use_defaultESE_SE_EEEEEEEPNSB_IJtlEEESI_lNS1_9__extrema9arg_min_fItlNSA_4lessItEEEEEEJSH_SJ_lN3cub18CUB_300001_SM_100013GridEvenShareIlEENSR_9GridQueueIyEESO_EEEvDpT0__param_4[8],
	.param .align 1 .b8 _ZN6thrust24THRUST_300001_SM_1000_NS8cuda_cub4core6detail13_kernel_agentINS1_8__reduce11ReduceAgentINS0_12zip_iteratorIN4cuda3std3__45tupleIJPtNS0_17counting_iteratorIlNS0_11use_defaultESE_SE_EEEEEEEPNSB_IJtlEEESI_lNS1_9__extrema9arg_min_fItlNSA_4lessItEEEEEEJSH_SJ_lN3cub18CUB_300001_SM_100013GridEvenShareIlEENSR_9GridQueueIyEESO_EEEvDpT0__param_5[1]
)
.maxntid 256
{
	.reg .pred 	%p<224>;
	.reg .b16 	%rs<257>;
	.reg .b32 	%r<399>;
	.reg .b64 	%rd<324>;

	ld.param.u64 	%rd196, [_ZN6thrust24THRUST_300001_SM_1000_NS8cuda_cub4core6detail13_kernel_agentINS1_8__reduce11ReduceAgentINS0_12zip_iteratorIN4cuda3std3__45tupleIJPtNS0_17counting_iteratorIlNS0_11use_defaultESE_SE_EEEEEEEPNSB_IJtlEEESI_lNS1_9__extrema9arg_min_fItlNSA_4lessItEEEEEEJSH_SJ_lN3cub18CUB_300001_SM_100013GridEvenShareIlEENSR_9GridQueueIyEESO_EEEvDpT0__param_0+8];
	ld.param.u64 	%rd195, [_ZN6thrust24THRUST_300001_SM_1000_NS8cuda_cub4core6detail13_kernel_agentINS1_8__reduce11ReduceAgentINS0_12zip_iteratorIN4cuda3std3__45tupleIJPtNS0_17counting_iteratorIlNS0_11use_defaultESE_SE_EEEEEEEPNSB_IJtlEEESI_lNS1_9__extrema9arg_min_fItlNSA_4lessItEEEEEEJSH_SJ_lN3cub18CUB_300001_SM_100013GridEvenShareIlEENSR_9GridQueueIyEESO_EEEvDpT0__param_0];
	ld.param.u64 	%rd199, [_ZN6thrust24THRUST_300001_SM_1000_NS8cuda_cub4core6detail13_kernel_agentINS1_8__reduce11ReduceAgentINS0_12zip_iteratorIN4cuda3std3__45tupleIJPtNS0_17counting_iteratorIlNS0_11use_defaultESE_SE_EEEEEEEPNSB_IJtlEEESI_lNS1_9__extrema9arg_min_fItlNSA_4lessItEEEEEEJSH_SJ_lN3cub18CUB_300001_SM_100013GridEvenShareIlEENSR_9GridQueueIyEESO_EEEvDpT0__param_4];
	ld.param.u64 	%rd198, [_ZN6thrust24THRUST_300001_SM_1000_NS8cuda_cub4core6detail13_kernel_agentINS1_8__reduce11ReduceAgentINS0_12zip_iteratorIN4cuda3std3__45tupleIJPtNS0_17counting_iteratorIlNS0_11use_defaultESE_SE_EEEEEEEPNSB_IJtlEEESI_lNS1_9__extrema9arg_min_fItlNSA_4lessItEEEEEEJSH_SJ_lN3cub18CUB_300001_SM_100013GridEvenShareIlEENSR_9GridQueueIyEESO_EEEvDpT0__param_2];
	cvta.to.global.u64 	%rd1, %rd199;
	cvta.to.global.u64 	%rd2, %rd195;
	mov.u32 	%r1, %ctaid.x;
	mul.lo.s32 	%r33, %r1, 1280;
	cvt.u64.u32 	%rd4, %r33;
	mov.u32 	%r34, %nctaid.x;
	mul.lo.s32 	%r35, %r34, 1280;
	cvt.u64.u32 	%rd5, %r35;
	add.s64 	%rd200, %rd4, 1280;
	setp.le.s64 	%p1, %rd200, %rd198;
	@%p1 bra 	$L__BB6_111;
	cvt.u32.u64 	%r159, %rd4;
	cvt.u32.u64 	%r2, %rd198;
	sub.s32 	%r3, %r2, %r159;
	mov.u32 	%r4, %tid.x;
	setp.ge.s32 	%p97, %r4, %r3;
	mov.b16 	%rs203, 0;
	mov.b64 	%rd266, 0;
	mov.u32 	%r393, %r4;
	@%p97 bra 	$L__BB6_3;
	cvt.u64.u32 	%rd234, %r4;
	add.s64 	%rd235, %rd4, %rd234;
	shl.b64 	%rd236, %rd235, 1;
	add.s64 	%rd237, %rd2, %rd236;
	add.s64 	%rd266, %rd196, %rd235;
	ld.global.u16 	%rs203, [%rd237];
	add.s32 	%r393, %r4, 256;
$L__BB6_3:
	setp.ge.s32 	%p98, %r393, %r3;
	@%p98 bra 	$L__BB6_25;
	not.b32 	%r161, %r393;
	add.s32 	%r162, %r161, %r2;
	sub.s32 	%r7, %r162, %r159;
	and.b32  	%r163, %r7, 768;
	setp.eq.s32 	%p99, %r163, 768;
	@%p99 bra 	$L__BB6_10;
	cvt.u64.u32 	%rd239, %r393;
	add.s64 	%rd240, %rd239, %rd4;
	add.s64 	%rd257, %rd240, %rd196;
	shl.b64 	%rd241, %rd240, 1;
	add.s64 	%rd256, %rd2, %rd241;
	shr.u32 	%r164, %r7, 8;
	add.s32 	%r165, %r164, 1;
	and.b32  	%r166, %r165, 3;
	neg.s32 	%r391, %r166;
$L__BB6_6:
	.pragma "nounroll";
	mov.u64 	%rd12, %rd266;
	mov.u16 	%rs3, %rs203;
	ld.global.u16 	%rs4, [%rd256];
	setp.lt.u16 	%p100, %rs3, %rs4;
	@%p100 bra 	$L__BB6_9;
	setp.lt.u16 	%p101, %rs4, %rs3;
	mov.u64 	%rd266, %rd257;
	mov.u16 	%rs203, %rs4;
	@%p101 bra 	$L__BB6_9;
	setp.lt.s64 	%p102, %rd12, %rd257;
	min.s64 	%rd266, %rd12, %rd257;
	selp.b16 	%rs203, %rs3, %rs4, %p102;
$L__BB6_9:
	add.s32 	%r393, %r393, 256;
	add.s64 	%rd257, %rd257, 256;
	add.s64 	%rd256, %rd256, 512;
	add.s32 	%r391, %r391, 1;
	setp.ne.s32 	%p103, %r391, 0;
	@%p103 bra 	$L__BB6_6;
$L__BB6_10:
	setp.lt.u32 	%p104, %r7, 768;
	@%p104 bra 	$L__BB6_25;
	add.s32 	%r394, %r393, 512;
$L__BB6_12:
	mov.u32 	%r15, %r394;
	add.s32 	%r167, %r15, -512;
	cvt.s64.s32 	%rd242, %r167;
	add.s64 	%rd243, %rd242, %rd4;
	shl.b64 	%rd244, %rd243, 1;
	add.s64 	%rd20, %rd2, %rd244;
	add.s64 	%rd21, %rd243, %rd196;
	ld.global.u16 	%rs10, [%rd20];
	setp.lt.u16 	%p105, %rs203, %rs10;
	mov.u64 	%rd263, %rd266;
	mov.u16 	%rs200, %rs203;
	@%p105 bra 	$L__BB6_15;
	setp.lt.u16 	%p106, %rs10, %rs203;
	mov.u64 	%rd263, %rd21;
	mov.u16 	%rs200, %rs10;
	@%p106 bra 	$L__BB6_15;
	setp.lt.s64 	%p107, %rd266, %rd21;
	min.s64 	%rd263, %rd266, %rd21;
	selp.b16 	%rs200, %rs203, %rs10, %p107;
$L__BB6_15:
	add.s32 	%r168, %r15, -256;
	cvt.s64.s32 	%rd245, %r168;
	add.s64 	%rd246, %rd245, %rd4;
	add.s64 	%rd24, %rd246, %rd196;
	ld.global.u16 	%rs13, [%rd20+512];
	setp.lt.u16 	%p108, %rs200, %rs13;
	mov.u64 	%rd264, %rd263;
	mov.u16 	%rs201, %rs200;
	@%p108 bra 	$L__BB6_18;
	setp.lt.u16 	%p109, %rs13, %rs200;
	mov.u64 	%rd264, %rd24;
	mov.u16 	%rs201, %rs13;
	@%p109 bra 	$L__BB6_18;
	setp.lt.s64 	%p110, %rd263, %rd24;
	min.s64 	%rd264, %rd263, %rd24;
	selp.b16 	%rs201, %rs200, %rs13, %p110;
$L__BB6_18:
	cvt.s64.s32 	%rd247, %r15;
	add.s64 	%rd248, %rd247, %rd4;
	add.s64 	%rd27, %rd248, %rd196;
	ld.global.u16 	%rs16, [%rd20+1024];
	setp.lt.u16 	%p111, %rs201, %rs16;
	mov.u64 	%rd265, %rd264;
	mov.u16 	%rs202, %rs201;
	@%p111 bra 	$L__BB6_21;
	setp.lt.u16 	%p112, %rs16, %rs201;
	mov.u64 	%rd265, %rd27;
	mov.u16 	%rs202, %rs16;
	@%p112 bra 	$L__BB6_21;
	setp.lt.s64 	%p113, %rd264, %rd27;
	min.s64 	%rd265, %rd264, %rd27;
	selp.b16 	%rs202, %rs201, %rs16, %p113;
$L__BB6_21:
	add.s32 	%r169, %r15, 256;
	cvt.s64.s32 	%rd249, %r169;
	add.s64 	%rd250, %rd249, %rd4;
	add.s64 	%rd30, %rd250, %rd196;
	ld.global.u16 	%rs19, [%rd20+1536];
	setp.lt.u16 	%p114, %rs202, %rs19;
	mov.u64 	%rd266, %rd265;
	mov.u16 	%rs203, %rs202;
	@%p114 bra 	$L__BB6_24;
	setp.lt.u16 	%p115, %rs19, %rs202;
	mov.u64 	%rd266, %rd30;
	mov.u16 	%rs203, %rs19;
	@%p115 bra 	$L__BB6_24;
	setp.lt.s64 	%p116, %rd265, %rd30;
	min.s64 	%rd266, %rd265, %rd30;
	selp.b16 	%rs203, %rs202, %rs19, %p116;
$L__BB6_24:
	add.s32 	%r394, %r15, 1024;
	add.s32 	%r170, %r15, 512;
	setp.lt.s32 	%p117, %r170, %r3;
	@%p117 bra 	$L__BB6_12;
$L__BB6_25:
	setp.lt.s32 	%p118, %r3, 256;
	@%p118 bra 	$L__BB6_65;
	// begin inline asm
	mov.u32 %r284, %laneid;
	// end inline asm
	mov.b32 	%r286, {%rs203, %rs189};
	mov.b32 	%r302, 1;
	mov.b32 	%r303, 31;
	mov.b32 	%r304, -1;
	// begin inline asm
	shfl.sync.down.b32 %r285, %r286, %r302, %r303, %r304;
	// end inline asm
	// begin inline asm
	shfl.sync.down.b32 %r290, %r291, %r302, %r303, %r304;
	// end inline asm
	mov.b64 	{%r296, %r301}, %rd266;
	// begin inline asm
	shfl.sync.down.b32 %r295, %r296, %r302, %r303, %r304;
	// end inline asm
	// begin inline asm
	shfl.sync.down.b32 %r300, %r301, %r302, %r303, %r304;
	// end inline asm
	mov.b64 	%rd34, {%r295, %r300};
	cvt.u16.u32 	%rs23, %r285;
	setp.gt.s32 	%p175, %r284, 30;
	setp.lt.u16 	%p176, %rs203, %rs23;
	or.pred  	%p177, %p175, %p176;
	mov.u64 	%rd268, %rd266;
	mov.u16 	%rs205, %rs203;
	@%p177 bra 	$L__BB6_29;
	setp.lt.u16 	%p178, %rs23, %rs203;
	mov.u64 	%rd268, %rd34;
	mov.u16 	%rs205, %rs23;
	@%p178 bra 	$L__BB6_29;
	setp.lt.s64 	%p179, %rd266, %rd34;
	min.s64 	%rd268, %rd266, %rd34;
	selp.b16 	%rs205, %rs203, %rs23, %p179;
$L__BB6_29:
	mov.b32 	%r306, {%rs205, %rs190};
	mov.b32 	%r322, 2;
	mov.b32 	%r323, 31;
	mov.b32 	%r324, -1;
	// begin inline asm
	shfl.sync.down.b32 %r305, %r306, %r322, %r323, %r324;
	// end inline asm
	// begin inline asm
	shfl.sync.down.b32 %r310, %r311, %r322, %r323, %r324;
	// end inline asm
	mov.b64 	{%r316, %r321}, %rd268;
	// begin inline asm
	shfl.sync.down.b32 %r315, %r316, %r322, %r323, %r324;
	// end inline asm
	// begin inline asm
	shfl.sync.down.b32 %r320, %r321, %r322, %r323, %r324;
	// end inline asm
	mov.b64 	%rd37, {%r315, %r320};
	cvt.u16.u32 	%rs26, %r305;
	setp.gt.s32 	%p180, %r284, 29;
	setp.lt.u16 	%p181, %rs205, %rs26;
	or.pred  	%p182, %p180, %p181;
	mov.u64 	%rd269, %rd268;
	mov.u16 	%rs206, %rs205;
	@%p182 bra 	$L__BB6_32;
	setp.lt.u16 	%p183, %rs26, %rs205;
	mov.u64 	%rd269, %rd37;
	mov.u16 	%rs206, %rs26;
	@%p183 bra 	$L__BB6_32;
	setp.lt.s64 	%p184, %rd268, %rd37;
	min.s64 	%rd269, %rd268, %rd37;
	selp.b16 	%rs206, %rs205, %rs26, %p184;
$L__BB6_32:
	mov.b32 	%r326, {%rs206, %rs191};
	mov.b32 	%r342, 4;
	mov.b32 	%r343, 31;
	mov.b32 	%r344, -1;
	// begin inline asm
	shfl.sync.down.b32 %r325, %r326, %r342, %r343, %r344;
	// end inline asm
	// begin inline asm
	shfl.sync.down.b32 %r330, %r331, %r342, %r343, %r344;
	// end inline asm
	mov.b64 	{%r336, %r341}, %rd269;
	// begin inline asm
	shfl.sync.down.b32 %r335, %r336, %r342, %r343, %r344;
	// end inline asm
	// begin inline asm
	shfl.sync.down.b32 %r340, %r341, %r342, %r343, %r344;
	// end inline asm
	mov.b64 	%rd40, {%r335, %r340};
	cvt.u16.u32 	%rs29, %r325;
	setp.gt.s32 	%p185, %r284, 27;
	setp.lt.u16 	%p186, %rs206, %rs29;
	or.pred  	%p187, %p185, %p186;
	mov.u64 	%rd270, %rd269;
	mov.u16 	%rs207, %rs206;
	@%p187 bra 	$L__BB6_35;
	setp.lt.u16 	%p188, %rs29, %rs206;
	mov.u64 	%rd270, %rd40;
	mov.u16 	%rs207, %rs29;
	@%p188 bra 	$L__BB6_35;
	setp.lt.s64 	%p189, %rd269, %rd40;
	min.s64 	%rd270, %rd269, %rd40;
	selp.b16 	%rs207, %rs206, %rs29, %p189;
$L__BB6_35:
	mov.b32 	%r346, {%rs207, %rs192};
	mov.b32 	%r362, 8;
	mov.b32 	%r363, 31;
	mov.b32 	%r364, -1;
	// begin inline asm
	shfl.sync.down.b32 %r345, %r346, %r362, %r363, %r364;
	// end inline asm
	// begin inline asm
	shfl.sync.down.b32 %r350, %r351, %r362, %r363, %r364;
	// end inline asm
	mov.b64 	{%r356, %r361}, %rd270;
	// begin inline asm
	shfl.sync.down.b32 %r355, %r356, %r362, %r363, %r364;
	// end inline asm
	// begin inline asm
	shfl.sync.down.b32 %r360, %r361, %r362, %r363, %r364;
	// end inline asm
	mov.b64 	%rd43, {%r355, %r360};
	cvt.u16.u32 	%rs32, %r345;
	setp.gt.s32 	%p190, %r284, 23;
	setp.lt.u16 	%p191, %rs207, %rs32;
	or.pred  	%p192, %p190, %p191;
	mov.u64 	%rd271, %rd270;
	mov.u16 	%rs208, %rs207;
	@%p192 bra 	$L__BB6_38;
	setp.lt.u16 	%p193, %rs32, %rs207;
	mov.u64 	%rd271, %rd43;
	mov.u16 	%rs208, %rs32;
	@%p193 bra 	$L__BB6_38;
	setp.lt.s64 	%p194, %rd270, %rd43;
	min.s64 	%rd271, %rd270, %rd43;
	selp.b16 	%rs208, %rs207, %rs32, %p194;
$L__BB6_38:
	mov.b32 	%r366, {%rs208, %rs193};
	mov.b32 	%r382, 16;
	mov.b32 	%r383, 31;
	mov.b32 	%r384, -1;
	// begin inline asm
	shfl.sync.down.b32 %r365, %r366, %r382, %r383, %r384;
	// end inline asm
	// begin inline asm
	shfl.sync.down.b32 %r370, %r371, %r382, %r383, %r384;
	// end inline asm
	mov.b64 	{%r376, %r381}, %rd271;
	// begin inline asm
	shfl.sync.down.b32 %r375, %r376, %r382, %r383, %r384;
	// end inline asm
	// begin inline asm
	shfl.sync.down.b32 %r380, %r381, %r382, %r383, %r384;
	// end inline asm
	mov.b64 	%rd46, {%r375, %r380};
	cvt.u16.u32 	%rs35, %r365;
	setp.gt.s32 	%p195, %r284, 15;
	setp.lt.u16 	%p196, %rs208, %rs35;
	or.pred  	%p197, %p195, %p196;
	mov.u64 	%rd323, %rd271;
	mov.u16 	%rs256, %rs208;
	@%p197 bra 	$L__BB6_41;
	setp.lt.u16 	%p198, %rs35, %rs208;
	mov.u64 	%rd323, %rd46;
	mov.u16 	%rs256, %rs35;
	@%p198 bra 	$L__BB6_41;
	setp.lt.s64 	%p199, %rd271, %rd46;
	min.s64 	%rd323, %rd271, %rd46;
	selp.b16 	%rs256, %rs208, %rs35, %p199;
$L__BB6_41:
	setp.ne.s32 	%p200, %r284, 0;
	@%p200 bra 	$L__BB6_43;
	shr.u32 	%r385, %r4, 1;
	and.b32  	%r386, %r385, 496;
	mov.u32 	%r387, _ZN6thrust24THRUST_300001_SM_1000_NS8cuda_cub4core6detail5shmemE;
	add.s32 	%r388, %r387, %r386;
	st.shared.u16 	[%r388+8], %rs256;
	st.shared.u64 	[%r388+16], %rd323;
$L__BB6_43:
	bar.sync 	0;
	setp.ne.s32 	%p201, %r4, 0;
	@%p201 bra 	$L__BB6_198;
	ld.shared.u16 	%rs38, [_ZN6thrust24THRUST_300001_SM_1000_NS8cuda_cub4core6detail5shmemE+24];
	ld.shared.u64 	%rd49, [_ZN6thrust24THRUST_300001_SM_1000_NS8cuda_cub4core6detail5shmemE+32];
	setp.lt.u16 	%p202, %rs256, %rs38;
	mov.u64 	%rd273, %rd323;
	mov.u16 	%rs210, %rs256;
	@%p202 bra 	$L__BB6_47;
	setp.lt.u16 	%p203, %rs38, %rs256;
	mov.u64 	%rd273, %rd49;
	mov.u16 	%rs210, %rs38;
	@%p203 bra 	$L__BB6_47;
	setp.lt.s64 	%p204, %rd323, %rd49;
	min.s64 	%rd273, %rd323, %rd49;
	selp.b16 	%rs210, %rs256, %rs38, %p204;
$L__BB6_47:
	ld.shared.u16 	%rs41, [_ZN6thrust24THRUST_300001_SM_1000_NS8cuda_cub4core6detail5shmemE+40];
	ld.shared.u64 	%rd52, [_ZN6thrust24THRUST_300001_SM_1000_NS8cuda_cub4core6detail5shmemE+48];
	setp.lt.u16 	%p205, %rs210, %rs41;
	mov.u64 	%rd274, %rd273;
	mov.u16 	%rs211, %rs210;
	@%p205 bra 	$L__BB6_50;
	setp.lt.u16 	%p206, %rs41, %rs210;
	mov.u64 	%rd274, %rd52;
	mov.u16 	%rs211, %rs41;
	@%p206 bra 	$L__BB6_50;
	setp.lt.s64 	%p207, %rd273, %rd52;
	min.s64 	%rd274, %rd273, %rd52;
	selp.b16 	%rs211, %rs210, %rs41, %p207;
$L__BB6_50:
	ld.shared.u16 	%rs44, [_ZN6thrust24THRUST_300001_SM_1000_NS8cuda_cub4core6detail5shmemE+56];
	ld.shared.u64 	%rd55, [_ZN6thrust24THRUST_300001_SM_1000_NS8cuda_cub4core6detail5shmemE+64];
	setp.lt.u16 	%p208, %rs211, %rs44;
	mov.u64 	%rd275, %rd274;
	mov.u16 	%rs212, %rs211;
	@%p208 bra 	$L__BB6_53;
	setp.lt.u16 	%p209, %rs44, %rs211;
	mov.u64 	%rd275, %rd55;
	mov.u16 	%rs212, %rs44;
	@%p209 bra 	$L__BB6_53;
	setp.lt.s64 	%p210, %rd274, %rd55;
	min.s64 	%rd275, %rd274, %rd55;
	selp.b16 	%rs212, %rs211, %rs44, %p210;
$L__BB6_53:
	ld.shared.u16 	%rs47, [_ZN6thrust24THRUST_300001_SM_1000_NS8cuda_cub4core6detail5shmemE+72];
	ld.shared.u64 	%rd58, [_ZN6thrust24THRUST_300001_SM_1000_NS8cuda_cub4core6detail5shmemE+80];
	setp.lt.u16 	%p211, %rs212, %rs47;
	mov.u64 	%rd276, %rd275;
	mov.u16 	%rs213, %rs212;
	@%p211 bra 	$L__BB6_56;
	setp.lt.u16 	%p212, %rs47, %rs212;
	mov.u64 	%rd276, %rd58;
	mov.u16 	%rs213, %rs47;
	@%p212 bra 	$L__BB6_56;
	setp.lt.s64 	%p213, %rd275, %rd58;
	min.s64 	%rd276, %rd275, %rd58;
	selp.b16 	%rs213, %rs212, %rs47, %p213;
$L__BB6_56:
	ld.shared.u16 	%rs50, [_ZN6thrust24THRUST_300001_SM_1000_NS8cuda_cub4core6detail5shmemE+88];
	ld.shared.u64 	%rd61, [_ZN6thrust24THRUST_300001_SM_1000_NS8cuda_cub4core6detail5shmemE+96];
	setp.lt.u16 	%p214, %rs213, %rs50;
	mov.u64 	%rd277, %rd276;
	mov.u16 	%rs214, %rs213;
	@%p214 bra 	$L__BB6_59;
	setp.lt.u16 	%p215, %rs50, %rs213;
	mov.u64 	%rd277, %rd61;
	mov.u16 	%rs214, %rs50;
	@%p215 bra 	$L__BB6_59;
	setp.lt.s64 	%p216, %rd276, %rd61;
	min.s64 	%rd277, %rd276, %rd61;
	selp.b16 	%rs214, %rs213, %rs50, %p216;
$L__BB6_59:
	ld.shared.u16 	%rs53, [_ZN6thrust24THRUST_300001_SM_1000_NS8cuda_cub4core6detail5shmemE+104];
	ld.shared.u64 	%rd64, [_ZN6thrust24THRUST_300001_SM_1000_NS8cuda_cub4core6detail5shmemE+112];
	setp.lt.u16 	%p217, %rs214, %rs53;
	mov.u64 	%rd278, %rd277;
	mov.u16 	%rs215, %rs214;
	@%p217 bra 	$L__BB6_62;
	setp.lt.u16 	%p218, %rs53, %rs214;
	mov.u64 	%rd278, %rd64;
	mov.u16 	%rs215, %rs53;
	@%p218 bra 	$L__BB6_62;
	setp.lt.s64 	%p219, %rd277, %rd64;
	min.s64 	%rd278, %rd277, %rd64;
	selp.b16 	%rs215, %rs214, %rs53, %p219;
$L__BB6_62:
	ld.shared.u16 	%rs56, [_ZN6thrust24THRUST_300001_SM_1000_NS8cuda_cub4core6detail5shmemE+120];
	ld.shared.u64 	%rd67, [_ZN6thrust24THRUST_300001_SM_1000_NS8cuda_cub4core6detail5shmemE+128];
	setp.lt.u16 	%p220, %rs215, %rs56;
	mov.u16 	%rs256, %rs215;
	mov.u64 	%rd323, %rd278;
	@%p220 bra 	$L__BB6_198;
	setp.lt.u16 	%p221, %rs56, %rs215;
	mov.u16 	%rs256, %rs56;
	mov.u64 	%rd323, %rd67;
	@%p221 bra 	$L__BB6_198;
	setp.lt.s64 	%p222, %rd278, %rd67;
	min.s64 	%rd323, %rd278, %rd67;
	selp.b16 	%rs256, %rs215, %rs56, %p222;
	bra.uni 	$L__BB6_198;
$L__BB6_65:
	// begin inline asm
	mov.u32 %r171, %laneid;
	// end inline asm
	and.b32  	%r192, %r4, 992;
	add.s32 	%r193, %r192, 32;
	setp.gt.s32 	%p119, %r193, %r3;
	not.b32 	%r194, %r192;
	add.s32 	%r195, %r3, %r194;
	selp.b32 	%r190, %r195, 31, %p119;
	mov.b32 	%r173, {%rs203, %rs184};
	mov.b32 	%r189, 1;
	mov.b32 	%r191, -1;
	// begin inline asm
	shfl.sync.down.b32 %r172, %r173, %r189, %r190, %r191;
	// end inline asm
	// begin inline asm
	shfl.sync.down.b32 %r177, %r178, %r189, %r190, %r191;
	// end inline asm
	mov.b64 	{%r183, %r188}, %rd266;
	// begin inline asm
	shfl.sync.down.b32 %r182, %r183, %r189, %r190, %r191;
	// end inline asm
	// begin inline asm
	shfl.sync.down.b32 %r187, %r188, %r189, %r190, %r191;
	// end inline asm
	mov.b64 	%rd69, {%r182, %r187};
	cvt.u16.u32 	%rs58, %r172;
	setp.ge.s32 	%p120, %r171, %r190;
	setp.lt.u16 	%p121, %rs203, %rs58;
	or.pred  	%p122, %p120, %p121;
	mov.u16 	%rs216, %rs203;
	mov.u64 	%rd279, %rd266;
	@%p122 bra 	$L__BB6_68;
	setp.lt.u16 	%p123, %rs58, %rs203;
	mov.u16 	%rs216, %rs58;
	mov.u64 	%rd279, %rd69;
	@%p123 bra 	$L__BB6_68;
	setp.lt.s64 	%p124, %rd266, %rd69;
	selp.b16 	%rs216, %rs203, %rs58, %p124;
	min.s64 	%rd279, %rd266, %rd69;
$L__BB6_68:
	mov.b32 	%r197, {%rs216, %rs185};
	mov.b32 	%r213, 2;
	mov.b32 	%r215, -1;
	// begin inline asm
	shfl.sync.down.b32 %r196, %r197, %r213, %r190, %r215;
	// end inline asm
	// begin inline asm
	shfl.sync.down.b32 %r201, %r202, %r213, %r190, %r215;
	// end inline asm
	mov.b64 	{%r207, %r212}, %rd279;
	// begin inline asm
	shfl.sync.down.b32 %r206, %r207, %r213, %r190, %r215;
	// end inline asm
	// begin inline asm
	shfl.sync.down.b32 %r211, %r212, %r213, %r190, %r215;
	// end inline asm
	mov.b64 	%rd72, {%r206, %r211};
	cvt.u16.u32 	%rs61, %r196;
	add.s32 	%r216, %r171, 2;
	setp.gt.s32 	%p125, %r216, %r190;
	setp.lt.u16 	%p126, %rs216, %rs61;
	or.pred  	%p127, %p125, %p126;
	mov.u16 	%rs217, %rs216;
	mov.u64 	%rd280, %rd279;
	@%p127 bra 	$L__BB6_71;
	setp.lt.u16 	%p128, %rs61, %rs216;
	mov.u16 	%rs217, %rs61;
	mov.u64 	%rd280, %rd72;
	@%p128 bra 	$L__BB6_71;
	setp.lt.s64 	%p129, %rd279, %rd72;
	selp.b16 	%rs217, %rs216, %rs61, %p129;
	min.s64 	%rd280, %rd279, %rd72;
$L__BB6_71:
	mov.b32 	%r218, {%rs217, %rs186};
	mov.b32 	%r234, 4;
	mov.b32 	%r236, -1;
	// begin inline asm
	shfl.sync.down.b32 %r217, %r218, %r234, %r190, %r236;
	// end inline asm
	// begin inline asm
	shfl.sync.down.b32 %r222, %r223, %r234, %r190, %r236;
	// end inline asm
	mov.b64 	{%r228, %r233}, %rd280;
	// begin inline asm
	shfl.sync.down.b32 %r227, %r228, %r234, %r190, %r236;
	// end inline asm
	// begin inline asm
	shfl.sync.down.b32 %r232, %r233, %r234, %r190, %r236;
	// end inline asm
	mov.b64 	%rd75, {%r227, %r232};
	cvt.u16.u32 	%rs64, %r217;
	add.s32 	%r237, %r171, 4;
	setp.gt.s32 	%p130, %r237, %r190;
	setp.lt.u16 	%p131, %rs217, %rs64;
	or.pred  	%p132, %p130, %p131;
	mov.u16 	%rs218, %rs217;
	mov.u64 	%rd281, %rd280;
	@%p132 bra 	$L__BB6_74;
	setp.lt.u16 	%p133, %rs64, %rs217;
	mov.u16 	%rs218, %rs64;
	mov.u64 	%rd281, %rd75;
	@%p133 bra 	$L__BB6_74;
	setp.lt.s64 	%p134, %rd280, %rd75;
	selp.b16 	%rs218, %rs217, %rs64, %p134;
	min.s64 	%rd281, %rd280, %rd75;
$L__BB6_74:
	mov.b32 	%r239, {%rs218, %rs187};
	mov.b32 	%r255, 8;
	mov.b32 	%r257, -1;
	// begin inline asm
	shfl.sync.down.b32 %r238, %r239, %r255, %r190, %r257;
	// end inline asm
	// begin inline asm
	shfl.sync.down.b32 %r243, %r244, %r255, %r190, %r257;
	// end inline asm
	mov.b64 	{%r249, %r254}, %rd281;
	// begin inline asm
	shfl.sync.down.b32 %r248, %r249, %r255, %r190, %r257;
	// end inline asm
	// begin inline asm
	shfl.sync.down.b32 %r253, %r254, %r255, %r190, %r257;
	// end inline asm
	mov.b64 	%rd78, {%r248, %r253};
	cvt.u16.u32 	%rs67, %r238;
	add.s32 	%r258, %r171, 8;
	setp.gt.s32 	%p135, %r258, %r190;
	setp.lt.u16 	%p136, %rs218, %rs67;
	or.pred  	%p137, %p135, %p136;
	mov.u16 	%rs219, %rs218;
	mov.u64 	%rd282, %rd281;
	@%p137 bra 	$L__BB6_77;
	setp.lt.u16 	%p138, %rs67, %rs218;
	mov.u16 	%rs219, %rs67;
	mov.u64 	%rd282, %rd78;
	@%p138 bra 	$L__BB6_77;
	setp.lt.s64 	%p139, %rd281, %rd78;
	selp.b16 	%rs219, %rs218, %rs67, %p139;
	min.s64 	%rd282, %rd281, %rd78;
$L__BB6_77:
	mov.b32 	%r260, {%rs219, %rs188};
	mov.b32 	%r276, 16;
	mov.b32 	%r278, -1;
	// begin inline asm
	shfl.sync.down.b32 %r259, %r260, %r276, %r190, %r278;
	// end inline asm
	// begin inline asm
	shfl.sync.down.b32 %r264, %r265, %r276, %r190, %r278;
	// end inline asm
	mov.b64 	{%r270, %r275}, %rd282;
	// begin inline asm
	shfl.sync.down.b32 %r269, %r270, %r276, %r190, %r278;
	// end inline asm
	// begin inline asm
	shfl.sync.down.b32 %r274, %r275, %r276, %r190, %r278;
	// end inline asm
	mov.b64 	%rd81, {%r269, %r274};
	cvt.u16.u32 	%rs70, %r259;
	add.s32 	%r279, %r171, 16;
	setp.gt.s32 	%p140, %r279, %r190;
	setp.lt.u16 	%p141, %rs219, %rs70;
	or.pred  	%p142, %p140, %p141;
	mov.u16 	%rs256, %rs219;
	mov.u64 	%rd323, %rd282;
	@%p142 bra 	$L__BB6_80;
	setp.lt.u16 	%p143, %rs70, %rs219;
	mov.u16 	%rs256, %rs70;
	mov.u64 	%rd323, %rd81;
	@%p143 bra 	$L__BB6_80;
	setp.lt.s64 	%p144, %rd282, %rd81;
	selp.b16 	%rs256, %rs219, %rs70, %p144;
	min.s64 	%rd323, %rd282, %rd81;
$L__BB6_80:
	setp.ne.s32 	%p145, %r171, 0;
	@%p145 bra 	$L__BB6_82;
	shr.u32 	%r280, %r4, 1;
	and.b32  	%r281, %r280, 496;
	mov.u32 	%r282, _ZN6thrust24THRUST_300001_SM_1000_NS8cuda_cub4core6detail5shmemE;
	add.s32 	%r283, %r282, %r281;
	st.shared.u16 	[%r283+8], %rs256;
	st.shared.u64 	[%r283+16], %rd323;
$L__BB6_82:
	bar.sync 	0;
	setp.ne.s32 	%p146, %r4, 0;
	@%p146 bra 	$L__BB6_198;
	setp.lt.s32 	%p147, %r3, 33;
	mov.u16 	%rs221, %rs256;
	mov.u64 	%rd284, %rd323;
	@%p147 bra 	$L__BB6_87;
	ld.shared.u16 	%rs73, [_ZN6thrust24THRUST_300001_SM_1000_NS8cuda_cub4core6detail5shmemE+24];
	ld.shared.u64 	%rd84, [_ZN6thrust24THRUST_300001_SM_1000_NS8cuda_cub4core6detail5shmemE+32];
	setp.lt.u16 	%p148, %rs256, %rs73;
	mov.u16 	%rs221, %rs256;
	mov.u64 	%rd284, %rd323;
	@%p148 bra 	$L__BB6_87;
	setp.lt.u16 	%p149, %rs73, %rs256;
	mov.u16 	%rs221, %rs73;
	mov.u64 	%rd284, %rd84;
	@%p149 bra 	$L__BB6_87;
	setp.lt.s64 	%p150, %rd323, %rd84;
	selp.b16 	%rs221, %rs256, %rs73, %p150;
	min.s64 	%rd284, %rd323, %rd84;
$L__BB6_87:
	setp.lt.s32 	%p151, %r3, 65;
	mov.u16 	%rs222, %rs221;
	mov.u64 	%rd285, %rd284;
	@%p151 bra 	$L__BB6_91;
	ld.shared.u16 	%rs76, [_ZN6thrust24THRUST_300001_SM_1000_NS8cuda_cub4core6detail5shmemE+40];
	ld.shared.u64 	%rd87, [_ZN6thrust24THRUST_300001_SM_1000_NS8cuda_cub4core6detail5shmemE+48];
	setp.lt.u16 	%p152, %rs221, %rs76;
	mov.u16 	%rs222, %rs221;
	mov.u64 	%rd285, %rd284;
	@%p152 bra 	$L__BB6_91;
	setp.lt.u16 	%p153, %rs76, %rs221;
	mov.u16 	%rs222, %rs76;
	mov.u64 	%rd285, %rd87;
	@%p153 bra 	$L__BB6_91;
	setp.lt.s64 	%p154, %rd284, %rd87;
	selp.b16 	%rs222, %rs221, %rs76, %p154;
	min.s64 	%rd285, %rd284, %rd87;
$L__BB6_91:
	setp.lt.s32 	%p155, %r3, 97;
	mov.u16 	%rs223, %rs222;
	mov.u64 	%rd286, %rd285;
	@%p155 bra 	$L__BB6_95;
	ld.shared.u16 	%rs79, [_ZN6thrust24THRUST_300001_SM_1000_NS8cuda_cub4core6detail5shmemE+56];
	ld.shared.u64 	%rd90, [_ZN6thrust24THRUST_300001_SM_1000_NS8cuda_cub4core6detail5shmemE+64];
	setp.lt.u16 	%p156, %rs222, %rs79;
	mov.u16 	%rs223, %rs222;
	mov.u64 	%rd286, %rd285;
	@%p156 bra 	$L__BB6_95;
	setp.lt.u16 	%p157, %rs79, %rs222;
	mov.u16 	%rs223, %rs79;
	mov.u64 	%rd286, %rd90;
	@%p157 bra 	$L__BB6_95;
	setp.lt.s64 	%p158, %rd285, %rd90;
	selp.b16 	%rs223, %rs222, %rs79, %p158;
	min.s64 	%rd286, %rd285, %rd90;
$L__BB6_95:
	setp.lt.s32 	%p159, %r3, 129;
	mov.u16 	%rs224, %rs223;
	mov.u64 	%rd287, %rd286;
	@%p159 bra 	$L__BB6_99;
	ld.shared.u16 	%rs82, [_ZN6thrust24THRUST_300001_SM_1000_NS8cuda_cub4core6detail5shmemE+72];
	ld.shared.u64 	%rd93, [_ZN6thrust24THRUST_300001_SM_1000_NS8cuda_cub4core6detail5shmemE+80];
	setp.lt.u16 	%p160, %rs223, %rs82;
	mov.u16 	%rs224, %rs223;
	mov.u64 	%rd287, %rd286;
	@%p160 bra 	$L__BB6_99;
	setp.lt.u16 	%p161, %rs82, %rs223;
	mov.u16 	%rs224, %rs82;
	mov.u64 	%rd287, %rd93;
	@%p161 bra 	$L__BB6_99;
	setp.lt.s64 	%p162, %rd286, %rd93;
	selp.b16 	%rs224, %rs223, %rs82, %p162;
	min.s64 	%rd287, %rd286, %rd93;
$L__BB6_99:
	setp.lt.s32 	%p163, %r3, 161;
	mov.u16 	%rs225, %rs224;
	mov.u64 	%rd288, %rd287;
	@%p163 bra 	$L__BB6_103;
	ld.shared.u16 	%rs85, [_ZN6thrust24THRUST_300001_SM_1000_NS8cuda_cub4core6detail5shmemE+88];
	ld.shared.u64 	%rd96, [_ZN6thrust24THRUST_300001_SM_1000_NS8cuda_cub4core6detail5shmemE+96];
	setp.lt.u16 	%p164, %rs224, %rs85;
	mov.u16 	%rs225, %rs224;
	mov.u64 	%rd288, %rd287;
	@%p164 bra 	$L__BB6_103;
	setp.lt.u16 	%p165, %rs85, %rs224;
	mov.u16 	%rs225, %rs85;
	mov.u64 	%rd288, %rd96;
	@%p165 bra 	$L__BB6_103;
	setp.lt.s64 	%p166, %rd287, %rd96;
	selp.b16 	%rs225, %rs224, %rs85, %p166;
	min.s64 	%rd288, %rd287, %rd96;
$L__BB6_103:
	setp.lt.s32 	%p167, %r3, 193;
	mov.u16 	%rs226, %rs225;
	mov.u64 	%rd289, %rd288;
	@%p167 bra 	$L__BB6_107;
	ld.shared.u16 	%rs88, [_ZN6thrust24THRUST_300001_SM_1000_NS8cuda_cub4core6detail5shmemE+104];
	ld.shared.u64 	%rd99, [_ZN6thrust24THRUST_300001_SM_1000_NS8cuda_cub4core6detail5shmemE+112];
	setp.lt.u16 	%p168, %rs225, %rs88;
	mov.u16 	%rs226, %rs225;
	mov.u64 	%rd289, %rd288;
	@%p168 bra 	$L__BB6_107;
	setp.lt.u16 	%p169, %rs88, %rs225;
	mov.u16 	%rs226, %rs88;
	mov.u64 	%rd289, %rd99;
	@%p169 bra 	$L__BB6_107;
	setp.lt.s64 	%p170, %rd288, %rd99;
	selp.b16 	%rs226, %rs225, %rs88, %p170;
	min.s64 	%rd289, %rd288, %rd99;
$L__BB6_107:
	setp.lt.s32 	%p171, %r3, 225;
	mov.u16 	%rs256, %rs226;
	mov.u64 	%rd323, %rd289;
	@%p171 bra 	$L__BB6_198;
	ld.shared.u16 	%rs91, [_ZN6thrust24THRUST_300001_SM_1000_NS8cuda_cub4core6detail5shmemE+120];
	ld.shared.u64 	%rd102, [_ZN6thrust24THRUST_300001_SM_1000_NS8cuda_cub4core6detail5shmemE+128];
	setp.lt.u16 	%p172, %rs226, %rs91;
	mov.u16 	%rs256, %rs226;
	mov.u64 	%rd323, %rd289;
	@%p172 bra 	$L__BB6_198;
	setp.lt.u16 	%p173, %rs91, %rs226;
	mov.u16 	%rs256, %rs91;
	mov.u64 	%rd323, %rd102;
	@%p173 bra 	$L__BB6_198;
	setp.lt.s64 	%p174, %rd289, %rd102;
	selp.b16 	%rs256, %rs226, %rs91, %p174;
	min.s64 	%rd323, %rd289, %rd102;
	bra.uni 	$L__BB6_198;
$L__BB6_111:
	mov.u32 	%r20, %tid.x;
	add.s64 	%rd201, %rd196, %rd4;
	cvt.u64.u32 	%rd104, %r20;
	add.s64 	%rd202, %rd104, %rd4;
	cvta.to.global.u64 	%rd203, %rd195;
	shl.b64 	%rd204, %rd202, 1;
	add.s64 	%rd205, %rd203, %rd204;
	ld.global.u16 	%rs170, [%rd205];
	add.s32 	%r36, %r20, 256;
	cvt.u64.u32 	%rd206, %r36;
	ld.global.u16 	%rs171, [%rd205+512];
	add.s32 	%r37, %r20, 512;
	cvt.u64.u32 	%rd207, %r37;
	ld.global.u16 	%rs172, [%rd205+1024];
	add.s32 	%r38, %r20, 768;
	cvt.u64.u32 	%rd208, %r38;
	ld.global.u16 	%rs173, [%rd205+1536];
	or.b32  	%r39, %r20, 1024;
	cvt.u64.u32 	%rd105, %r39;
	add.s64 	%rd106, %rd201, %rd105;
	ld.global.u16 	%rs93, [%rd205+2048];
	setp.lt.u16 	%p2, %rs171, %rs170;
	min.u16 	%rs174, %rs171, %rs170;
	selp.b64 	%rd209, %rd206, %rd104, %p2;
	setp.lt.u16 	%p3, %rs172, %rs174;
	min.u16 	%rs175, %rs172, %rs174;
	selp.b64 	%rd210, %rd207, %rd209, %p3;
	setp.lt.u16 	%p4, %rs173, %rs175;
	min.u16 	%rs94, %rs173, %rs175;
	selp.b64 	%rd107, %rd208, %rd210, %p4;
	add.s64 	%rd108, %rd201, %rd107;
	setp.lt.u16 	%p5, %rs94, %rs93;
	mov.u16 	%rs244, %rs94;
	mov.u64 	%rd311, %rd108;
	@%p5 bra 	$L__BB6_114;
	setp.lt.u16 	%p6, %rs93, %rs94;
	mov.u16 	%rs244, %rs93;
	mov.u64 	%rd311, %rd106;
	@%p6 bra 	$L__BB6_114;
	setp.lt.u64 	%p7, %rd107, %rd105;
	selp.b16 	%rs244, %rs94, %rs93, %p7;
	selp.b64 	%rd311, %rd108, %rd106, %p7;
$L__BB6_114:
	setp.le.u64 	%p8, %rd198, %rd5;
	@%p8 bra 	$L__BB6_159;
	setp.ne.s32 	%p9, %r20, 0;
	@%p9 bra 	$L__BB6_117;
	atom.global.add.u64 	%rd211, [%rd1+8], 1280;
	add.s64 	%rd212, %rd211, %rd5;
	st.shared.u64 	[_ZN6thrust24THRUST_300001_SM_1000_NS8cuda_cub4core6detail5shmemE+152], %rd212;
$L__BB6_117:
	bar.sync 	0;
	ld.shared.u64 	%rd299, [_ZN6thrust24THRUST_300001_SM_1000_NS8cuda_cub4core6detail5shmemE+152];
	add.s64 	%rd213, %rd299, 1280;
	setp.gt.s64 	%p10, %rd213, %rd198;
	@%p10 bra 	$L__BB6_136;
$L__BB6_118:
	add.s64 	%rd214, %rd299, %rd104;
	cvta.to.global.u64 	%rd215, %rd195;
	shl.b64 	%rd216, %rd214, 1;
	add.s64 	%rd217, %rd215, %rd216;
	add.s64 	%rd114, %rd214, %rd196;
	ld.global.u16 	%rs98, [%rd217];
	add.s64 	%rd115, %rd114, 256;
	ld.global.u16 	%rs99, [%rd217+512];
	add.s64 	%rd116, %rd114, 512;
	ld.global.u16 	%rs100, [%rd217+1024];
	add.s64 	%rd117, %rd114, 768;
	ld.global.u16 	%rs101, [%rd217+1536];
	add.s64 	%rd118, %rd114, 1024;
	ld.global.u16 	%rs102, [%rd217+2048];
	setp.lt.u16 	%p11, %rs244, %rs98;
	mov.u16 	%rs229, %rs244;
	mov.u64 	%rd293, %rd311;
	@%p11 bra 	$L__BB6_121;
	setp.lt.u16 	%p12, %rs98, %rs244;
	mov.u16 	%rs229, %rs98;
	mov.u64 	%rd293, %rd114;
	@%p12 bra 	$L__BB6_121;
	setp.lt.s64 	%p13, %rd311, %rd114;
	selp.b16 	%rs229, %rs244, %rs98, %p13;
	min.s64 	%rd293, %rd311, %rd114;
$L__BB6_121:
	setp.lt.u16 	%p14, %rs229, %rs99;
	mov.u16 	%rs230, %rs229;
	mov.u64 	%rd294, %rd293;
	@%p14 bra 	$L__BB6_124;
	setp.lt.u16 	%p15, %rs99, %rs229;
	mov.u16 	%rs230, %rs99;
	mov.u64 	%rd294, %rd115;
	@%p15 bra 	$L__BB6_124;
	setp.lt.s64 	%p16, %rd293, %rd115;
	selp.b16 	%rs230, %rs229, %rs99, %p16;
	min.s64 	%rd294, %rd293, %rd115;
$L__BB6_124:
	setp.lt.u16 	%p17, %rs230, %rs100;
	mov.u16 	%rs231, %rs230;
	mov.u64 	%rd295, %rd294;
	@%p17 bra 	$L__BB6_127;
	setp.lt.u16 	%p18, %rs100, %rs230;
	mov.u16 	%rs231, %rs100;
	mov.u64 	%rd295, %rd116;
	@%p18 bra 	$L__BB6_127;
	setp.lt.s64 	%p19, %rd294, %rd116;
	selp.b16 	%rs231, %rs230, %rs100, %p19;
	min.s64 	%rd295, %rd294, %rd116;
$L__BB6_127:
	setp.lt.u16 	%p20, %rs231, %rs101;
	mov.u16 	%rs232, %rs231;
	mov.u64 	%rd296, %rd295;
	@%p20 bra 	$L__BB6_130;
	setp.lt.u16 	%p21, %rs101, %rs231;
	mov.u16 	%rs232, %rs101;
	mov.u64 	%rd296, %rd117;
	@%p21 bra 	$L__BB6_130;
	setp.lt.s64 	%p22, %rd295, %rd117;
	selp.b16 	%rs232, %rs231, %rs101, %p22;
	min.s64 	%rd296, %rd295, %rd117;
$L__BB6_130:
	setp.lt.u16 	%p23, %rs232, %rs102;
	mov.u16 	%rs244, %rs232;
	mov.u64 	%rd311, %rd296;
	@%p23 bra 	$L__BB6_133;
	setp.lt.u16 	%p24, %rs102, %rs232;
	mov.u16 	%rs244, %rs102;
	mov.u64 	%rd311, %rd118;
	@%p24 bra 	$L__BB6_133;
	setp.lt.s64 	%p25, %rd296, %rd118;
	selp.b16 	%rs244, %rs232, %rs102, %p25;
	min.s64 	%rd311, %rd296, %rd118;
$L__BB6_133:
	setp.ne.s32 	%p26, %r20, 0;
	bar.sync 	0;
	@%p26 bra 	$L__BB6_135;
	atom.global.add.u64 	%rd218, [%rd1+8], 1280;
	add.s64 	%rd219, %rd218, %rd5;
	st.shared.u64 	[_ZN6thrust24THRUST_300001_SM_1000_NS8cuda_cub4core6detail5shmemE+152], %rd219;
$L__BB6_135:
	bar.sync 	0;
	ld.shared.u64 	%rd299, [_ZN6thrust24THRUST_300001_SM_1000_NS8cuda_cub4core6detail5shmemE+152];
	add.s64 	%rd220, %rd299, 1280;
	setp.le.s64 	%p27, %rd220, %rd198;
	@%p27 bra 	$L__BB6_118;
$L__BB6_136:
	setp.le.s64 	%p28, %rd198, %rd299;
	@%p28 bra 	$L__BB6_159;
	cvt.u32.u64 	%r40, %rd299;
	cvt.u32.u64 	%r41, %rd198;
	sub.s32 	%r21, %r41, %r40;
	setp.ge.s32 	%p29, %r20, %r21;
	@%p29 bra 	$L__BB6_159;
	cvta.to.global.u64 	%rd132, %rd195;
	not.b32 	%r43, %r20;
	add.s32 	%r44, %r43, %r41;
	sub.s32 	%r22, %r44, %r40;
	and.b32  	%r46, %r22, 768;
	setp.eq.s32 	%p30, %r46, 768;
	mov.u32 	%r397, %r20;
	@%p30 bra 	$L__BB6_144;
	add.s64 	%rd222, %rd299, %rd104;
	add.s64 	%rd301, %rd222, %rd196;
	shl.b64 	%rd223, %rd222, 1;
	add.s64 	%rd300, %rd132, %rd223;
	shr.u32 	%r47, %r22, 8;
	add.s32 	%r48, %r47, 1;
	and.b32  	%r49, %r48, 3;
	neg.s32 	%r395, %r49;
	mov.u32 	%r397, %r20;
$L__BB6_140:
	.pragma "nounroll";
	mov.u64 	%rd137, %rd311;
	mov.u16 	%rs114, %rs244;
	ld.global.u16 	%rs115, [%rd300];
	setp.lt.u16 	%p31, %rs114, %rs115;
	@%p31 bra 	$L__BB6_143;
	setp.lt.u16 	%p32, %rs115, %rs114;
	mov.u16 	%rs244, %rs115;
	mov.u64 	%rd311, %rd301;
	@%p32 bra 	$L__BB6_143;
	setp.lt.s64 	%p33, %rd137, %rd301;
	selp.b16 	%rs244, %rs114, %rs115, %p33;
	min.s64 	%rd311, %rd137, %rd301;
$L__BB6_143:
	add.s32 	%r397, %r397, 256;
	add.s64 	%rd301, %rd301, 256;
	add.s64 	%rd300, %rd300, 512;
	add.s32 	%r395, %r395, 1;
	setp.ne.s32 	%p34, %r395, 0;
	@%p34 bra 	$L__BB6_140;
$L__BB6_144:
	setp.lt.u32 	%p35, %r22, 768;
	@%p35 bra 	$L__BB6_159;
	add.s32 	%r398, %r397, 512;
$L__BB6_146:
	mov.u32 	%r30, %r398;
	add.s32 	%r50, %r30, -512;
	cvt.u64.u32 	%rd224, %r50;
	add.s64 	%rd225, %rd299, %rd224;
	shl.b64 	%rd226, %rd225, 1;
	add.s64 	%rd145, %rd132, %rd226;
	add.s64 	%rd146, %rd225, %rd196;
	ld.global.u16 	%rs121, [%rd145];
	setp.lt.u16 	%p36, %rs244, %rs121;
	mov.u16 	%rs240, %rs244;
	mov.u64 	%rd307, %rd311;
	@%p36 bra 	$L__BB6_149;
	setp.lt.u16 	%p37, %rs121, %rs244;
	mov.u16 	%rs240, %rs121;
	mov.u64 	%rd307, %rd146;
	@%p37 bra 	$L__BB6_149;
	setp.lt.s64 	%p38, %rd311, %rd146;
	selp.b16 	%rs240, %rs244, %rs121, %p38;
	min.s64 	%rd307, %rd311, %rd146;
$L__BB6_149:
	add.s32 	%r51, %r30, -256;
	cvt.u64.u32 	%rd227, %r51;
	add.s64 	%rd228, %rd299, %rd227;
	add.s64 	%rd149, %rd228, %rd196;
	ld.global.u16 	%rs124, [%rd145+512];
	setp.lt.u16 	%p39, %rs240, %rs124;
	mov.u16 	%rs241, %rs240;
	mov.u64 	%rd308, %rd307;
	@%p39 bra 	$L__BB6_152;
	setp.lt.u16 	%p40, %rs124, %rs240;
	mov.u16 	%rs241, %rs124;
	mov.u64 	%rd308, %rd149;
	@%p40 bra 	$L__BB6_152;
	setp.lt.s64 	%p41, %rd307, %rd149;
	selp.b16 	%rs241, %rs240, %rs124, %p41;
	min.s64 	%rd308, %rd307, %rd149;
$L__BB6_152:
	cvt.u64.u32 	%rd229, %r30;
	add.s64 	%rd230, %rd299, %rd229;
	add.s64 	%rd152, %rd230, %rd196;
	ld.global.u16 	%rs127, [%rd145+1024];
	setp.lt.u16 	%p42, %rs241, %rs127;
	mov.u16 	%rs242, %rs241;
	mov.u64 	%rd309, %rd308;
	@%p42 bra 	$L__BB6_155;
	setp.lt.u16 	%p43, %rs127, %rs241;
	mov.u16 	%rs242, %rs127;
	mov.u64 	%rd309, %rd152;
	@%p43 bra 	$L__BB6_155;
	setp.lt.s64 	%p44, %rd308, %rd152;
	selp.b16 	%rs242, %rs241, %rs127, %p44;
	min.s64 	%rd309, %rd308, %rd152;
$L__BB6_155:
	add.s32 	%r52, %r30, 256;
	cvt.u64.u32 	%rd231, %r52;
	add.s64 	%rd232, %rd299, %rd231;
	add.s64 	%rd155, %rd232, %rd196;
	ld.global.u16 	%rs130, [%rd145+1536];
	setp.lt.u16 	%p45, %rs242, %rs130;
	mov.u16 	%rs244, %rs242;
	mov.u64 	%rd311, %rd309;
	@%p45 bra 	$L__BB6_158;
	setp.lt.u16 	%p46, %rs130, %rs242;
	mov.u16 	%rs244, %rs130;
	mov.u64 	%rd311, %rd155;
	@%p46 bra 	$L__BB6_158;
	setp.lt.s64 	%p47, %rd309, %rd155;
	selp.b16 	%rs244, %rs242, %rs130, %p47;
	min.s64 	%rd311, %rd309, %rd155;
$L__BB6_158:
	add.s32 	%r398, %r30, 1024;
	add.s32 	%r53, %r30, 512;
	setp.lt.s32 	%p48, %r53, %r21;
	@%p48 bra 	$L__BB6_146;
$L__BB6_159:
	// begin inline asm
	mov.u32 %r54, %laneid;
	// end inline asm
	mov.b32 	%r56, {%rs244, %rs177};
	mov.b32 	%r72, 1;
	mov.b32 	%r73, 31;
	mov.b32 	%r74, -1;
	// begin inline asm
	shfl.sync.down.b32 %r55, %r56, %r72, %r73, %r74;
	// end inline asm
	// begin inline asm
	shfl.sync.down.b32 %r60, %r61, %r72, %r73, %r74;
	// end inline asm
	mov.b64 	{%r66, %r71}, %rd311;
	// begin inline asm
	shfl.sync.down.b32 %r65, %r66, %r72, %r73, %r74;
	// end inline asm
	// begin inline asm
	shfl.sync.down.b32 %r70, %r71, %r72, %r73, %r74;
	// end inline asm
	mov.b64 	%rd159, {%r65, %r70};
	cvt.u16.u32 	%rs134, %r55;
	setp.gt.s32 	%p49, %r54, 30;
	setp.lt.u16 	%p50, %rs244, %rs134;
	or.pred  	%p51, %p49, %p50;
	mov.u16 	%rs245, %rs244;
	mov.u64 	%rd312, %rd311;
	@%p51 bra 	$L__BB6_162;
	setp.lt.u16 	%p52, %rs134, %rs244;
	mov.u16 	%rs245, %rs134;
	mov.u64 	%rd312, %rd159;
	@%p52 bra 	$L__BB6_162;
	setp.lt.s64 	%p53, %rd311, %rd159;
	selp.b16 	%rs245, %rs244, %rs134, %p53;
	min.s64 	%rd312, %rd311, %rd159;
$L__BB6_162:
	mov.b32 	%r76, {%rs245, %rs178};
	mov.b32 	%r92, 2;
	mov.b32 	%r93, 31;
	mov.b32 	%r94, -1;
	// begin inline asm
	shfl.sync.down.b32 %r75, %r76, %r92, %r93, %r94;
	// end inline asm
	// begin inline asm
	shfl.sync.down.b32 %r80, %r81, %r92, %r93, %r94;
	// end inline asm
	mov.b64 	{%r86, %r91}, %rd312;
	// begin inline asm
	shfl.sync.down.b32 %r85, %r86, %r92, %r93, %r94;
	// end inline asm
	// begin inline asm
	shfl.sync.down.b32 %r90, %r91, %r92, %r93, %r94;
	// end inline asm
	mov.b64 	%rd162, {%r85, %r90};
	cvt.u16.u32 	%rs137, %r75;
	setp.gt.s32 	%p54, %r54, 29;
	setp.lt.u16 	%p55, %rs245, %rs137;
	or.pred  	%p56, %p54, %p55;
	mov.u16 	%rs246, %rs245;
	mov.u64 	%rd313, %rd312;
	@%p56 bra 	$L__BB6_165;
	setp.lt.u16 	%p57, %rs137, %rs245;
	mov.u16 	%rs246, %rs137;
	mov.u64 	%rd313, %rd162;
	@%p57 bra 	$L__BB6_165;
	setp.lt.s64 	%p58, %rd312, %rd162;
	selp.b16 	%rs246, %rs245, %rs137, %p58;
	min.s64 	%rd313, %rd312, %rd162;
$L__BB6_165:
	mov.b32 	%r96, {%rs246, %rs179};
	mov.b32 	%r112, 4;
	mov.b32 	%r113, 31;
	mov.b32 	%r114, -1;
	// begin inline asm
	shfl.sync.down.b32 %r95, %r96, %r112, %r113, %r114;
	// end inline asm
	// begin inline asm
	shfl.sync.down.b32 %r100, %r101, %r112, %r113, %r114;
	// end inline asm
	mov.b64 	{%r106, %r111}, %rd313;
	// begin inline asm
	shfl.sync.down.b32 %r105, %r106, %r112, %r113, %r114;
	// end inline asm
	// begin inline asm
	shfl.sync.down.b32 %r110, %r111, %r112, %r113, %r114;
	// end inline asm
	mov.b64 	%rd165, {%r105, %r110};
	cvt.u16.u32 	%rs140, %r95;
	setp.gt.s32 	%p59, %r54, 27;
	setp.lt.u16 	%p60, %rs246, %rs140;
	or.pred  	%p61, %p59, %p60;
	mov.u16 	%rs247, %rs246;
	mov.u64 	%rd314, %rd313;
	@%p61 bra 	$L__BB6_168;
	setp.lt.u16 	%p62, %rs140, %rs246;
	mov.u16 	%rs247, %rs140;
	mov.u64 	%rd314, %rd165;
	@%p62 bra 	$L__BB6_168;
	setp.lt.s64 	%p63, %rd313, %rd165;
	selp.b16 	%rs247, %rs246, %rs140, %p63;
	min.s64 	%rd314, %rd313, %rd165;
$L__BB6_168:
	mov.b32 	%r116, {%rs247, %rs180};
	mov.b32 	%r132, 8;
	mov.b32 	%r133, 31;
	mov.b32 	%r134, -1;
	// begin inline asm
	shfl.sync.down.b32 %r115, %r116, %r132, %r133, %r134;
	// end inline asm
	// begin inline asm
	shfl.sync.down.b32 %r120, %r121, %r132, %r133, %r134;
	// end inline asm
	mov.b64 	{%r126, %r131}, %rd314;
	// begin inline asm
	shfl.sync.down.b32 %r125, %r126, %r132, %r133, %r134;
	// end inline asm
	// begin inline asm
	shfl.sync.down.b32 %r130, %r131, %r132, %r133, %r134;
	// end inline asm
	mov.b64 	%rd168, {%r125, %r130};
	cvt.u16.u32 	%rs143, %r115;
	setp.gt.s32 	%p64, %r54, 23;
	setp.lt.u16 	%p65, %rs247, %rs143;
	or.pred  	%p66, %p64, %p65;
	mov.u16 	%rs248, %rs247;
	mov.u64 	%rd315, %rd314;
	@%p66 bra 	$L__BB6_171;
	setp.lt.u16 	%p67, %rs143, %rs247;
	mov.u16 	%rs248, %rs143;
	mov.u64 	%rd315, %rd168;
	@%p67 bra 	$L__BB6_171;
	setp.lt.s64 	%p68, %rd314, %rd168;
	selp.b16 	%rs248, %rs247, %rs143, %p68;
	min.s64 	%rd315, %rd314, %rd168;
$L__BB6_171:
	mov.b32 	%r136, {%rs248, %rs181};
	mov.b32 	%r152, 16;
	mov.b32 	%r153, 31;
	mov.b32 	%r154, -1;
	// begin inline asm
	shfl.sync.down.b32 %r135, %r136, %r152, %r153, %r154;
	// end inline asm
	// begin inline asm
	shfl.sync.down.b32 %r140, %r141, %r152, %r153, %r154;
	// end inline asm
	mov.b64 	{%r146, %r151}, %rd315;
	// begin inline asm
	shfl.sync.down.b32 %r145, %r146, %r152, %r153, %r154;
	// end inline asm
	// begin inline asm
	shfl.sync.down.b32 %r150, %r151, %r152, %r153, %r154;
	// end inline asm
	mov.b64 	%rd171, {%r145, %r150};
	cvt.u16.u32 	%rs146, %r135;
	setp.gt.s32 	%p69, %r54, 15;
	setp.lt.u16 	%p70, %rs248, %rs146;
	or.pred  	%p71, %p69, %p70;
	mov.u16 	%rs256, %rs248;
	mov.u64 	%rd323, %rd315;
	@%p71 bra 	$L__BB6_174;
	setp.lt.u16 	%p72, %rs146, %rs248;
	mov.u16 	%rs256, %rs146;
	mov.u64 	%rd323, %rd171;
	@%p72 bra 	$L__BB6_174;
	setp.lt.s64 	%p73, %rd315, %rd171;
	selp.b16 	%rs256, %rs248, %rs146, %p73;
	min.s64 	%rd323, %rd315, %rd171;
$L__BB6_174:
	setp.ne.s32 	%p74, %r54, 0;
	@%p74 bra 	$L__BB6_176;
	shr.u32 	%r155, %r20, 1;
	and.b32  	%r156, %r155, 496;
	mov.u32 	%r157, _ZN6thrust24THRUST_300001_SM_1000_NS8cuda_cub4core6detail5shmemE;
	add.s32 	%r158, %r157, %r156;
	st.shared.u16 	[%r158+8], %rs256;
	st.shared.u64 	[%r158+16], %rd323;
$L__BB6_176:
	bar.sync 	0;
	setp.ne.s32 	%p75, %r20, 0;
	@%p75 bra 	$L__BB6_198;
	ld.shared.u16 	%rs149, [_ZN6thrust24THRUST_300001_SM_1000_NS8cuda_cub4core6detail5shmemE+24];
	ld.shared.u64 	%rd174, [_ZN6thrust24THRUST_300001_SM_1000_NS8cuda_cub4core6detail5shmemE+32];
	setp.lt.u16 	%p76, %rs256, %rs149;
	mov.u16 	%rs250, %rs256;
	mov.u64 	%rd317, %rd323;
	@%p76 bra 	$L__BB6_180;
	setp.lt.u16 	%p77, %rs149, %rs256;
	mov.u16 	%rs250, %rs149;
	mov.u64 	%rd317, %rd174;
	@%p77 bra 	$L__BB6_180;
	setp.lt.s64 	%p78, %rd323, %rd174;
	selp.b16 	%rs250, %rs256, %rs149, %p78;
	min.s64 	%rd317, %rd323, %rd174;
$L__BB6_180:
	ld.shared.u16 	%rs152, [_ZN6thrust24THRUST_300001_SM_1000_NS8cuda_cub4core6detail5shmemE+40];
	ld.shared.u64 	%rd177, [_ZN6thrust24THRUST_300001_SM_1000_NS8cuda_cub4core6detail5shmemE+48];
	setp.lt.u16 	%p79, %rs250, %rs152;
	mov.u16 	%rs251, %rs250;
	mov.u64 	%rd318, %rd317;
	@%p79 bra 	$L__BB6_183;
	setp.lt.u16 	%p80, %rs152, %rs250;
	mov.u16 	%rs251, %rs152;
	mov.u64 	%rd318, %rd177;
	@%p80 bra 	$L__BB6_183;
	setp.lt.s64 	%p81, %rd317, %rd177;
	selp.b16 	%rs251, %rs250, %rs152, %p81;
	min.s64 	%rd318, %rd317, %rd177;
$L__BB6_183:
	ld.shared.u16 	%rs155, [_ZN6thrust24THRUST_300001_SM_1000_NS8cuda_cub4core6detail5shmemE+56];
	ld.shared.u64 	%rd180, [_ZN6thrust24THRUST_300001_SM_1000_NS8cuda_cub4core6detail5shmemE+64];
	setp.lt.u16 	%p82, %rs251, %rs155;
	mov.u16 	%rs252, %rs251;
	mov.u64 	%rd319, %rd318;
	@%p82 bra 	$L__BB6_186;
	setp.lt.u16 	%p83, %rs155, %rs251;
	mov.u16 	%rs252, %rs155;
	mov.u64 	%rd319, %rd180;
	@%p83 bra 	$L__BB6_186;
	setp.lt.s64 	%p84, %rd318, %rd180;
	selp.b16 	%rs252, %rs251, %rs155, %p84;
	min.s64 	%rd319, %rd318, %rd180;
$L__BB6_186:
	ld.shared.u16 	%rs158, [_ZN6thrust24THRUST_300001_SM_1000_NS8cuda_cub4core6detail5shmemE+72];
	ld.shared.u64 	%rd183, [_ZN6thrust24THRUST_300001_SM_1000_NS8cuda_cub4core6detail5shmemE+80];
	setp.lt.u16 	%p85, %rs252, %rs158;
	mov.u16 	%rs253, %rs252;
	mov.u64 	%rd320, %rd319;
	@%p85 bra 	$L__BB6_189;
	setp.lt.u16 	%p86, %rs158, %rs252;
	mov.u16 	%rs253, %rs158;
	mov.u64 	%rd320, %rd183;
	@%p86 bra 	$L__BB6_189;
	setp.lt.s64 	%p87, %rd319, %rd183;
	selp.b16 	%rs253, %rs252, %rs158, %p87;
	min.s64 	%rd320, %rd319, %rd183;
$L__BB6_189:
	ld.shared.u16 	%rs161, [_ZN6thrust24THRUST_300001_SM_1000_NS8cuda_cub4core6detail5shmemE+88];
	ld.shared.u64 	%rd186, [_ZN6thrust24THRUST_300001_SM_1000_NS8cuda_cub4core6detail5shmemE+96];
	setp.lt.u16 	%p88, %rs253, %rs161;
	mov.u16 	%rs254, %rs253;
	mov.u64 	%rd321, %rd320;
	@%p88 bra 	$L__BB6_192;
	setp.lt.u16 	%p89, %rs161, %rs253;
	mov.u16 	%rs254, %rs161;
	mov.u64 	%rd321, %rd186;
	@%p89 bra 	$L__BB6_192;
	setp.lt.s64 	%p90, %rd320, %rd186;
	selp.b16 	%rs254, %rs253, %rs161, %p90;
	min.s64 	%rd321, %rd320, %rd186;
$L__BB6_192:
	ld.shared.u16 	%rs164, [_ZN6thrust24THRUST_300001_SM_1000_NS8cuda_cub4core6detail5shmemE+104];
	ld.shared.u64 	%rd189, [_ZN6thrust24THRUST_300001_SM_1000_NS8cuda_cub4core6detail5shmemE+112];
	setp.lt.u16 	%p91, %rs254, %rs164;
	mov.u16 	%rs255, %rs254;
	mov.u64 	%rd322, %rd321;
	@%p91 bra 	$L__BB6_195;
	setp.lt.u16 	%p92, %rs164, %rs254;
	mov.u16 	%rs255, %rs164;
	mov.u64 	%rd322, %rd189;
	@%p92 bra 	$L__BB6_195;
	setp.lt.s64 	%p93, %rd321, %rd189;
	selp.b16 	%rs255, %rs254, %rs164, %p93;
	min.s64 	%rd322, %rd321, %rd189;
$L__BB6_195:
	ld.shared.u16 	%rs167, [_ZN6thrust24THRUST_300001_SM_1000_NS8cuda_cub4core6detail5shmemE+120];
	ld.shared.u64 	%rd192, [_ZN6thrust24THRUST_300001_SM_1000_NS8cuda_cub4core6detail5shmemE+128];
	setp.lt.u16 	%p94, %rs255, %rs167;
	mov.u16 	%rs256, %rs255;
	mov.u64 	%rd323, %rd322;
	@%p94 bra 	$L__BB6_198;
	setp.lt.u16 	%p95, %rs167, %rs255;
	mov.u16 	%rs256, %rs167;
	mov.u64 	%rd323, %rd192;
	@%p95 bra 	$L__BB6_198;
	setp.lt.s64 	%p96, %rd322, %rd192;
	selp.b16 	%rs256, %rs255, %rs167, %p96;
	min.s64 	%rd323, %rd322, %rd192;
$L__BB6_198:
	mov.u32 	%r389, %tid.x;
	setp.ne.s32 	%p223, %r389, 0;
	@%p223 bra 	$L__BB6_200;
	ld.param.u64 	%rd254, [_ZN6thrust24THRUST_300001_SM_1000_NS8cuda_cub4core6detail13_kernel_agentINS1_8__reduce11ReduceAgentINS0_12zip_iteratorIN4cuda3std3__45tupleIJPtNS0_17counting_iteratorIlNS0_11use_defaultESE_SE_EEEEEEEPNSB_IJtlEEESI_lNS1_9__extrema9arg_min_fItlNSA_4lessItEEEEEEJSH_SJ_lN3cub18CUB_300001_SM_100013GridEvenShareIlEENSR_9GridQueueIyEESO_EEEvDpT0__param_1];
	cvta.to.global.u64 	%rd251, %rd254;
	mul.wide.u32 	%rd252, %r1, 16;
	add.s64 	%rd253, %rd251, %rd252;
	st.global.u16 	[%rd253], %rs256;
	st.global.u64 	[%rd253+8], %rd323;
$L__BB6_200:
	ret;

}
	// .globl	_ZN6thrust24THRUST_300001_SM_1000_NS8cuda_cub4core6detail13_kernel_agentINS1_8__reduce10DrainAgentIlEEJN3cub18CUB_300001_SM_10009GridQueueIyEElEEEvDpT0_
.visible .entry _ZN6thrust24THRUST_300001_SM_1000_NS8cuda_cub4core6detail13_kernel_agentINS1_8__reduce10DrainAgentIlEEJN3cub18CUB_300001_SM_10009GridQueueIyEElEEEvDpT0_(
	.param .align 8 .b8 _ZN6thrust24THRUST_300001_SM_1000_NS8cuda_cub4core6detail13_kernel_agentINS1_8__reduce10DrainAgentIlEEJN3cub18CUB_300001_SM_10009GridQueueIyEElEEEvDpT0__param_0[8],
	.param .u64 _ZN6thrust24THRUST_300001_SM_1000_NS8cuda_cub4core6detail13_kernel_agentINS1_8__reduce10DrainAgentIlEEJN3cub18CUB_300001_SM_10009GridQueueIyEElEEEvDpT0__param_1
)
.maxntid 1
{
	.reg .b64 	%rd<5>;

	ld.param.u64 	%rd1, [_ZN6thrust24THRUST_300001_SM_1000_NS8cuda_cub4core6detail13_kernel_agentINS1_8__reduce10DrainAgentIlEEJN3cub18CUB_300001_SM_10009GridQueueIyEElEEEvDpT0__param_0];
	ld.param.u64 	%rd2, [_ZN6thrust24THRUST_300001_SM_1000_NS8cuda_cub4core6detail13_kernel_agentINS1_8__reduce10DrainAgentIlEEJN3cub18CUB_300001_SM_10009GridQueueIyEElEEEvDpT0__param_1];
	cvta.to.global.u64 	%rd3, %rd1;
	st.global.u64 	[%rd3], %rd2;
	mov.b64 	%rd4, 0;
	st.global.u64 	[%rd3+8], %rd4;
	ret;

}
	// .globl	_ZN6thrust24THRUST_300001_SM_1000_NS8cuda_cub4core6detail13_kernel_agentINS1_8__reduce11ReduceAgentIPN4cuda3std3__45tupleIJtlEEESC_SB_lNS1_9__extrema9arg_min_fItlNS9_4lessItEEEEEEJSC_SC_iSH_EEEvDpT0_
.visible .entry _ZN6thrust24THRUST_300001_SM_1000_NS8cuda_cub4core6detail13_kernel_agentINS1_8__reduce11ReduceAgentIPN4cuda3std3__45tupleIJtlEEESC_SB_lNS1_9__extrema9arg_min_fItlNS9_4lessItEEEEEEJSC_SC_iSH_EEEvDpT0_(
	.param .u64 .ptr .align 1 _ZN6thrust24THRUST_300001_SM_1000_NS8cuda_cub4core6detail13_kernel_agentINS1_8__reduce11ReduceAgentIPN4cuda3std3__45tupleIJtlEEESC_SB_lNS1_9__extrema9arg_min_fItlNS9_4lessItEEEEEEJSC_SC_iSH_EEEvDpT0__param_0,
	.param .u64 .ptr .align 1 _ZN6thrust24THRUST_300001_SM_1000_NS8cuda_cub4core6detail13_kernel_agentINS1_8__reduce11ReduceAgentIPN4cuda3std3__45tupleIJtlEEESC_SB_lNS1_9__extrema9arg_min_fItlNS9_4lessItEEEEEEJSC_SC_iSH_EEEvDpT0__param_1,
	.param .u32 _ZN6thrust24THRUST_300001_SM_1000_NS8cuda_cub4core6detail13_kernel_agentINS1_8__reduce11ReduceAgentIPN4cuda3std3__45tupleIJtlEEESC_SB_lNS1_9__extrema9arg_min_fItlNS9_4lessItEEEEEEJSC_SC_iSH_EEEvDpT0__param_2,
	.param .align 1 .b8 _ZN6thrust24THRUST_300001_SM_1000_NS8cuda_cub4core6detail13_kernel_agentINS1_8__reduce11ReduceAgentIPN4cuda3std3__45tupleIJtlEEESC_SB_lNS1_9__extrema9arg_min_fItlNS9_4lessItEEEEEEJSC_SC_iSH_EEEvDpT0__param_3[1]
)
.maxntid 256
{
	.reg .pred 	%p<260>;
	.reg .b16 	%rs<308>;
	.reg .b32 	%r<374>;
	.reg .b64 	%rd<487>;

	ld.param.u32 	%r29, [_ZN6thrust24THRUST_300001_SM_1000_NS8cuda_cub4core6detail13_kernel_agentINS1_8__reduce11ReduceAgentIPN4cuda3std3__45tupleIJtlEEESC_SB_lNS1_9__extrema9arg_min_fItlNS9_4lessItEEEEEEJSC_SC_iSH_EEEvDpT0__param_2];
	cvt.s64.s32 	%rd1, %r29;
	setp.eq.s32 	%p1, %r29, 0;
	@%p1 bra 	$L__BB8_238;
	setp.gt.s32 	%p2, %r29, 1279;
	@%p2 bra 	$L__BB8_111;
	mov.u32 	%r1, %tid.x;
	setp.ge.s32 	%p133, %r1, %r29;
	mov.b16 	%rs239, 0;
	mov.b64 	%rd410, 0;
	mov.u32 	%r368, %r1;
	@%p133 bra 	$L__BB8_4;
	ld.param.u64 	%rd396, [_ZN6thrust24THRUST_300001_SM_1000_NS8cuda_cub4core6detail13_kernel_agentINS1_8__reduce11ReduceAgentIPN4cuda3std3__45tupleIJtlEEESC_SB_lNS1_9__extrema9arg_min_fItlNS9_4lessItEEEEEEJSC_SC_iSH_EEEvDpT0__param_0];
	mul.wide.u32 	%rd366, %r1, 16;
	add.s64 	%rd363, %rd396, %rd366;
	// begin inline asm
	ld.global.nc.u64 %rd362, [%rd363];
	// end inline asm
	add.s64 	%rd365, %rd363, 8;
	// begin inline asm
	ld.global.nc.u64 %rd410, [%rd365];
	// end inline asm
	cvt.u16.u64 	%rs239, %rd362;
	add.s32 	%r368, %r1, 256;
$L__BB8_4:
	setp.ge.s32 	%p134, %r368, %r29;
	@%p134 bra 	$L__BB8_25;
	not.b32 	%r141, %r368;
	add.s32 	%r4, %r29, %r141;
	and.b32  	%r142, %r4, 768;
	setp.eq.s32 	%p135, %r142, 768;
	@%p135 bra 	$L__BB8_11;
	ld.param.u64 	%rd397, [_ZN6thrust24THRUST_300001_SM_1000_NS8cuda_cub4core6detail13_kernel_agentINS1_8__reduce11ReduceAgentIPN4cuda3std3__45tupleIJtlEEESC_SB_lNS1_9__extrema9arg_min_fItlNS9_4lessItEEEEEEJSC_SC_iSH_EEEvDpT0__param_0];
	mul.wide.u32 	%rd368, %r368, 16;
	add.s64 	%rd401, %rd397, %rd368;
	shr.u32 	%r143, %r4, 8;
	add.s32 	%r144, %r143, 1;
	and.b32  	%r145, %r144, 3;
	neg.s32 	%r366, %r145;
$L__BB8_7:
	.pragma "nounroll";
	mov.u64 	%rd6, %rd410;
	mov.u16 	%rs3, %rs239;
	// begin inline asm
	ld.global.nc.u64 %rd369, [%rd401];
	// end inline asm
	add.s64 	%rd372, %rd401, 8;
	// begin inline asm
	ld.global.nc.u64 %rd371, [%rd372];
	// end inline asm
	cvt.u16.u64 	%rs4, %rd369;
	setp.lt.u16 	%p136, %rs3, %rs4;
	@%p136 bra 	$L__BB8_10;
	setp.gt.u16 	%p137, %rs3, %rs4;
	mov.u64 	%rd410, %rd371;
	mov.u16 	%rs239, %rs4;
	@%p137 bra 	$L__BB8_10;
	setp.lt.s64 	%p138, %rd6, %rd371;
	min.s64 	%rd410, %rd6, %rd371;
	selp.b16 	%rs239, %rs3, %rs4, %p138;
$L__BB8_10:
	add.s32 	%r368, %r368, 256;
	add.s64 	%rd401, %rd401, 4096;
	add.s32 	%r366, %r366, 1;
	setp.ne.s32 	%p139, %r366, 0;
	@%p139 bra 	$L__BB8_7;
$L__BB8_11:
	setp.lt.u32 	%p140, %r4, 768;
	@%p140 bra 	$L__BB8_25;
$L__BB8_12:
	ld.param.u64 	%rd398, [_ZN6thrust24THRUST_300001_SM_1000_NS8cuda_cub4core6detail13_kernel_agentINS1_8__reduce11ReduceAgentIPN4cuda3std3__45tupleIJtlEEESC_SB_lNS1_9__extrema9arg_min_fItlNS9_4lessItEEEEEEJSC_SC_iSH_EEEvDpT0__param_0];
	mul.wide.s32 	%rd377, %r368, 16;
	add.s64 	%rd374, %rd398, %rd377;
	// begin inline asm
	ld.global.nc.u64 %rd373, [%rd374];
	// end inline asm
	add.s64 	%rd376, %rd374, 8;
	// begin inline asm
	ld.global.nc.u64 %rd375, [%rd376];
	// end inline asm
	cvt.u16.u64 	%rs10, %rd373;
	setp.lt.u16 	%p141, %rs239, %rs10;
	mov.u64 	%rd407, %rd410;
	mov.u16 	%rs236, %rs239;
	@%p141 bra 	$L__BB8_15;
	setp.gt.u16 	%p142, %rs239, %rs10;
	mov.u64 	%rd407, %rd375;
	mov.u16 	%rs236, %rs10;
	@%p142 bra 	$L__BB8_15;
	setp.lt.s64 	%p143, %rd410, %rd375;
	min.s64 	%rd407, %rd410, %rd375;
	selp.b16 	%rs236, %rs239, %rs10, %p143;
$L__BB8_15:
	add.s64 	%rd379, %rd374, 4096;
	// begin inline asm
	ld.global.nc.u64 %rd378, [%rd379];
	// end inline asm
	add.s64 	%rd381, %rd374, 4104;
	// begin inline asm
	ld.global.nc.u64 %rd380, [%rd381];
	// end inline asm
	cvt.u16.u64 	%rs13, %rd378;
	setp.lt.u16 	%p144, %rs236, %rs13;
	mov.u64 	%rd408, %rd407;
	mov.u16 	%rs237, %rs236;
	@%p144 bra 	$L__BB8_18;
	setp.gt.u16 	%p145, %rs236, %rs13;
	mov.u64 	%rd408, %rd380;
	mov.u16 	%rs237, %rs13;
	@%p145 bra 	$L__BB8_18;
	setp.lt.s64 	%p146, %rd407, %rd380;
	min.s64 	%rd408, %rd407, %rd380;
	selp.b16 	%rs237, %rs236, %rs13, %p146;
$L__BB8_18:
	add.s64 	%rd383, %rd374, 8192;
	// begin inline asm
	ld.global.nc.u64 %rd382, [%rd383];
	// end inline asm
	add.s64 	%rd385, %rd374, 8200;
	// begin inline asm
	ld.global.nc.u64 %rd384, [%rd385];
	// end inline asm
	cvt.u16.u64 	%rs16, %rd382;
	setp.lt.u16 	%p147, %rs237, %rs16;
	mov.u64 	%rd409, %rd408;
	mov.u16 	%rs238, %rs237;
	@%p147 bra 	$L__BB8_21;
	setp.gt.u16 	%p148, %rs237, %rs16;
	mov.u64 	%rd409, %rd384;
	mov.u16 	%rs238, %rs16;
	@%p148 bra 	$L__BB8_21;
	setp.lt.s64 	%p149, %rd408, %rd384;
	min.s64 	%rd409, %rd408, %rd384;
	selp.b16 	%rs238, %rs237, %rs16, %p149;
$L__BB8_21:
	add.s64 	%rd387, %rd374, 12288;
	// begin inline asm
	ld.global.nc.u64 %rd386, [%rd387];
	// end inline asm
	add.s64 	%rd389, %rd374, 12296;
	// begin inline asm
	ld.global.nc.u64 %rd388, [%rd389];
	// end inline asm
	cvt.u16.u64 	%rs19, %rd386;
	setp.lt.u16 	%p150, %rs238, %rs19;
	mov.u64 	%rd410, %rd409;
	mov.u16 	%rs239, %rs238;
	@%p150 bra 	$L__BB8_24;
	setp.gt.u16 	%p151, %rs238, %rs19;
	mov.u64 	%rd410, %rd388;
	mov.u16 	%rs239, %rs19;
	@%p151 bra 	$L__BB8_24;
	setp.lt.s64 	%p152, %rd409, %rd388;
	min.s64 	%rd410, %rd409, %rd388;
	selp.b16 	%rs239, %rs238, %rs19, %p152;
$L__BB8_24:
	add.s32 	%r368, %r368, 1024;
	setp.lt.s32 	%p153, %r368, %r29;
	@%p153 bra 	$L__BB8_12;
$L__BB8_25:
	setp.lt.s32 	%p154, %r29, 256;
	@%p154 bra 	$L__BB8_65;
	// begin inline asm
	mov.u32 %r259, %laneid;
	// end inline asm
	mov.b32 	%r261, {%rs239, %rs225};
	mov.b32 	%r277, 1;
	mov.b32 	%r278, 31;
	mov.b32 	%r279, -1;
	// begin inline asm
	shfl.sync.down.b32 %r260, %r261, %r277, %r278, %r279;
	// end inline asm
	// begin inline asm
	shfl.sync.down.b32 %r265, %r266, %r277, %r278, %r279;
	// end inline asm
	mov.b64 	{%r271, %r276}, %rd410;
	// begin inline asm
	shfl.sync.down.b32 %r270, %r271, %r277, %r278, %r279;
	// end inline asm
	// begin inline asm
	shfl.sync.down.b32 %r275, %r276, %r277, %r278, %r279;
	// end inline asm
	mov.b64 	%rd28, {%r270, %r275};
	cvt.u16.u32 	%rs23, %r260;
	setp.gt.s32 	%p211, %r259, 30;
	setp.lt.u16 	%p212, %rs239, %rs23;
	or.pred  	%p213, %p211, %p212;
	mov.u64 	%rd412, %rd410;
	mov.u16 	%rs241, %rs239;
	@%p213 bra 	$L__BB8_29;
	setp.lt.u16 	%p214, %rs23, %rs239;
	mov.u64 	%rd412, %rd28;
	mov.u16 	%rs241, %rs23;
	@%p214 bra 	$L__BB8_29;
	setp.lt.s64 	%p215, %rd410, %rd28;
	min.s64 	%rd412, %rd410, %rd28;
	selp.b16 	%rs241, %rs239, %rs23, %p215;
$L__BB8_29:
	mov.b32 	%r281, {%rs241, %rs226};
	mov.b32 	%r297, 2;
	mov.b32 	%r298, 31;
	mov.b32 	%r299, -1;
	// begin inline asm
	shfl.sync.down.b32 %r280, %r281, %r297, %r298, %r299;
	// end inline asm
	// begin inline asm
	shfl.sync.down.b32 %r285, %r286, %r297, %r298, %r299;
	// end inline asm
	mov.b64 	{%r291, %r296}, %rd412;
	// begin inline asm
	shfl.sync.down.b32 %r290, %r291, %r297, %r298, %r299;
	// end inline asm
	// begin inline asm
	shfl.sync.down.b32 %r295, %r296, %r297, %r298, %r299;
	// end inline asm
	mov.b64 	%rd31, {%r290, %r295};
	cvt.u16.u32 	%rs26, %r280;
	setp.gt.s32 	%p216, %r259, 29;
	setp.lt.u16 	%p217, %rs241, %rs26;
	or.pred  	%p218, %p216, %p217;
	mov.u64 	%rd413, %rd412;
	mov.u16 	%rs242, %rs241;
	@%p218 bra 	$L__BB8_32;
	setp.lt.u16 	%p219, %rs26, %rs241;
	mov.u64 	%rd413, %rd31;
	mov.u16 	%rs242, %rs26;
	@%p219 bra 	$L__BB8_32;
	setp.lt.s64 	%p220, %rd412, %rd31;
	min.s64 	%rd413, %rd412, %rd31;
	selp.b16 	%rs242, %rs241, %rs26, %p220;
$L__BB8_32:
	mov.b32 	%r301, {%rs242, %rs227};
	mov.b32 	%r317, 4;
	mov.b32 	%r318, 31;
	mov.b32 	%r319, -1;
	// begin inline asm
	shfl.sync.down.b32 %r300, %r301, %r317, %r318, %r319;
	// end inline asm
	// begin inline asm
	shfl.sync.down.b32 %r305, %r306, %r317, %r318, %r319;
	// end inline asm
	mov.b64 	{%r311, %r316}, %rd413;
	// begin inline asm
	shfl.sync.down.b32 %r310, %r311, %r317, %r318, %r319;
	// end inline asm
	// begin inline asm
	shfl.sync.down.b32 %r315, %r316, %r317, %r318, %r319;
	// end inline asm
	mov.b64 	%rd34, {%r310, %r315};
	cvt.u16.u32 	%rs29, %r300;
	setp.gt.s32 	%p221, %r259, 27;
	setp.lt.u16 	%p222, %rs242, %rs29;
	or.pred  	%p223, %p221, %p222;
	mov.u64 	%rd414, %rd413;
	mov.u16 	%rs243, %rs242;
	@%p223 bra 	$L__BB8_35;
	setp.lt.u16 	%p224, %rs29, %rs242;
	mov.u64 	%rd414, %rd34;
	mov.u16 	%rs243, %rs29;
	@%p224 bra 	$L__BB8_35;
	setp.lt.s64 	%p225, %rd413, %rd34;
	min.s64 	%rd414, %rd413, %rd34;
	selp.b16 	%rs243, %rs242, %rs29, %p225;
$L__BB8_35:
	mov.b32 	%r321, {%rs243, %rs228};
	mov.b32 	%r337, 8;
	mov.b32 	%r338, 31;
	mov.b32 	%r339, -1;
	// begin inline asm
	shfl.sync.down.b32 %r320, %r321, %r337, %r338, %r339;
	// end inline asm
	// begin inline asm
	shfl.sync.down.b32 %r325, %r326, %r337, %r338, %r339;
	// end inline asm
	mov.b64 	{%r331, %r336}, %rd414;
	// begin inline asm
	shfl.sync.down.b32 %r330, %r331, %r337, %r338, %r339;
	// end inline asm
	// begin inline asm
	shfl.sync.down.b32 %r335, %r336, %r337, %r338, %r339;
	// end inline asm
	mov.b64 	%rd37, {%r330, %r335};
	cvt.u16.u32 	%rs32, %r320;
	setp.gt.s32 	%p226, %r259, 23;
	setp.lt.u16 	%p227, %rs243, %rs32;
	or.pred  	%p228, %p226, %p227;
	mov.u64 	%rd415, %rd414;
	mov.u16 	%rs244, %rs243;
	@%p228 bra 	$L__BB8_38;
	setp.lt.u16 	%p229, %rs32, %rs243;
	mov.u64 	%rd415, %rd37;
	mov.u16 	%rs244, %rs32;
	@%p229 bra 	$L__BB8_38;
	setp.lt.s64 	%p230, %rd414, %rd37;
	min.s64 	%rd415, %rd414, %rd37;
	selp.b16 	%rs244, %rs243, %rs32, %p230;
$L__BB8_38:
	mov.b32 	%r341, {%rs244, %rs229};
	mov.b32 	%r357, 16;
	mov.b32 	%r358, 31;
	mov.b32 	%r359, -1;
	// begin inline asm
	shfl.sync.down.b32 %r340, %r341, %r357, %r358, %r359;
	// end inline asm
	// begin inline asm
	shfl.sync.down.b32 %r345, %r346, %r357, %r358, %r359;
	// end inline asm
	mov.b64 	{%r351, %r356}, %rd415;
	// begin inline asm
	shfl.sync.down.b32 %r350, %r351, %r357, %r358, %r359;
	// end inline asm
	// begin inline asm
	shfl.sync.down.b32 %r355, %r356, %r357, %r358, %r359;
	// end inline asm
	mov.b64 	%rd40, {%r350, %r355};
	cvt.u16.u32 	%rs35, %r340;
	setp.gt.s32 	%p231, %r259, 15;
	setp.lt.u16 	%p232, %rs244, %rs35;
	or.pred  	%p233, %p231, %p232;
	mov.u64 	%rd486, %rd415;
	mov.u16 	%rs307, %rs244;
	@%p233 bra 	$L__BB8_41;
	setp.lt.u16 	%p234, %rs35, %rs244;
	mov.u64 	%rd486, %rd40;
	mov.u16 	%rs307, %rs35;
	@%p234 bra 	$L__BB8_41;
	setp.lt.s64 	%p235, %rd415, %rd40;
	min.s64 	%rd486, %rd415, %rd40;
	selp.b16 	%rs307, %rs244, %rs35, %p235;
$L__BB8_41:
	setp.ne.s32 	%p236, %r259, 0;
	@%p236 bra 	$L__BB8_43;
	shr.u32 	%r360, %r1, 1;
	and.b32  	%r361, %r360, 496;
	mov.u32 	%r362, _ZN6thrust24THRUST_300001_SM_1000_NS8cuda_cub4core6detail5shmemE;
	add.s32 	%r363, %r362, %r361;
	st.shared.u16 	[%r363+8], %rs307;
	st.shared.u64 	[%r363+16], %rd486;
$L__BB8_43:
	bar.sync 	0;
	setp.ne.s32 	%p237, %r1, 0;
	@%p237 bra 	$L__BB8_236;
	ld.shared.u16 	%rs38, [_ZN6thrust24THRUST_300001_SM_1000_NS8cuda_cub4core6detail5shmemE+24];
	ld.shared.u64 	%rd43, [_ZN6thrust24THRUST_300001_SM_1000_NS8cuda_cub4core6detail5shmemE+32];
	setp.lt.u16 	%p238, %rs307, %rs38;
	mov.u64 	%rd417, %rd486;
	mov.u16 	%rs246, %rs307;
	@%p238 bra 	$L__BB8_47;
	setp.lt.u16 	%p239, %rs38, %rs307;
	mov.u64 	%rd417, %rd43;
	mov.u16 	%rs246, %rs38;
	@%p239 bra 	$L__BB8_47;
	setp.lt.s64 	%p240, %rd486, %rd43;
	min.s64 	%rd417, %rd486, %rd43;
	selp.b16 	%rs246, %rs307, %rs38, %p240;
$L__BB8_47:
	ld.shared.u16 	%rs41, [_ZN6thrust24THRUST_300001_SM_1000_NS8cuda_cub4core6detail5shmemE+40];
	ld.shared.u64 	%rd46, [_ZN6thrust24THRUST_300001_SM_1000_NS8cuda_cub4core6detail5shmemE+48];
	setp.lt.u16 	%p241, %rs246, %rs41;
	mov.u64 	%rd418, %rd417;
	mov.u16 	%rs247, %rs246;
	@%p241 bra 	$L__BB8_50;
	setp.lt.u16 	%p242, %rs41, %rs246;
	mov.u64 	%rd418, %rd46;
	mov.u16 	%rs247, %rs41;
	@%p242 bra 	$L__BB8_50;
	setp.lt.s64 	%p243, %rd417, %rd46;
	min.s64 	%rd418, %rd417, %rd46;
	selp.b16 	%rs247, %rs246, %rs41, %p243;
$L__BB8_50:
	ld.shared.u16 	%rs44, [_ZN6thrust24THRUST_300001_SM_1000_NS8cuda_cub4core6detail5shmemE+56];
	ld.shared.u64 	%rd49, [_ZN6thrust24THRUST_300001_SM_1000_NS8cuda_cub4core6detail5shmemE+64];
	setp.lt.u16 	%p244, %rs247, %rs44;
	mov.u64 	%rd419, %rd418;
	mov.u16 	%rs248, %rs247;
	@%p244 bra 	$L__BB8_53;
	setp.lt.u16 	%p245, %rs44, %rs247;
	mov.u64 	%rd419, %rd49;
	mov.u16 	%rs248, %rs44;
	@%p245 bra 	$L__BB8_53;
	setp.lt.s64 	%p246, %rd418, %rd49;
	min.s64 	%rd419, %rd418, %rd49;
	selp.b16 	%rs248, %rs247, %rs44, %p246;
$L__BB8_53:
	ld.shared.u16 	%rs47, [_ZN6thrust24THRUST_300001_SM_1000_NS8cuda_cub4core6detail5shmemE+72];
	ld.shared.u64 	%rd52, [_ZN6thrust24THRUST_300001_SM_1000_NS8cuda_cub4core6detail5shmemE+80];
	setp.lt.u16 	%p247, %rs248, %rs47;
	mov.u64 	%rd420, %rd419;
	mov.u16 	%rs249, %rs248;
	@%p247 bra 	$L__BB8_56;
	setp.lt.u16 	%p248, %rs47, %rs248;
	mov.u64 	%rd420, %rd52;
	mov.u16 	%rs249, %rs47;
	@%p248 bra 	$L__BB8_56;
	setp.lt.s64 	%p249, %rd419, %rd52;
	min.s64 	%rd420, %rd419, %rd52;
	selp.b16 	%rs249, %rs248, %rs47, %p249;
$L__BB8_56:
	ld.shared.u16 	%rs50, [_ZN6thrust24THRUST_300001_SM_1000_NS8cuda_cub4core6detail5shmemE+88];
	ld.shared.u64 	%rd55, [_ZN6thrust24THRUST_300001_SM_1000_NS8cuda_cub4core6detail5shmemE+96];
	setp.lt.u16 	%p250, %rs249, %rs50;
	mov.u64 	%rd421, %rd420;
	mov.u16 	%rs250, %rs249;
	@%p250 bra 	$L__BB8_59;
	setp.lt.u16 	%p251, %rs50, %rs249;
	mov.u64 	%rd421, %rd55;
	mov.u16 	%rs250, %rs50;
	@%p251 bra 	$L__BB8_59;
	setp.lt.s64 	%p252, %rd420, %rd55;
	min.s64 	%rd421, %rd420, %rd55;
	selp.b16 	%rs250, %rs249, %rs50, %p252;
$L__BB8_59:
	ld.shared.u16 	%rs53, [_ZN6thrust24THRUST_300001_SM_1000_NS8cuda_cub4core6detail5shmemE+104];
	ld.shared.u64 	%rd58, [_ZN6thrust24THRUST_300001_SM_1000_NS8cuda_cub4core6detail5shmemE+112];
	setp.lt.u16 	%p253, %rs250, %rs53;
	mov.u64 	%rd422, %rd421;
	mov.u16 	%rs251, %rs250;
	@%p253 bra 	$L__BB8_62;
	setp.lt.u16 	%p254, %rs53, %rs250;
	mov.u64 	%rd422, %rd58;
	mov.u16 	%rs251, %rs53;
	@%p254 bra 	$L__BB8_62;
	setp.lt.s64 	%p255, %rd421, %rd58;
	min.s64 	%rd422, %rd421, %rd58;
	selp.b16 	%rs251, %rs250, %rs53, %p255;
$L__BB8_62:
	ld.shared.u16 	%rs56, [_ZN6thrust24THRUST_300001_SM_1000_NS8cuda_cub4core6detail5shmemE+120];
	ld.shared.u64 	%rd61, [_ZN6thrust24THRUST_300001_SM_1000_NS8cuda_cub4core6detail5shmemE+128];
	setp.lt.u16 	%p256, %rs251, %rs56;
	mov.u16 	%rs307, %rs251;
	mov.u64 	%rd486, %rd422;
	@%p256 bra 	$L__BB8_236;
	setp.lt.u16 	%p257, %rs56, %rs251;
	mov.u16 	%rs307, %rs56;
	mov.u64 	%rd486, %rd61;
	@%p257 bra 	$L__BB8_236;
	setp.lt.s64 	%p258, %rd422, %rd61;
	min.s64 	%rd486, %rd422, %rd61;
	selp.b16 	%rs307, %rs251, %rs56, %p258;
	bra.uni 	$L__BB8_236;
$L__BB8_65:
	// begin inline asm
	mov.u32 %r146, %laneid;
	// end inline asm
	and.b32  	%r167, %r1, 992;
	add.s32 	%r168, %r167, 32;
	setp.gt.s32 	%p155, %r168, %r29;
	not.b32 	%r169, %r167;
	add.s32 	%r170, %r29, %r169;
	selp.b32 	%r165, %r170, 31, %p155;
	mov.b32 	%r148, {%rs239, %rs220};
	mov.b32 	%r164, 1;
	mov.b32 	%r166, -1;
	// begin inline asm
	shfl.sync.down.b32 %r147, %r148, %r164, %r165, %r166;
	// end inline asm
	// begin inline asm
	shfl.sync.down.b32 %r152, %r153, %r164, %r165, %r166;
	// end inline asm
	mov.b64 	{%r158, %r163}, %rd410;
	// begin inline asm
	shfl.sync.down.b32 %r157, %r158, %r164, %r165, %r166;
	// end inline asm
	// begin inline asm
	shfl.sync.down.b32 %r162, %r163, %r164, %r165, %r166;
	// end inline asm
	mov.b64 	%rd63, {%r157, %r162};
	cvt.u16.u32 	%rs58, %r147;
	setp.ge.s32 	%p156, %r146, %r165;
	setp.lt.u16 	%p157, %rs239, %rs58;
	or.pred  	%p158, %p156, %p157;
	mov.u64 	%rd423, %rd410;
	mov.u16 	%rs252, %rs239;
	@%p158 bra 	$L__BB8_68;
	setp.lt.u16 	%p159, %rs58, %rs239;
	mov.u64 	%rd423, %rd63;
	mov.u16 	%rs252, %rs58;
	@%p159 bra 	$L__BB8_68;
	setp.lt.s64 	%p160, %rd410, %rd63;
	min.s64 	%rd423, %rd410, %rd63;
	selp.b16 	%rs252, %rs239, %rs58, %p160;
$L__BB8_68:
	mov.b32 	%r172, {%rs252, %rs221};
	mov.b32 	%r188, 2;
	mov.b32 	%r190, -1;
	// begin inline asm
	shfl.sync.down.b32 %r171, %r172, %r188, %r165, %r190;
	// end inline asm
	// begin inline asm
	shfl.sync.down.b32 %r176, %r177, %r188, %r165, %r190;
	// end inline asm
	mov.b64 	{%r182, %r187}, %rd423;
	// begin inline asm
	shfl.sync.down.b32 %r181, %r182, %r188, %r165, %r190;
	// end inline asm
	// begin inline asm
	shfl.sync.down.b32 %r186, %r187, %r188, %r165, %r190;
	// end inline asm
	mov.b64 	%rd66, {%r181, %r186};
	cvt.u16.u32 	%rs61, %r171;
	add.s32 	%r191, %r146, 2;
	setp.gt.s32 	%p161, %r191, %r165;
	setp.lt.u16 	%p162, %rs252, %rs61;
	or.pred  	%p163, %p161, %p162;
	mov.u64 	%rd424, %rd423;
	mov.u16 	%rs253, %rs252;
	@%p163 bra 	$L__BB8_71;
	setp.lt.u16 	%p164, %rs61, %rs252;
	mov.u64 	%rd424, %rd66;
	mov.u16 	%rs253, %rs61;
	@%p164 bra 	$L__BB8_71;
	setp.lt.s64 	%p165, %rd423, %rd66;
	min.s64 	%rd424, %rd423, %rd66;
	selp.b16 	%rs253, %rs252, %rs61, %p165;
$L__BB8_71:
	mov.b32 	%r193, {%rs253, %rs222};
	mov.b32 	%r209, 4;
	mov.b32 	%r211, -1;
	// begin inline asm
	shfl.sync.down.b32 %r192, %r193, %r209, %r165, %r211;
	// end inline asm
	// begin inline asm
	shfl.sync.down.b32 %r197, %r198, %r209, %r165, %r211;
	// end inline asm
	mov.b64 	{%r203, %r208}, %rd424;
	// begin inline asm
	shfl.sync.down.b32 %r202, %r203, %r209, %r165, %r211;
	// end inline asm
	// begin inline asm
	shfl.sync.down.b32 %r207, %r208, %r209, %r165, %r211;
	// end inline asm
	mov.b64 	%rd69, {%r202, %r207};
	cvt.u16.u32 	%rs64, %r192;
	add.s32 	%r212, %r146, 4;
	setp.gt.s32 	%p166, %r212, %r165;
	setp.lt.u16 	%p167, %rs253, %rs64;
	or.pred  	%p168, %p166, %p167;
	mov.u16 	%rs254, %rs253;
	mov.u64 	%rd425, %rd424;
	@%p168 bra 	$L__BB8_74;
	setp.lt.u16 	%p169, %rs64, %rs253;
	mov.u16 	%rs254, %rs64;
	mov.u64 	%rd425, %rd69;
	@%p169 bra 	$L__BB8_74;
	setp.lt.s64 	%p170, %rd424, %rd69;
	selp.b16 	%rs254, %rs253, %rs64, %p170;
	min.s64 	%rd425, %rd424, %rd69;
$L__BB8_74:
	mov.b32 	%r214, {%rs254, %rs223};
	mov.b32 	%r230, 8;
	mov.b32 	%r232, -1;
	// begin inline asm
	shfl.sync.down.b32 %r213, %r214, %r230, %r165, %r232;
	// end inline asm
	// begin inline asm
	shfl.sync.down.b32 %r218, %r219, %r230, %r165, %r232;
	// end inline asm
	mov.b64 	{%r224, %r229}, %rd425;
	// begin inline asm
	shfl.sync.down.b32 %r223, %r224, %r230, %r165, %r232;
	// end inline asm
	// begin inline asm
	shfl.sync.down.b32 %r228, %r229, %r230, %r165, %r232;
	// end inline asm
	mov.b64 	%rd72, {%r223, %r228};
	cvt.u16.u32 	%rs67, %r213;
	add.s32 	%r233, %r146, 8;
	setp.gt.s32 	%p171, %r233, %r165;
	setp.lt.u16 	%p172, %rs254, %rs67;
	or.pred  	%p173, %p171, %p172;
	mov.u16 	%rs255, %rs254;
	mov.u64 	%rd426, %rd425;
	@%p173 bra 	$L__BB8_77;
	setp.lt.u16 	%p174, %rs67, %rs254;
	mov.u16 	%rs255, %rs67;
	mov.u64 	%rd426, %rd72;
	@%p174 bra 	$L__BB8_77;
	setp.lt.s64 	%p175, %rd425, %rd72;
	selp.b16 	%rs255, %rs254, %rs67, %p175;
	min.s64 	%rd426, %rd425, %rd72;
$L__BB8_77:
	mov.b32 	%r235, {%rs255, %rs224};
	mov.b32 	%r251, 16;
	mov.b32 	%r253, -1;
	// begin inline asm
	shfl.sync.down.b32 %r234, %r235, %r251, %r165, %r253;
	// end inline asm
	// begin inline asm
	shfl.sync.down.b32 %r239, %r240, %r251, %r165, %r253;
	// end inline asm
	mov.b64 	{%r245, %r250}, %rd426;
	// begin inline asm
	shfl.sync.down.b32 %r244, %r245, %r251, %r165, %r253;
	// end inline asm
	// begin inline asm
	shfl.sync.down.b32 %r249, %r250, %r251, %r165, %r253;
	// end inline asm
	mov.b64 	%rd75, {%r244, %r249};
	cvt.u16.u32 	%rs70, %r234;
	add.s32 	%r254, %r146, 16;
	setp.gt.s32 	%p176, %r254, %r165;
	setp.lt.u16 	%p177, %rs255, %rs70;
	or.pred  	%p178, %p176, %p177;
	mov.u16 	%rs307, %rs255;
	mov.u64 	%rd486, %rd426;
	@%p178 bra 	$L__BB8_80;
	setp.lt.u16 	%p179, %rs70, %rs255;
	mov.u16 	%rs307, %rs70;
	mov.u64 	%rd486, %rd75;
	@%p179 bra 	$L__BB8_80;
	setp.lt.s64 	%p180, %rd426, %rd75;
	selp.b16 	%rs307, %rs255, %rs70, %p180;
	min.s64 	%rd486, %rd426, %rd75;
$L__BB8_80:
	setp.ne.s32 	%p181, %r146, 0;
	@%p181 bra 	$L__BB8_82;
	shr.u32 	%r255, %r1, 1;
	and.b32  	%r256, %r255, 496;
	mov.u32 	%r257, _ZN6thrust24THRUST_300001_SM_1000_NS8cuda_cub4core6detail5shmemE;
	add.s32 	%r258, %r257, %r256;
	st.shared.u16 	[%r258+8], %rs307;
	st.shared.u64 	[%r258+16], %rd486;
$L__BB8_82:
	bar.sync 	0;
	setp.ne.s32 	%p182, %r1, 0;
	@%p182 bra 	$L__BB8_236;
	setp.lt.s32 	%p183, %r29, 33;
	mov.u16 	%rs257, %rs307;
	mov.u64 	%rd428, %rd486;
	@%p183 bra 	$L__BB8_87;
	ld.shared.u16 	%rs73, [_ZN6thrust24THRUST_300001_SM_1000_NS8cuda_cub4core6detail5shmemE+24];
	ld.shared.u64 	%rd78, [_ZN6thrust24THRUST_300001_SM_1000_NS8cuda_cub4core6detail5shmemE+32];
	setp.lt.u16 	%p184, %rs307, %rs73;
	mov.u16 	%rs257, %rs307;
	mov.u64 	%rd428, %rd486;
	@%p184 bra 	$L__BB8_87;
	setp.lt.u16 	%p185, %rs73, %rs307;
	mov.u16 	%rs257, %rs73;
	mov.u64 	%rd428, %rd78;
	@%p185 bra 	$L__BB8_87;
	setp.lt.s64 	%p186, %rd486, %rd78;
	selp.b16 	%rs257, %rs307, %rs73, %p186;
	min.s64 	%rd428, %rd486, %rd78;
$L__BB8_87:
	setp.lt.s32 	%p187, %r29, 65;
	mov.u16 	%rs258, %rs257;
	mov.u64 	%rd429, %rd428;
	@%p187 bra 	$L__BB8_91;
	ld.shared.u16 	%rs76, [_ZN6thrust24THRUST_300001_SM_1000_NS8cuda_cub4core6detail5shmemE+40];
	ld.shared.u64 	%rd81, [_ZN6thrust24THRUST_300001_SM_1000_NS8cuda_cub4core6detail5shmemE+48];
	setp.lt.u16 	%p188, %rs257, %rs76;
	mov.u16 	%rs258, %rs257;
	mov.u64 	%rd429, %rd428;
	@%p188 bra 	$L__BB8_91;
	setp.lt.u16 	%p189, %rs76, %rs257;
	mov.u16 	%rs258, %rs76;
	mov.u64 	%rd429, %rd81;
	@%p189 bra 	$L__BB8_91;
	setp.lt.s64 	%p190, %rd428, %rd81;
	selp.b16 	%rs258, %rs257, %rs76, %p190;
	min.s64 	%rd429, %rd428, %rd81;
$L__BB8_91:
	setp.lt.s32 	%p191, %r29, 97;
	mov.u16 	%rs259, %rs258;
	mov.u64 	%rd430, %rd429;
	@%p191 bra 	$L__BB8_95;
	ld.shared.u16 	%rs79, [_ZN6thrust24THRUST_300001_SM_1000_NS8cuda_cub4core6detail5shmemE+56];
	ld.shared.u64 	%rd84, [_ZN6thrust24THRUST_300001_SM_1000_NS8cuda_cub4core6detail5shmemE+64];
	setp.lt.u16 	%p192, %rs258, %rs79;
	mov.u16 	%rs259, %rs258;
	mov.u64 	%rd430, %rd429;
	@%p192 bra 	$L__BB8_95;
	setp.lt.u16 	%p193, %rs79, %rs258;
	mov.u16 	%rs259, %rs79;
	mov.u64 	%rd430, %rd84;
	@%p193 bra 	$L__BB8_95;
	setp.lt.s64 	%p194, %rd429, %rd84;
	selp.b16 	%rs259, %rs258, %rs79, %p194;
	min.s64 	%rd430, %rd429, %rd84;
$L__BB8_95:
	setp.lt.s32 	%p195, %r29, 129;
	mov.u16 	%rs260, %rs259;
	mov.u64 	%rd431, %rd430;
	@%p195 bra 	$L__BB8_99;
	ld.shared.u16 	%rs82, [_ZN6thrust24THRUST_300001_SM_1000_NS8cuda_cub4core6detail5shmemE+72];
	ld.shared.u64 	%rd87, [_ZN6thrust24THRUST_300001_SM_1000_NS8cuda_cub4core6detail5shmemE+80];
	setp.lt.u16 	%p196, %rs259, %rs82;
	mov.u16 	%rs260, %rs259;
	mov.u64 	%rd431, %rd430;
	@%p196 bra 	$L__BB8_99;
	setp.lt.u16 	%p197, %rs82, %rs259;
	mov.u16 	%rs260, %rs82;
	mov.u64 	%rd431, %rd87;
	@%p197 bra 	$L__BB8_99;
	setp.lt.s64 	%p198, %rd430, %rd87;
	selp.b16 	%rs260, %rs259, %rs82, %p198;
	min.s64 	%rd431, %rd430, %rd87;
$L__BB8_99:
	setp.lt.s32 	%p199, %r29, 161;
	mov.u16 	%rs261, %rs260;
	mov.u64 	%rd432, %rd431;
	@%p199 bra 	$L__BB8_103;
	ld.shared.u16 	%rs85, [_ZN6thrust24THRUST_300001_SM_1000_NS8cuda_cub4core6detail5shmemE+88];
	ld.shared.u64 	%rd90, [_ZN6thrust24THRUST_300001_SM_1000_NS8cuda_cub4core6detail5shmemE+96];
	setp.lt.u16 	%p200, %rs260, %rs85;
	mov.u16 	%rs261, %rs260;
	mov.u64 	%rd432, %rd431;
	@%p200 bra 	$L__BB8_103;
	setp.lt.u16 	%p201, %rs85, %rs260;
	mov.u16 	%rs261, %rs85;
	mov.u64 	%rd432, %rd90;
	@%p201 bra 	$L__BB8_103;
	setp.lt.s64 	%p202, %rd431, %rd90;
	selp.b16 	%rs261, %rs260, %rs85, %p202;
	min.s64 	%rd432, %rd431, %rd90;
$L__BB8_103:
	setp.lt.s32 	%p203, %r29, 193;
	mov.u16 	%rs262, %rs261;
	mov.u64 	%rd433, %rd432;
	@%p203 bra 	$L__BB8_107;
	ld.shared.u16 	%rs88, [_ZN6thrust24THRUST_300001_SM_1000_NS8cuda_cub4core6detail5shmemE+104];
	ld.shared.u64 	%rd93, [_ZN6thrust24THRUST_300001_SM_1000_NS8cuda_cub4core6detail5shmemE+112];
	setp.lt.u16 	%p204, %rs261, %rs88;
	mov.u16 	%rs262, %rs261;
	mov.u64 	%rd433, %rd432;
	@%p204 bra 	$L__BB8_107;
	setp.lt.u16 	%p205, %rs88, %rs261;
	mov.u16 	%rs262, %rs88;
	mov.u64 	%rd433, %rd93;
	@%p205 bra 	$L__BB8_107;
	setp.lt.s64 	%p206, %rd432, %rd93;
	selp.b16 	%rs262, %rs261, %rs88, %p206;
	min.s64 	%rd433, %rd432, %rd93;
$L__BB8_107:
	setp.lt.s32 	%p207, %r29, 225;
	mov.u16 	%rs307, %rs262;
	mov.u64 	%rd486, %rd433;
	@%p207 bra 	$L__BB8_236;
	ld.shared.u16 	%rs91, [_ZN6thrust24THRUST_300001_SM_1000_NS8cuda_cub4core6detail5shmemE+120];
	ld.shared.u64 	%rd96, [_ZN6thrust24THRUST_300001_SM_1000_NS8cuda_cub4core6detail5shmemE+128];
	setp.lt.u16 	%p208, %rs262, %rs91;
	mov.u16 	%rs307, %rs262;
	mov.u64 	%rd486, %rd433;
	@%p208 bra 	$L__BB8_236;
	setp.lt.u16 	%p209, %rs91, %rs262;
	mov.u16 	%rs307, %rs91;
	mov.u64 	%rd486, %rd96;
	@%p209 bra 	$L__BB8_236;
	setp.lt.s64 	%p210, %rd433, %rd96;
	selp.b16 	%rs307, %rs262, %rs91, %p210;
	min.s64 	%rd486, %rd433, %rd96;
	bra.uni 	$L__BB8_236;
$L__BB8_111:
	ld.param.u64 	%rd391, [_ZN6thrust24THRUST_300001_SM_1000_NS8cuda_cub4core6detail13_kernel_agentINS1_8__reduce11ReduceAgentIPN4cuda3std3__45tupleIJtlEEESC_SB_lNS1_9__extrema9arg_min_fItlNS9_4lessItEEEEEEJSC_SC_iSH_EEEvDpT0__param_0];
	mov.u32 	%r16, %tid.x;
	cvt.u64.u32 	%rd98, %r16;
	mul.wide.u32 	%rd258, %r16, 16;
	add.s64 	%rd239, %rd391, %rd258;
	// begin inline asm
	ld.global.nc.u64 %rd238, [%rd239];
	// end inline asm
	add.s64 	%rd241, %rd239, 8;
	// begin inline asm
	ld.global.nc.u64 %rd240, [%rd241];
	// end inline asm
	cvt.u16.u64 	%rs93, %rd238;
	add.s64 	%rd243, %rd239, 4096;
	// begin inline asm
	ld.global.nc.u64 %rd242, [%rd243];
	// end inline asm
	add.s64 	%rd245, %rd239, 4104;
	// begin inline asm
	ld.global.nc.u64 %rd244, [%rd245];
	// end inline asm
	cvt.u16.u64 	%rs94, %rd242;
	add.s64 	%rd247, %rd239, 8192;
	// begin inline asm
	ld.global.nc.u64 %rd246, [%rd247];
	// end inline asm
	add.s64 	%rd249, %rd239, 8200;
	// begin inline asm
	ld.global.nc.u64 %rd248, [%rd249];
	// end inline asm
	cvt.u16.u64 	%rs95, %rd246;
	add.s64 	%rd251, %rd239, 12288;
	// begin inline asm
	ld.global.nc.u64 %rd250, [%rd251];
	// end inline asm
	add.s64 	%rd253, %rd239, 12296;
	// begin inline asm
	ld.global.nc.u64 %rd252, [%rd253];
	// end inline asm
	cvt.u16.u64 	%rs96, %rd250;
	add.s64 	%rd255, %rd239, 16384;
	// begin inline asm
	ld.global.nc.u64 %rd254, [%rd255];
	// end inline asm
	add.s64 	%rd257, %rd239, 16392;
	// begin inline asm
	ld.global.nc.u64 %rd256, [%rd257];
	// end inline asm
	cvt.u16.u64 	%rs97, %rd254;
	setp.lt.u16 	%p3, %rs93, %rs94;
	mov.u16 	%rs263, %rs93;
	mov.u64 	%rd434, %rd240;
	@%p3 bra 	$L__BB8_114;
	setp.lt.u16 	%p4, %rs94, %rs93;
	mov.u16 	%rs263, %rs94;
	mov.u64 	%rd434, %rd244;
	@%p4 bra 	$L__BB8_114;
	setp.lt.s64 	%p5, %rd240, %rd244;
	selp.b16 	%rs263, %rs93, %rs94, %p5;
	min.s64 	%rd434, %rd240, %rd244;
$L__BB8_114:
	setp.lt.u16 	%p6, %rs263, %rs95;
	mov.u16 	%rs264, %rs263;
	mov.u64 	%rd435, %rd434;
	@%p6 bra 	$L__BB8_117;
	setp.gt.u16 	%p7, %rs263, %rs95;
	mov.u16 	%rs264, %rs95;
	mov.u64 	%rd435, %rd248;
	@%p7 bra 	$L__BB8_117;
	setp.lt.s64 	%p8, %rd434, %rd248;
	selp.b16 	%rs264, %rs263, %rs95, %p8;
	min.s64 	%rd435, %rd434, %rd248;
$L__BB8_117:
	setp.lt.u16 	%p9, %rs264, %rs96;
	mov.u16 	%rs265, %rs264;
	mov.u64 	%rd436, %rd435;
	@%p9 bra 	$L__BB8_120;
	setp.gt.u16 	%p10, %rs264, %rs96;
	mov.u16 	%rs265, %rs96;
	mov.u64 	%rd436, %rd252;
	@%p10 bra 	$L__BB8_120;
	setp.lt.s64 	%p11, %rd435, %rd252;
	selp.b16 	%rs265, %rs264, %rs96, %p11;
	min.s64 	%rd436, %rd435, %rd252;
$L__BB8_120:
	setp.lt.u16 	%p12, %rs265, %rs97;
	mov.u16 	%rs294, %rs265;
	mov.u64 	%rd473, %rd436;
	@%p12 bra 	$L__BB8_123;
	setp.gt.u16 	%p13, %rs265, %rs97;
	mov.u16 	%rs294, %rs97;
	mov.u64 	%rd473, %rd256;
	@%p13 bra 	$L__BB8_123;
	setp.lt.s64 	%p14, %rd436, %rd256;
	selp.b16 	%rs294, %rs265, %rs97, %p14;
	min.s64 	%rd473, %rd436, %rd256;
$L__BB8_123:
	setp.lt.u32 	%p15, %r29, 2560;
	mov.b64 	%rd452, 1280;
	@%p15 bra 	$L__BB8_174;
	add.s64 	%rd262, %rd1, -2560;
	mul.hi.u64 	%rd263, %rd262, -3689348814741910323;
	shr.u64 	%rd112, %rd263, 10;
	setp.lt.u64 	%p16, %rd262, 1280;
	mov.b64 	%rd452, 1280;
	@%p16 bra 	$L__BB8_157;
	ld.param.u64 	%rd392, [_ZN6thrust24THRUST_300001_SM_1000_NS8cuda_cub4core6detail13_kernel_agentINS1_8__reduce11ReduceAgentIPN4cuda3std3__45tupleIJtlEEESC_SB_lNS1_9__extrema9arg_min_fItlNS9_4lessItEEEEEEJSC_SC_iSH_EEEvDpT0__param_0];
	add.s64 	%rd265, %rd112, 1;
	and.b64  	%rd438, %rd265, 36028797018963966;
	shl.b64 	%rd266, %rd98, 4;
	add.s64 	%rd267, %rd266, %rd392;
	add.s64 	%rd439, %rd267, 57352;
	mov.b64 	%rd452, 1280;
$L__BB8_126:
	add.s64 	%rd269, %rd439, -36872;
	// begin inline asm
	ld.global.nc.u64 %rd268, [%rd269];
	// end inline asm
	add.s64 	%rd271, %rd439, -36864;
	// begin inline asm
	ld.global.nc.u64 %rd270, [%rd271];
	// end inline asm
	cvt.u16.u64 	%rs107, %rd268;
	add.s64 	%rd273, %rd439, -32776;
	// begin inline asm
	ld.global.nc.u64 %rd272, [%rd273];
	// end inline asm
	add.s64 	%rd275, %rd439, -32768;
	// begin inline asm
	ld.global.nc.u64 %rd274, [%rd275];
	// end inline asm
	cvt.u16.u64 	%rs108, %rd272;
	add.s64 	%rd277, %rd439, -28680;
	// begin inline asm
	ld.global.nc.u64 %rd276, [%rd277];
	// end inline asm
	add.s64 	%rd279, %rd439, -28672;
	// begin inline asm
	ld.global.nc.u64 %rd278, [%rd279];
	// end inline asm
	cvt.u16.u64 	%rs109, %rd276;
	add.s64 	%rd281, %rd439, -24584;
	// begin inline asm
	ld.global.nc.u64 %rd280, [%rd281];
	// end inline asm
	add.s64 	%rd283, %rd439, -24576;
	// begin inline asm
	ld.global.nc.u64 %rd282, [%rd283];
	// end inline asm
	cvt.u16.u64 	%rs110, %rd280;
	add.s64 	%rd285, %rd439, -20488;
	// begin inline asm
	ld.global.nc.u64 %rd284, [%rd285];
	// end inline asm
	add.s64 	%rd287, %rd439, -20480;
	// begin inline asm
	ld.global.nc.u64 %rd286, [%rd287];
	// end inline asm
	cvt.u16.u64 	%rs111, %rd284;
	setp.lt.u16 	%p17, %rs294, %rs107;
	mov.u16 	%rs268, %rs294;
	mov.u64 	%rd442, %rd473;
	@%p17 bra 	$L__BB8_129;
	setp.gt.u16 	%p18, %rs294, %rs107;
	mov.u16 	%rs268, %rs107;
	mov.u64 	%rd442, %rd270;
	@%p18 bra 	$L__BB8_129;
	setp.lt.s64 	%p19, %rd473, %rd270;
	selp.b16 	%rs268, %rs294, %rs107, %p19;
	min.s64 	%rd442, %rd473, %rd270;
$L__BB8_129:
	setp.lt.u16 	%p20, %rs268, %rs108;
	mov.u16 	%rs269, %rs268;
	mov.u64 	%rd443, %rd442;
	@%p20 bra 	$L__BB8_132;
	setp.gt.u16 	%p21, %rs268, %rs108;
	mov.u16 	%rs269, %rs108;
	mov.u64 	%rd443, %rd274;
	@%p21 bra 	$L__BB8_132;
	setp.lt.s64 	%p22, %rd442, %rd274;
	selp.b16 	%rs269, %rs268, %rs108, %p22;
	min.s64 	%rd443, %rd442, %rd274;
$L__BB8_132:
	setp.lt.u16 	%p23, %rs269, %rs109;
	mov.u16 	%rs270, %rs269;
	mov.u64 	%rd444, %rd443;
	@%p23 bra 	$L__BB8_135;
	setp.gt.u16 	%p24, %rs269, %rs109;
	mov.u16 	%rs270, %rs109;
	mov.u64 	%rd444, %rd278;
	@%p24 bra 	$L__BB8_135;
	setp.lt.s64 	%p25, %rd443, %rd278;
	selp.b16 	%rs270, %rs269, %rs109, %p25;
	min.s64 	%rd444, %rd443, %rd278;
$L__BB8_135:
	setp.lt.u16 	%p26, %rs270, %rs110;
	mov.u16 	%rs271, %rs270;
	mov.u64 	%rd445, %rd444;
	@%p26 bra 	$L__BB8_138;
	setp.gt.u16 	%p27, %rs270, %rs110;
	mov.u16 	%rs271, %rs110;
	mov.u64 	%rd445, %rd282;
	@%p27 bra 	$L__BB8_138;
	setp.lt.s64 	%p28, %rd444, %rd282;
	selp.b16 	%rs271, %rs270, %rs110, %p28;
	min.s64 	%rd445, %rd444, %rd282;
$L__BB8_138:
	setp.lt.u16 	%p29, %rs271, %rs111;
	mov.u16 	%rs272, %rs271;
	mov.u64 	%rd446, %rd445;
	@%p29 bra 	$L__BB8_141;
	setp.gt.u16 	%p30, %rs271, %rs111;
	mov.u16 	%rs272, %rs111;
	mov.u64 	%rd446, %rd286;
	@%p30 bra 	$L__BB8_141;
	setp.lt.s64 	%p31, %rd445, %rd286;
	selp.b16 	%rs272, %rs271, %rs111, %p31;
	min.s64 	%rd446, %rd445, %rd286;
$L__BB8_141:
	add.s64 	%rd289, %rd439, -16392;
	// begin inline asm
	ld.global.nc.u64 %rd288, [%rd289];
	// end inline asm
	add.s64 	%rd291, %rd439, -16384;
	// begin inline asm
	ld.global.nc.u64 %rd290, [%rd291];
	// end inline asm
	cvt.u16.u64 	%rs122, %rd288;
	add.s64 	%rd293, %rd439, -12296;
	// begin inline asm
	ld.global.nc.u64 %rd292, [%rd293];
	// end inline asm
	add.s64 	%rd295, %rd439, -12288;
	// begin inline asm
	ld.global.nc.u64 %rd294, [%rd295];
	// end inline asm
	cvt.u16.u64 	%rs123, %rd292;
	add.s64 	%rd297, %rd439, -8200;
	// begin inline asm
	ld.global.nc.u64 %rd296, [%rd297];
	// end inline asm
	add.s64 	%rd299, %rd439, -8192;
	// begin inline asm
	ld.global.nc.u64 %rd298, [%rd299];
	// end inline asm
	cvt.u16.u64 	%rs124, %rd296;
	add.s64 	%rd301, %rd439, -4104;
	// begin inline asm
	ld.global.nc.u64 %rd300, [%rd301];
	// end inline asm
	add.s64 	%rd303, %rd439, -4096;
	// begin inline asm
	ld.global.nc.u64 %rd302, [%rd303];
	// end inline asm
	cvt.u16.u64 	%rs125, %rd300;
	add.s64 	%rd305, %rd439, -8;
	// begin inline asm
	ld.global.nc.u64 %rd304, [%rd305];
	// end inline asm
	// begin inline asm
	ld.global.nc.u64 %rd306, [%rd439];
	// end inline asm
	cvt.u16.u64 	%rs126, %rd304;
	setp.lt.u16 	%p32, %rs272, %rs122;
	mov.u16 	%rs273, %rs272;
	mov.u64 	%rd447, %rd446;
	@%p32 bra 	$L__BB8_144;
	setp.gt.u16 	%p33, %rs272, %rs122;
	mov.u16 	%rs273, %rs122;
	mov.u64 	%rd447, %rd290;
	@%p33 bra 	$L__BB8_144;
	setp.lt.s64 	%p34, %rd446, %rd290;
	selp.b16 	%rs273, %rs272, %rs122, %p34;
	min.s64 	%rd447, %rd446, %rd290;
$L__BB8_144:
	setp.lt.u16 	%p35, %rs273, %rs123;
	mov.u16 	%rs274, %rs273;
	mov.u64 	%rd448, %rd447;
	@%p35 bra 	$L__BB8_147;
	setp.gt.u16 	%p36, %rs273, %rs123;
	mov.u16 	%rs274, %rs123;
	mov.u64 	%rd448, %rd294;
	@%p36 bra 	$L__BB8_147;
	setp.lt.s64 	%p37, %rd447, %rd294;
	selp.b16 	%rs274, %rs273, %rs123, %p37;
	min.s64 	%rd448, %rd447, %rd294;
$L__BB8_147:
	setp.lt.u16 	%p38, %rs274, %rs124;
	mov.u16 	%rs275, %rs274;
	mov.u64 	%rd449, %rd448;
	@%p38 bra 	$L__BB8_150;
	setp.gt.u16 	%p39, %rs274, %rs124;
	mov.u16 	%rs275, %rs124;
	mov.u64 	%rd449, %rd298;
	@%p39 bra 	$L__BB8_150;
	setp.lt.s64 	%p40, %rd448, %rd298;
	selp.b16 	%rs275, %rs274, %rs124, %p40;
	min.s64 	%rd449, %rd448, %rd298;
$L__BB8_150:
	setp.lt.u16 	%p41, %rs275, %rs125;
	mov.u16 	%rs276, %rs275;
	mov.u64 	%rd450, %rd449;
	@%p41 bra 	$L__BB8_153;
	setp.gt.u16 	%p42, %rs275, %rs125;
	mov.u16 	%rs276, %rs125;
	mov.u64 	%rd450, %rd302;
	@%p42 bra 	$L__BB8_153;
	setp.lt.s64 	%p43, %rd449, %rd302;
	selp.b16 	%rs276, %rs275, %rs125, %p43;
	min.s64 	%rd450, %rd449, %rd302;
$L__BB8_153:
	setp.lt.u16 	%p44, %rs276, %rs126;
	mov.u16 	%rs294, %rs276;
	mov.u64 	%rd473, %rd450;
	@%p44 bra 	$L__BB8_156;
	setp.gt.u16 	%p45, %rs276, %rs126;
	mov.u16 	%rs294, %rs126;
	mov.u64 	%rd473, %rd306;
	@%p45 bra 	$L__BB8_156;
	setp.lt.s64 	%p46, %rd450, %rd306;
	selp.b16 	%rs294, %rs276, %rs126, %p46;
	min.s64 	%rd473, %rd450, %rd306;
$L__BB8_156:
	add.s64 	%rd452, %rd452, 2560;
	add.s64 	%rd439, %rd439, 40960;
	add.s64 	%rd438, %rd438, -2;
	setp.ne.s64 	%p47, %rd438, 0;
	@%p47 bra 	$L__BB8_126;
$L__BB8_157:
	and.b64  	%rd308, %rd112, 1;
	setp.eq.b64 	%p48, %rd308, 1;
	@%p48 bra 	$L__BB8_174;
	ld.param.u64 	%rd393, [_ZN6thrust24THRUST_300001_SM_1000_NS8cuda_cub4core6detail13_kernel_agentINS1_8__reduce11ReduceAgentIPN4cuda3std3__45tupleIJtlEEESC_SB_lNS1_9__extrema9arg_min_fItlNS9_4lessItEEEEEEJSC_SC_iSH_EEEvDpT0__param_0];
	shl.b64 	%rd329, %rd452, 4;
	add.s64 	%rd331, %rd393, %rd258;
	add.s64 	%rd310, %rd331, %rd329;
	// begin inline asm
	ld.global.nc.u64 %rd309, [%rd310];
	// end inline asm
	add.s64 	%rd312, %rd310, 8;
	// begin inline asm
	ld.global.nc.u64 %rd311, [%rd312];
	// end inline asm
	cvt.u16.u64 	%rs139, %rd309;
	add.s64 	%rd314, %rd310, 4096;
	// begin inline asm
	ld.global.nc.u64 %rd313, [%rd314];
	// end inline asm
	add.s64 	%rd316, %rd310, 4104;
	// begin inline asm
	ld.global.nc.u64 %rd315, [%rd316];
	// end inline asm
	cvt.u16.u64 	%rs140, %rd313;
	add.s64 	%rd318, %rd310, 8192;
	// begin inline asm
	ld.global.nc.u64 %rd317, [%rd318];
	// end inline asm
	add.s64 	%rd320, %rd310, 8200;
	// begin inline asm
	ld.global.nc.u64 %rd319, [%rd320];
	// end inline asm
	cvt.u16.u64 	%rs141, %rd317;
	add.s64 	%rd322, %rd310, 12288;
	// begin inline asm
	ld.global.nc.u64 %rd321, [%rd322];
	// end inline asm
	add.s64 	%rd324, %rd310, 12296;
	// begin inline asm
	ld.global.nc.u64 %rd323, [%rd324];
	// end inline asm
	cvt.u16.u64 	%rs142, %rd321;
	add.s64 	%rd326, %rd310, 16384;
	// begin inline asm
	ld.global.nc.u64 %rd325, [%rd326];
	// end inline asm
	add.s64 	%rd328, %rd310, 16392;
	// begin inline asm
	ld.global.nc.u64 %rd327, [%rd328];
	// end inline asm
	cvt.u16.u64 	%rs143, %rd325;
	setp.lt.u16 	%p49, %rs294, %rs139;
	mov.u16 	%rs280, %rs294;
	mov.u64 	%rd456, %rd473;
	@%p49 bra 	$L__BB8_161;
	setp.gt.u16 	%p50, %rs294, %rs139;
	mov.u16 	%rs280, %rs139;
	mov.u64 	%rd456, %rd311;
	@%p50 bra 	$L__BB8_161;
	setp.lt.s64 	%p51, %rd473, %rd311;
	selp.b16 	%rs280, %rs294, %rs139, %p51;
	min.s64 	%rd456, %rd473, %rd311;
$L__BB8_161:
	setp.lt.u16 	%p52, %rs280, %rs140;
	mov.u16 	%rs281, %rs280;
	mov.u64 	%rd457, %rd456;
	@%p52 bra 	$L__BB8_164;
	setp.gt.u16 	%p53, %rs280, %rs140;
	mov.u16 	%rs281, %rs140;
	mov.u64 	%rd457, %rd315;
	@%p53 bra 	$L__BB8_164;
	setp.lt.s64 	%p54, %rd456, %rd315;
	selp.b16 	%rs281, %rs280, %rs140, %p54;
	min.s64 	%rd457, %rd456, %rd315;
$L__BB8_164:
	setp.lt.u16 	%p55, %rs281, %rs141;
	mov.u16 	%rs282, %rs281;
	mov.u64 	%rd458, %rd457;
	@%p55 bra 	$L__BB8_167;
	setp.gt.u16 	%p56, %rs281, %rs141;
	mov.u16 	%rs282, %rs141;
	mov.u64 	%rd458, %rd319;
	@%p56 bra 	$L__BB8_167;
	setp.lt.s64 	%p57, %rd457, %rd319;
	selp.b16 	%rs282, %rs281, %rs141, %p57;
	min.s64 	%rd458, %rd457, %rd319;
$L__BB8_167:
	setp.lt.u16 	%p58, %rs282, %rs142;
	mov.u16 	%rs283, %rs282;
	mov.u64 	%rd459, %rd458;
	@%p58 bra 	$L__BB8_170;
	setp.gt.u16 	%p59, %rs282, %rs142;
	mov.u16 	%rs283, %rs142;
	mov.u64 	%rd459, %rd323;
	@%p59 bra 	$L__BB8_170;
	setp.lt.s64 	%p60, %rd458, %rd323;
	selp.b16 	%rs283, %rs282, %rs142, %p60;
	min.s64 	%rd459, %rd458, %rd323;
$L__BB8_170:
	setp.lt.u16 	%p61, %rs283, %rs143;
	mov.u16 	%rs294, %rs283;
	mov.u64 	%rd473, %rd459;
	@%p61 bra 	$L__BB8_173;
	setp.gt.u16 	%p62, %rs283, %rs143;
	mov.u16 	%rs294, %rs143;
	mov.u64 	%rd473, %rd327;
	@%p62 bra 	$L__BB8_173;
	setp.lt.s64 	%p63, %rd459, %rd327;
	selp.b16 	%rs294, %rs283, %rs143, %p63;
	min.s64 	%rd473, %rd459, %rd327;
$L__BB8_173:
	add.s64 	%rd452, %rd452, 1280;
$L__BB8_174:
	cvt.s64.s32 	%rd332, %r29;
	setp.ge.s64 	%p64, %rd452, %rd332;
	@%p64 bra 	$L__BB8_197;
	cvt.u32.u64 	%r17, %rd452;
	sub.s32 	%r18, %r29, %r17;
	setp.ge.s32 	%p65, %r16, %r18;
	@%p65 bra 	$L__BB8_197;
	not.b32 	%r30, %r16;
	add.s32 	%r31, %r29, %r30;
	sub.s32 	%r19, %r31, %r17;
	and.b32  	%r32, %r19, 768;
	setp.eq.s32 	%p66, %r32, 768;
	mov.u32 	%r372, %r16;
	@%p66 bra 	$L__BB8_182;
	ld.param.u64 	%rd394, [_ZN6thrust24THRUST_300001_SM_1000_NS8cuda_cub4core6detail13_kernel_agentINS1_8__reduce11ReduceAgentIPN4cuda3std3__45tupleIJtlEEESC_SB_lNS1_9__extrema9arg_min_fItlNS9_4lessItEEEEEEJSC_SC_iSH_EEEvDpT0__param_0];
	cvt.u64.u32 	%rd334, %r16;
	add.s64 	%rd335, %rd452, %rd334;
	shl.b64 	%rd336, %rd335, 4;
	add.s64 	%rd463, %rd394, %rd336;
	shr.u32 	%r33, %r19, 8;
	add.s32 	%r34, %r33, 1;
	and.b32  	%r35, %r34, 3;
	neg.s32 	%r370, %r35;
	mov.u32 	%r372, %r16;
$L__BB8_178:
	.pragma "nounroll";
	mov.u64 	%rd176, %rd473;
	mov.u16 	%rs155, %rs294;
	// begin inline asm
	ld.global.nc.u64 %rd337, [%rd463];
	// end inline asm
	add.s64 	%rd340, %rd463, 8;
	// begin inline asm
	ld.global.nc.u64 %rd339, [%rd340];
	// end inline asm
	cvt.u16.u64 	%rs156, %rd337;
	setp.lt.u16 	%p67, %rs155, %rs156;
	@%p67 bra 	$L__BB8_181;
	setp.gt.u16 	%p68, %rs155, %rs156;
	mov.u16 	%rs294, %rs156;
	mov.u64 	%rd473, %rd339;
	@%p68 bra 	$L__BB8_181;
	setp.lt.s64 	%p69, %rd176, %rd339;
	selp.b16 	%rs294, %rs155, %rs156, %p69;
	min.s64 	%rd473, %rd176, %rd339;
$L__BB8_181:
	add.s32 	%r372, %r372, 256;
	add.s64 	%rd463, %rd463, 4096;
	add.s32 	%r370, %r370, 1;
	setp.ne.s32 	%p70, %r370, 0;
	@%p70 bra 	$L__BB8_178;
$L__BB8_182:
	setp.lt.u32 	%p71, %r19, 768;
	@%p71 bra 	$L__BB8_197;
	ld.param.u64 	%rd395, [_ZN6thrust24THRUST_300001_SM_1000_NS8cuda_cub4core6detail13_kernel_agentINS1_8__reduce11ReduceAgentIPN4cuda3std3__45tupleIJtlEEESC_SB_lNS1_9__extrema9arg_min_fItlNS9_4lessItEEEEEEJSC_SC_iSH_EEEvDpT0__param_0];
	cvt.u64.u32 	%rd341, %r372;
	add.s64 	%rd342, %rd452, %rd341;
	shl.b64 	%rd343, %rd342, 4;
	add.s64 	%rd344, %rd343, %rd395;
	add.s64 	%rd468, %rd344, 12296;
$L__BB8_184:
	add.s64 	%rd346, %rd468, -12296;
	// begin inline asm
	ld.global.nc.u64 %rd345, [%rd346];
	// end inline asm
	add.s64 	%rd348, %rd468, -12288;
	// begin inline asm
	ld.global.nc.u64 %rd347, [%rd348];
	// end inline asm
	cvt.u16.u64 	%rs162, %rd345;
	setp.lt.u16 	%p72, %rs294, %rs162;
	mov.u16 	%rs291, %rs294;
	mov.u64 	%rd470, %rd473;
	@%p72 bra 	$L__BB8_187;
	setp.gt.u16 	%p73, %rs294, %rs162;
	mov.u16 	%rs291, %rs162;
	mov.u64 	%rd470, %rd347;
	@%p73 bra 	$L__BB8_187;
	setp.lt.s64 	%p74, %rd473, %rd347;
	selp.b16 	%rs291, %rs294, %rs162, %p74;
	min.s64 	%rd470, %rd473, %rd347;
$L__BB8_187:
	add.s64 	%rd350, %rd468, -8200;
	// begin inline asm
	ld.global.nc.u64 %rd349, [%rd350];
	// end inline asm
	add.s64 	%rd352, %rd468, -8192;
	// begin inline asm
	ld.global.nc.u64 %rd351, [%rd352];
	// end inline asm
	cvt.u16.u64 	%rs165, %rd349;
	setp.lt.u16 	%p75, %rs291, %rs165;
	mov.u16 	%rs292, %rs291;
	mov.u64 	%rd471, %rd470;
	@%p75 bra 	$L__BB8_190;
	setp.gt.u16 	%p76, %rs291, %rs165;
	mov.u16 	%rs292, %rs165;
	mov.u64 	%rd471, %rd351;
	@%p76 bra 	$L__BB8_190;
	setp.lt.s64 	%p77, %rd470, %rd351;
	selp.b16 	%rs292, %rs291, %rs165, %p77;
	min.s64 	%rd471, %rd470, %rd351;
$L__BB8_190:
	add.s64 	%rd354, %rd468, -4104;
	// begin inline asm
	ld.global.nc.u64 %rd353, [%rd354];
	// end inline asm
	add.s64 	%rd356, %rd468, -4096;
	// begin inline asm
	ld.global.nc.u64 %rd355, [%rd356];
	// end inline asm
	cvt.u16.u64 	%rs168, %rd353;
	setp.lt.u16 	%p78, %rs292, %rs168;
	mov.u16 	%rs293, %rs292;
	mov.u64 	%rd472, %rd471;
	@%p78 bra 	$L__BB8_193;
	setp.gt.u16 	%p79, %rs292, %rs168;
	mov.u16 	%rs293, %rs168;
	mov.u64 	%rd472, %rd355;
	@%p79 bra 	$L__BB8_193;
	setp.lt.s64 	%p80, %rd471, %rd355;
	selp.b16 	%rs293, %rs292, %rs168, %p80;
	min.s64 	%rd472, %rd471, %rd355;
$L__BB8_193:
	add.s64 	%rd358, %rd468, -8;
	// begin inline asm
	ld.global.nc.u64 %rd357, [%rd358];
	// end inline asm
	// begin inline asm
	ld.global.nc.u64 %rd359, [%rd468];
	// end inline asm
	cvt.u16.u64 	%rs171, %rd357;
	setp.lt.u16 	%p81, %rs293, %rs171;
	mov.u16 	%rs294, %rs293;
	mov.u64 	%rd473, %rd472;
	@%p81 bra 	$L__BB8_196;
	setp.gt.u16 	%p82, %rs293, %rs171;
	mov.u16 	%rs294, %rs171;
	mov.u64 	%rd473, %rd359;
	@%p82 bra 	$L__BB8_196;
	setp.lt.s64 	%p83, %rd472, %rd359;
	selp.b16 	%rs294, %rs293, %rs171, %p83;
	min.s64 	%rd473, %rd472, %rd359;
$L__BB8_196:
	add.s32 	%r372, %r372, 1024;
	add.s64 	%rd468, %rd468, 16384;
	setp.lt.s32 	%p84, %r372, %r18;
	@%p84 bra 	$L__BB8_184;
$L__BB8_197:
	// begin inline asm
	mov.u32 %r36, %laneid;
	// end inline asm
	mov.b32 	%r38, {%rs294, %rs213};
	mov.b32 	%r54, 1;
	mov.b32 	%r55, 31;
	mov.b32 	%r56, -1;
	// begin inline asm
	shfl.sync.down.b32 %r37, %r38, %r54, %r55, %r56;
	// end inline asm
	// begin inline asm
	shfl.sync.down.b32 %r42, %r43, %r54, %r55, %r56;
	// end inline asm
	mov.b64 	{%r48, %r53}, %rd473;
	// begin inline asm
	shfl.sync.down.b32 %r47, %r48, %r54, %r55, %r56;
	// end inline asm
	// begin inline asm
	shfl.sync.down.b32 %r52, %r53, %r54, %r55, %r56;
	// end inline asm
	mov.b64 	%rd200, {%r47, %r52};
	cvt.u16.u32 	%rs175, %r37;
	setp.gt.s32 	%p85, %r36, 30;
	setp.lt.u16 	%p86, %rs294, %rs175;
	or.pred  	%p87, %p85, %p86;
	mov.u16 	%rs296, %rs294;
	mov.u64 	%rd475, %rd473;
	@%p87 bra 	$L__BB8_200;
	setp.lt.u16 	%p88, %rs175, %rs294;
	mov.u16 	%rs296, %rs175;
	mov.u64 	%rd475, %rd200;
	@%p88 bra 	$L__BB8_200;
	setp.lt.s64 	%p89, %rd473, %rd200;
	selp.b16 	%rs296, %rs294, %rs175, %p89;
	min.s64 	%rd475, %rd473, %rd200;
$L__BB8_200:
	mov.b32 	%r58, {%rs296, %rs214};
	mov.b32 	%r74, 2;
	mov.b32 	%r75, 31;
	mov.b32 	%r76, -1;
	// begin inline asm
	shfl.sync.down.b32 %r57, %r58, %r74, %r75, %r76;
	// end inline asm
	// begin inline asm
	shfl.sync.down.b32 %r62, %r63, %r74, %r75, %r76;
	// end inline asm
	mov.b64 	{%r68, %r73}, %rd475;
	// begin inline asm
	shfl.sync.down.b32 %r67, %r68, %r74, %r75, %r76;
	// end inline asm
	// begin inline asm
	shfl.sync.down.b32 %r72, %r73, %r74, %r75, %r76;
	// end inline asm
	mov.b64 	%rd203, {%r67, %r72};
	cvt.u16.u32 	%rs178, %r57;
	setp.gt.s32 	%p90, %r36, 29;
	setp.lt.u16 	%p91, %rs296, %rs178;
	or.pred  	%p92, %p90, %p91;
	mov.u16 	%rs297, %rs296;
	mov.u64 	%rd476, %rd475;
	@%p92 bra 	$L__BB8_203;
	setp.lt.u16 	%p93, %rs178, %rs296;
	mov.u16 	%rs297, %rs178;
	mov.u64 	%rd476, %rd203;
	@%p93 bra 	$L__BB8_203;
	setp.lt.s64 	%p94, %rd475, %rd203;
	selp.b16 	%rs297, %rs296, %rs178, %p94;
	min.s64 	%rd476, %rd475, %rd203;
$L__BB8_203:
	mov.b32 	%r78, {%rs297, %rs215};
	mov.b32 	%r94, 4;
	mov.b32 	%r95, 31;
	mov.b32 	%r96, -1;
	// begin inline asm
	shfl.sync.down.b32 %r77, %r78, %r94, %r95, %r96;
	// end inline asm
	// begin inline asm
	shfl.sync.down.b32 %r82, %r83, %r94, %r95, %r96;
	// end inline asm
	mov.b64 	{%r88, %r93}, %rd476;
	// begin inline asm
	shfl.sync.down.b32 %r87, %r88, %r94, %r95, %r96;
	// end inline asm
	// begin inline asm
	shfl.sync.down.b32 %r92, %r93, %r94, %r95, %r96;
	// end inline asm
	mov.b64 	%rd206, {%r87, %r92};
	cvt.u16.u32 	%rs181, %r77;
	setp.gt.s32 	%p95, %r36, 27;
	setp.lt.u16 	%p96, %rs297, %rs181;
	or.pred  	%p97, %p95, %p96;
	mov.u16 	%rs298, %rs297;
	mov.u64 	%rd477, %rd476;
	@%p97 bra 	$L__BB8_206;
	setp.lt.u16 	%p98, %rs181, %rs297;
	mov.u16 	%rs298, %rs181;
	mov.u64 	%rd477, %rd206;
	@%p98 bra 	$L__BB8_206;
	setp.lt.s64 	%p99, %rd476, %rd206;
	selp.b16 	%rs298, %rs297, %rs181, %p99;
	min.s64 	%rd477, %rd476, %rd206;
$L__BB8_206:
	mov.b32 	%r98, {%rs298, %rs216};
	mov.b32 	%r114, 8;
	mov.b32 	%r115, 31;
	mov.b32 	%r116, -1;
	// begin inline asm
	shfl.sync.down.b32 %r97, %r98, %r114, %r115, %r116;
	// end inline asm
	// begin inline asm
	shfl.sync.down.b32 %r102, %r103, %r114, %r115, %r116;
	// end inline asm
	mov.b64 	{%r108, %r113}, %rd477;
	// begin inline asm
	shfl.sync.down.b32 %r107, %r108, %r114, %r115, %r116;
	// end inline asm
	// begin inline asm
	shfl.sync.down.b32 %r112, %r113, %r114, %r115, %r116;
	// end inline asm
	mov.b64 	%rd209, {%r107, %r112};
	cvt.u16.u32 	%rs184, %r97;
	setp.gt.s32 	%p100, %r36, 23;
	setp.lt.u16 	%p101, %rs298, %rs184;
	or.pred  	%p102, %p100, %p101;
	mov.u16 	%rs299, %rs298;
	mov.u64 	%rd478, %rd477;
	@%p102 bra 	$L__BB8_209;
	setp.lt.u16 	%p103, %rs184, %rs298;
	mov.u16 	%rs299, %rs184;
	mov.u64 	%rd478, %rd209;
	@%p103 bra 	$L__BB8_209;
	setp.lt.s64 	%p104, %rd477, %rd209;
	selp.b16 	%rs299, %rs298, %rs184, %p104;
	min.s64 	%rd478, %rd477, %rd209;
$L__BB8_209:
	mov.b32 	%r118, {%rs299, %rs217};
	mov.b32 	%r134, 16;
	mov.b32 	%r135, 31;
	mov.b32 	%r136, -1;
	// begin inline asm
	shfl.sync.down.b32 %r117, %r118, %r134, %r135, %r136;
	// end inline asm
	// begin inline asm
	shfl.sync.down.b32 %r122, %r123, %r134, %r135, %r136;
	// end inline asm
	mov.b64 	{%r128, %r133}, %rd478;
	// begin inline asm
	shfl.sync.down.b32 %r127, %r128, %r134, %r135, %r136;
	// end inline asm
	// begin inline asm
	shfl.sync.down.b32 %r132, %r133, %r134, %r135, %r136;
	// end inline asm
	mov.b64 	%rd212, {%r127, %r132};
	cvt.u16.u32 	%rs187, %r117;
	setp.gt.s32 	%p105, %r36, 15;
	setp.lt.u16 	%p106, %rs299, %rs187;
	or.pred  	%p107, %p105, %p106;
	mov.u16 	%rs307, %rs299;
	mov.u64 	%rd486, %rd478;
	@%p107 bra 	$L__BB8_212;
	setp.lt.u16 	%p108, %rs187, %rs299;
	mov.u16 	%rs307, %rs187;
	mov.u64 	%rd486, %rd212;
	@%p108 bra 	$L__BB8_212;
	setp.lt.s64 	%p109, %rd478, %rd212;
	selp.b16 	%rs307, %rs299, %rs187, %p109;
	min.s64 	%rd486, %rd478, %rd212;
$L__BB8_212:
	setp.ne.s32 	%p110, %r36, 0;
	@%p110 bra 	$L__BB8_214;
	shr.u32 	%r137, %r16, 1;
	and.b32  	%r138, %r137, 496;
	mov.u32 	%r139, _ZN6thrust24THRUST_300001_SM_1000_NS8cuda_cub4core6detail5shmemE;
	add.s32 	%r140, %r139, %r138;
	st.shared.u16 	[%r140+8], %rs307;
	st.shared.u64 	[%r140+16], %rd486;
$L__BB8_214:
	bar.sync 	0;
	setp.ne.s32 	%p111, %r16, 0;
	@%p111 bra 	$L__BB8_236;
	ld.shared.u16 	%rs190, [_ZN6thrust24THRUST_300001_SM_1000_NS8cuda_cub4core6detail5shmemE+24];
	ld.shared.u64 	%rd215, [_ZN6thrust24THRUST_300001_SM_1000_NS8cuda_cub4core6detail5shmemE+32];
	setp.lt.u16 	%p112, %rs307, %rs190;
	mov.u16 	%rs301, %rs307;
	mov.u64 	%rd480, %rd486;
	@%p112 bra 	$L__BB8_218;
	setp.lt.u16 	%p113, %rs190, %rs307;
	mov.u16 	%rs301, %rs190;
	mov.u64 	%rd480, %rd215;
	@%p113 bra 	$L__BB8_218;
	setp.lt.s64 	%p114, %rd486, %rd215;
	selp.b16 	%rs301, %rs307, %rs190, %p114;
	min.s64 	%rd480, %rd486, %rd215;
$L__BB8_218:
	ld.shared.u16 	%rs193, [_ZN6thrust24THRUST_300001_SM_1000_NS8cuda_cub4core6detail5shmemE+40];
	ld.shared.u64 	%rd218, [_ZN6thrust24THRUST_300001_SM_1000_NS8cuda_cub4core6detail5shmemE+48];
	setp.lt.u16 	%p115, %rs301, %rs193;
	mov.u16 	%rs302, %rs301;
	mov.u64 	%rd481, %rd480;
	@%p115 bra 	$L__BB8_221;
	setp.lt.u16 	%p116, %rs193, %rs301;
	mov.u16 	%rs302, %rs193;
	mov.u64 	%rd481, %rd218;
	@%p116 bra 	$L__BB8_221;
	setp.lt.s64 	%p117, %rd480, %rd218;
	selp.b16 	%rs302, %rs301, %rs193, %p117;
	min.s64 	%rd481, %rd480, %rd218;
$L__BB8_221:
	ld.shared.u16 	%rs196, [_ZN6thrust24THRUST_300001_SM_1000_NS8cuda_cub4core6detail5shmemE+56];
	ld.shared.u64 	%rd221, [_ZN6thrust24THRUST_300001_SM_1000_NS8cuda_cub4core6detail5shmemE+64];
	setp.lt.u16 	%p118, %rs302, %rs196;
	mov.u16 	%rs303, %rs302;
	mov.u64 	%rd482, %rd481;
	@%p118 bra 	$L__BB8_224;
	setp.lt.u16 	%p119, %rs196, %rs302;
	mov.u16 	%rs303, %rs196;
	mov.u64 	%rd482, %rd221;
	@%p119 bra 	$L__BB8_224;
	setp.lt.s64 	%p120, %rd481, %rd221;
	selp.b16 	%rs303, %rs302, %rs196, %p120;
	min.s64 	%rd482, %rd481, %rd221;
$L__BB8_224:
	ld.shared.u16 	%rs199, [_ZN6thrust24THRUST_300001_SM_1000_NS8cuda_cub4core6detail5shmemE+72];
	ld.shared.u64 	%rd224, [_ZN6thrust24THRUST_300001_SM_1000_NS8cuda_cub4core6detail5shmemE+80];
	setp.lt.u16 	%p121, %rs303, %rs199;
	mov.u16 	%rs304, %rs303;
	mov.u64 	%rd483, %rd482;
	@%p121 bra 	$L__BB8_227;
	setp.lt.u16 	%p122, %rs199, %rs303;
	mov.u16 	%rs304, %rs199;
	mov.u64 	%rd483, %rd224;
	@%p122 bra 	$L__BB8_227;
	setp.lt.s64 	%p123, %rd482, %rd224;
	selp.b16 	%rs304, %rs303, %rs199, %p123;
	min.s64 	%rd483, %rd482, %rd224;
$L__BB8_227:
	ld.shared.u16 	%rs202, [_ZN6thrust24THRUST_300001_SM_1000_NS8cuda_cub4core6detail5shmemE+88];
	ld.shared.u64 	%rd227, [_ZN6thrust24THRUST_300001_SM_1000_NS8cuda_cub4core6detail5shmemE+96];
	setp.lt.u16 	%p124, %rs304, %rs202;
	mov.u16 	%rs305, %rs304;
	mov.u64 	%rd484, %rd483;
	@%p124 bra 	$L__BB8_230;
	setp.lt.u16 	%p125, %rs202, %rs304;
	mov.u16 	%rs305, %rs202;
	mov.u64 	%rd484, %rd227;
	@%p125 bra 	$L__BB8_230;
	setp.lt.s64 	%p126, %rd483, %rd227;
	selp.b16 	%rs305, %rs304, %rs202, %p126;
	min.s64 	%rd484, %rd483, %rd227;
$L__BB8_230:
	ld.shared.u16 	%rs205, [_ZN6thrust24THRUST_300001_SM_1000_NS8cuda_cub4core6detail5shmemE+104];
	ld.shared.u64 	%rd230, [_ZN6thrust24THRUST_300001_SM_1000_NS8cuda_cub4core6detail5shmemE+112];
	setp.lt.u16 	%p127, %rs305, %rs205;
	mov.u16 	%rs306, %rs305;
	mov.u64 	%rd485, %rd484;
	@%p127 bra 	$L__BB8_233;
	setp.lt.u16 	%p128, %rs205, %rs305;
	mov.u16 	%rs306, %rs205;
	mov.u64 	%rd485, %rd230;
	@%p128 bra 	$L__BB8_233;
	setp.lt.s64 	%p129, %rd484, %rd230;
	selp.b16 	%rs306, %rs305, %rs205, %p129;
	min.s64 	%rd485, %rd484, %rd230;
$L__BB8_233:
	ld.shared.u16 	%rs208, [_ZN6thrust24THRUST_300001_SM_1000_NS8cuda_cub4core6detail5shmemE+120];
	ld.shared.u64 	%rd233, [_ZN6thrust24THRUST_300001_SM_1000_NS8cuda_cub4core6detail5shmemE+128];
	setp.lt.u16 	%p130, %rs306, %rs208;
	mov.u16 	%rs307, %rs306;
	mov.u64 	%rd486, %rd485;
	@%p130 bra 	$L__BB8_236;
	setp.lt.u16 	%p131, %rs208, %rs306;
	mov.u16 	%rs307, %rs208;
	mov.u64 	%rd486, %rd233;
	@%p131 bra 	$L__BB8_236;
	setp.lt.s64 	%p132, %rd485, %rd233;
	selp.b16 	%rs307, %rs306, %rs208, %p132;
	min.s64 	%rd486, %rd485, %rd233;
$L__BB8_236:
	mov.u32 	%r364, %tid.x;
	setp.ne.s32 	%p259, %r364, 0;
	@%p259 bra 	$L__BB8_238;
	ld.param.u64 	%rd399, [_ZN6thrust24THRUST_300001_SM_1000_NS8cuda_cub4core6detail13_kernel_agentINS1_8__reduce11ReduceAgentIPN4cuda3std3__45tupleIJtlEEESC_SB_lNS1_9__extrema9arg_min_fItlNS9_4lessItEEEEEEJSC_SC_iSH_EEEvDpT0__param_1];
	cvta.to.global.u64 	%rd390, %rd399;
	st.global.u16 	[%rd390], %rs307;
	st.global.u64 	[%rd390+8], %rd486;
$L__BB8_238:
	ret;

}
	// .globl	_ZN3cub18CUB_300001_SM_10006detail11EmptyKernelIvEEvv
.visible .entry _ZN3cub18CUB_300001_SM_10006detail11EmptyKernelIvEEvv()
{


	ret;

}


// ===== COMPILED SASS (sm_100) =====

	.target	sm_100

	.elftype	@"ET_EXEC"


//--------------------- .note.nv.tkinfo           --------------------------
	.section	.note.nv.tkinfo,"",@"SHT_NOTE"
	.sectionflags	@"SHF_NOTE_NV_TKINFO"
	.tkinfo
        /*0018*/ 	.word	0x00000002
        /*0030*/ 	.string	""
        /*0030*/ 	.string	"ptxas"
        /*0030*/ 	.string	"Cuda compilation tools, release 13.0, V13.0.88"
        /*0030*/ 	.string	"Build cuda_13.0.r13.0/compiler.36424714_0"
        /*0030*/ 	.string	"-arch sm_100 -m 64 "



//--------------------- .note.nv.cuinfo           --------------------------
	.section	.note.nv.cuinfo,"",@"SHT_NOTE"
	.sectionflags	@"SHF_NOTE_NV_CUINFO"
        /*0018*/ 	.short	0x0002
        /*001a*/ 	.short	0x0064
        /*001c*/ 	.short	0x0082
	.zero		2


//--------------------- .nv.info                  --------------------------
	.section	.nv.info,"",@"SHT_CUDA_INFO"
	.align	4


	//----- nvinfo : EIATTR_REGCOUNT
	.align		4
        /*0000*/ 	.byte	0x04, 0x2f
        /*0002*/ 	.short	(.L_46 - .L_45)
	.align		4
.L_45:
        /*0004*/ 	.word	index@(_Z6kernelPt)
        /*0008*/ 	.word	0x00000011


	//----- nvinfo : EIATTR_FRAME_SIZE
	.align		4
.L_46:
        /*000c*/ 	.byte	0x04, 0x11
        /*000e*/ 	.short	(.L_48 - .L_47)
	.align		4
.L_47:
        /*0010*/ 	.word	index@(_Z6kernelPt)
        /*0014*/ 	.word	0x00000000


	//----- nvinfo : EIATTR_REGCOUNT
	.align		4
.L_48:
        /*0018*/ 	.byte	0x04, 0x2f
        /*001a*/ 	.short	(.L_50 - .L_49)
	.align		4
.L_49:
        /*001c*/ 	.word	index@(_ZN6thrust24THRUST_300001_SM_1000_NS8cuda_cub4core6detail13_kernel_agentINS1_8__reduce11ReduceAgentINS0_12zip_iteratorIN4cuda3std3__45tupleIJPtNS0_17counting_iteratorIlNS0_11use_defaultESE_SE_EEEEEEEPNSB_IJtlEEESI_iNS1_9__extrema9arg_min_fItlNSA_4lessItEEEEEEJSH_SJ_iSO_EEEvDpT0_)
        /*0020*/ 	.word	0x0000001e


	//----- nvinfo : EIATTR_FRAME_SIZE
	.align		4
.L_50:
        /*0024*/ 	.byte	0x04, 0x11
        /*0026*/ 	.short	(.L_52 - .L_51)
	.align		4
.L_51:
        /*0028*/ 	.word	index@(_ZN6thrust24THRUST_300001_SM_1000_NS8cuda_cub4core6detail13_kernel_agentINS1_8__reduce11ReduceAgentINS0_12zip_iteratorIN4cuda3std3__45tupleIJPtNS0_17counting_iteratorIlNS0_11use_defaultESE_SE_EEEEEEEPNSB_IJtlEEESI_iNS1_9__extrema9arg_min_fItlNSA_4lessItEEEEEEJSH_SJ_iSO_EEEvDpT0_)
        /*002c*/ 	.word	0x00000000


	//----- nvinfo : EIATTR_REGCOUNT
	.align		4
.L_52:
        /*0030*/ 	.byte	0x04, 0x2f
        /*0032*/ 	.short	(.L_54 - .L_53)
	.align		4
.L_53:
        /*0034*/ 	.word	index@(_ZN6thrust24THRUST_300001_SM_1000_NS8cuda_cub4core6detail13_kernel_agentINS1_8__reduce11ReduceAgentINS0_12zip_iteratorIN4cuda3std3__45tupleIJPtNS0_17counting_iteratorIlNS0_11use_defaultESE_SE_EEEEEEEPNSB_IJtlEEESI_iNS1_9__extrema9arg_min_fItlNSA_4lessItEEEEEEJSH_SJ_iN3cub18CUB_300001_SM_100013GridEvenShareIiEENSR_9GridQueueIjEESO_EEEvDpT0_)
        /*0038*/ 	.word	0x0000001d


	//----- nvinfo : EIATTR_FRAME_SIZE
	.align		4
.L_54:
        /*003c*/ 	.byte	0x04, 0x11
        /*003e*/ 	.short	(.L_56 - .L_55)
	.align		4
.L_55:
        /*0040*/ 	.word	index@(_ZN6thrust24THRUST_300001_SM_1000_NS8cuda_cub4core6detail13_kernel_agentINS1_8__reduce11ReduceAgentINS0_12zip_iteratorIN4cuda3std3__45tupleIJPtNS0_17counting_iteratorIlNS0_11use_defaultESE_SE_EEEEEEEPNSB_IJtlEEESI_iNS1_9__extrema9arg_min_fItlNSA_4lessItEEEEEEJSH_SJ_iN3cub18CUB_300001_SM_100013GridEvenShareIiEENSR_9GridQueueIjEESO_EEEvDpT0_)
        /*0044*/ 	.word	0x00000000


	//----- nvinfo : EIATTR_REGCOUNT
	.align		4
.L_56:
        /*0048*/ 	.byte	0x04, 0x2f
        /*004a*/ 	.short	(.L_58 - .L_57)
	.align		4
.L_57:
        /*004c*/ 	.word	index@(_ZN6thrust24THRUST_300001_SM_1000_NS8cuda_cub4core6detail13_kernel_agentINS1_8__reduce10DrainAgentIiEEJN3cub18CUB_300001_SM_10009GridQueueIjEEiEEEvDpT0_)
        /*0050*/ 	.word	0x00000008


	//----- nvinfo : EIATTR_FRAME_SIZE
	.align		4
.L_58:
        /*0054*/ 	.byte	0x04, 0x11
        /*0056*/ 	.short	(.L_60 - .L_59)
	.align		4
.L_59:
        /*0058*/ 	.word	index@(_ZN6thrust24THRUST_300001_SM_1000_NS8cuda_cub4core6detail13_kernel_agentINS1_8__reduce10DrainAgentIiEEJN3cub18CUB_300001_SM_10009GridQueueIjEEiEEEvDpT0_)
        /*005c*/ 	.word	0x00000000


	//----- nvinfo : EIATTR_REGCOUNT
	.align		4
.L_60:
        /*0060*/ 	.byte	0x04, 0x2f
        /*0062*/ 	.short	(.L_62 - .L_61)
	.align		4
.L_61:
        /*0064*/ 	.word	index@(_ZN6thrust24THRUST_300001_SM_1000_NS8cuda_cub4core6detail13_kernel_agentINS1_8__reduce11ReduceAgentIPN4cuda3std3__45tupleIJtlEEESC_SB_iNS1_9__extrema9arg_min_fItlNS9_4lessItEEEEEEJSC_SC_iSH_EEEvDpT0_)
        /*0068*/ 	.word	0x00000020


	//----- nvinfo : EIATTR_FRAME_SIZE
	.align		4
.L_62:
        /*006c*/ 	.byte	0x04, 0x11
        /*006e*/ 	.short	(.L_64 - .L_63)
	.align		4
.L_63:
        /*0070*/ 	.word	index@(_ZN6thrust24THRUST_300001_SM_1000_NS8cuda_cub4core6detail13_kernel_agentINS1_8__reduce11ReduceAgentIPN4cuda3std3__45tupleIJtlEEESC_SB_iNS1_9__extrema9arg_min_fItlNS9_4lessItEEEEEEJSC_SC_iSH_EEEvDpT0_)
        /*0074*/ 	.word	0x00000000


	//----- nvinfo : EIATTR_REGCOUNT
	.align		4
.L_64:
        /*0078*/ 	.byte	0x04, 0x2f
        /*007a*/ 	.short	(.L_66 - .L_65)
	.align		4
.L_65:
        /*007c*/ 	.word	index@(_ZN6thrust24THRUST_300001_SM_1000_NS8cuda_cub4core6detail13_kernel_agentINS1_8__reduce11ReduceAgentINS0_12zip_iteratorIN4cuda3std3__45tupleIJPtNS0_17counting_iteratorIlNS0_11use_defaultESE_SE_EEEEEEEPNSB_IJtlEEESI_lNS1_9__extrema9arg_min_fItlNSA_4lessItEEEEEEJSH_SJ_lSO_EEEvDpT0_)
        /*0080*/ 	.word	0x0000001d


	//----- nvinfo : EIATTR_FRAME_SIZE
	.align		4
.L_66:
        /*0084*/ 	.byte	0x04, 0x11
        /*0086*/ 	.short	(.L_68 - .L_67)
	.align		4
.L_67:
        /*0088*/ 	.word	index@(_ZN6thrust24THRUST_300001_SM_1000_NS8cuda_cub4core6detail13_kernel_agentINS1_8__reduce11ReduceAgentINS0_12zip_iteratorIN4cuda3std3__45tupleIJPtNS0_17counting_iteratorIlNS0_11use_defaultESE_SE_EEEEEEEPNSB_IJtlEEESI_lNS1_9__extrema9arg_min_fItlNSA_4lessItEEEEEEJSH_SJ_lSO_EEEvDpT0_)
        /*008c*/ 	.word	0x00000000


	//----- nvinfo : EIATTR_REGCOUNT
	.align		4
.L_68:
        /*0090*/ 	.byte	0x04, 0x2f
        /*0092*/ 	.short	(.L_70 - .L_69)
	.align		4
.L_69:
        /*0094*/ 	.word	index@(_ZN6thrust24THRUST_300001_SM_1000_NS8cuda_cub4core6detail13_kernel_agentINS1_8__reduce11ReduceAgentINS0_12zip_iteratorIN4cuda3std3__45tupleIJPtNS0_17counting_iteratorIlNS0_11use_defaultESE_SE_EEEEEEEPNSB_IJtlEEESI_lNS1_9__extrema9arg_min_fItlNSA_4lessItEEEEEEJSH_SJ_lN3cub18CUB_300001_SM_100013GridEvenShareIlEENSR_9GridQueueIyEESO_EEEvDpT0_)
        /*0098*/ 	.word	0x0000001e


	//----- nvinfo : EIATTR_FRAME_SIZE
	.align		4
.L_70:
        /*009c*/ 	.byte	0x04, 0x11
        /*009e*/ 	.short	(.L_72 - .L_71)
	.align		4
.L_71:
        /*00a0*/ 	.word	index@(_ZN6thrust24THRUST_300001_SM_1000_NS8cuda_cub4core6detail13_kernel_agentINS1_8__reduce11ReduceAgentINS0_12zip_iteratorIN4cuda3std3__45tupleIJPtNS0_17counting_iteratorIlNS0_11use_defaultESE_SE_EEEEEEEPNSB_IJtlEEESI_lNS1_9__extrema9arg_min_fItlNSA_4lessItEEEEEEJSH_SJ_lN3cub18CUB_300001_SM_100013GridEvenShareIlEENSR_9GridQueueIyEESO_EEEvDpT0_)
        /*00a4*/ 	.word	0x00000000


	//----- nvinfo : EIATTR_REGCOUNT
	.align		4
.L_72:
        /*00a8*/ 	.byte	0x04, 0x2f
        /*00aa*/ 	.short	(.L_74 - .L_73)
	.align		4
.L_73:
        /*00ac*/ 	.word	index@(_ZN6thrust24THRUST_300001_SM_1000_NS8cuda_cub4core6detail13_kernel_agentINS1_8__reduce10DrainAgentIlEEJN3cub18CUB_300001_SM_10009GridQueueIyEElEEEvDpT0_)
        /*00b0*/ 	.word	0x00000008


	//----- nvinfo : EIATTR_FRAME_SIZE
	.align		4
.L_74:
        /*00b4*/ 	.byte	0x04, 0x11
        /*00b6*/ 	.short	(.L_76 - .L_75)
	.align		4
.L_75:
        /*00b8*/ 	.word	index@(_ZN6thrust24THRUST_300001_SM_1000_NS8cuda_cub4core6detail13_kernel_agentINS1_8__reduce10DrainAgentIlEEJN3cub18CUB_300001_SM_10009GridQueueIyEElEEEvDpT0_)
        /*00bc*/ 	.word	0x00000000


	//----- nvinfo : EIATTR_REGCOUNT
	.align		4
.L_76:
        /*00c0*/ 	.byte	0x04, 0x2f
        /*00c2*/ 	.short	(.L_78 - .L_77)
	.align		4
.L_77:
        /*00c4*/ 	.word	index@(_ZN6thrust24THRUST_300001_SM_1000_NS8cuda_cub4core6detail13_kernel_agentINS1_8__reduce11ReduceAgentIPN4cuda3std3__45tupleIJtlEEESC_SB_lNS1_9__extrema9arg_min_fItlNS9_4lessItEEEEEEJSC_SC_iSH_EEEvDpT0_)
        /*00c8*/ 	.word	0x00000020


	//----- nvinfo : EIATTR_FRAME_SIZE
	.align		4
.L_78:
        /*00cc*/ 	.byte	0x04, 0x11
        /*00ce*/ 	.short	(.L_80 - .L_79)
	.align		4
.L_79:
        /*00d0*/ 	.word	index@(_ZN6thrust24THRUST_300001_SM_1000_NS8cuda_cub4core6detail13_kernel_agentINS1_8__reduce11ReduceAgentIPN4cuda3std3__45tupleIJtlEEESC_SB_lNS1_9__extrema9arg_min_fItlNS9_4lessItEEEEEEJSC_SC_iSH_EEEvDpT0_)
        /*00d4*/ 	.word	0x00000000


	//----- nvinfo : EIATTR_REGCOUNT
	.align		4
.L_80:
        /*00d8*/ 	.byte	0x04, 0x2f
        /*00da*/ 	.short	(.L_82 - .L_81)
	.align		4
.L_81:
        /*00dc*/ 	.word	index@(_ZN3cub18CUB_300001_SM_10006detail11EmptyKernelIvEEvv)
        /*00e0*/ 	.word	0x00000004


	//----- nvinfo : EIATTR_FRAME_SIZE
	.align		4
.L_82:
        /*00e4*/ 	.byte	0x04, 0x11
        /*00e6*/ 	.short	(.L_84 - .L_83)
	.align		4
.L_83:
        /*00e8*/ 	.word	index@(_ZN3cub18CUB_300001_SM_10006detail11EmptyKernelIvEEvv)
        /*00ec*/ 	.word	0x00000000


	//----- nvinfo : EIATTR_MIN_STACK_SIZE
	.align		4
.L_84:
        /*00f0*/ 	.byte	0x04, 0x12
        /*00f2*/ 	.short	(.L_86 - .L_85)
	.align		4
.L_85:
        /*00f4*/ 	.word	index@(_ZN3cub18CUB_300001_SM_10006detail11EmptyKernelIvEEvv)
        /*00f8*/ 	.word	0x00000000


	//----- nvinfo : EIATTR_MIN_STACK_SIZE
	.align		4
.L_86:
        /*00fc*/ 	.byte	0x04, 0x12
        /*00fe*/ 	.short	(.L_88 - .L_87)
	.align		4
.L_87:
        /*0100*/ 	.word	index@(_ZN6thrust24THRUST_300001_SM_1000_NS8cuda_cub4core6detail13_kernel_agentINS1_8__reduce11ReduceAgentIPN4cuda3std3__45tupleIJtlEEESC_SB_lNS1_9__extrema9arg_min_fItlNS9_4lessItEEEEEEJSC_SC_iSH_EEEvDpT0_)
        /*0104*/ 	.word	0x00000000


	//----- nvinfo : EIATTR_MIN_STACK_SIZE
	.align		4
.L_88:
        /*0108*/ 	.byte	0x04, 0x12
        /*010a*/ 	.short	(.L_90 - .L_89)
	.align		4
.L_89:
        /*010c*/ 	.word	index@(_ZN6thrust24THRUST_300001_SM_1000_NS8cuda_cub4core6detail13_kernel_agentINS1_8__reduce10DrainAgentIlEEJN3cub18CUB_300001_SM_10009GridQueueIyEElEEEvDpT0_)
        /*0110*/ 	.word	0x00000000


	//----- nvinfo : EIATTR_MIN_STACK_SIZE
	.align		4
.L_90:
        /*0114*/ 	.byte	0x04, 0x12
        /*0116*/ 	.short	(.L_92 - .L_91)
	.align		4
.L_91:
        /*0118*/ 	.word	index@(_ZN6thrust24THRUST_300001_SM_1000_NS8cuda_cub4core6detail13_kernel_agentINS1_8__reduce11ReduceAgentINS0_12zip_iteratorIN4cuda3std3__45tupleIJPtNS0_17counting_iteratorIlNS0_11use_defaultESE_SE_EEEEEEEPNSB_IJtlEEESI_lNS1_9__extrema9arg_min_fItlNSA_4lessItEEEEEEJSH_SJ_lN3cub18CUB_300001_SM_100013GridEvenShareIlEENSR_9GridQueueIyEESO_EEEvDpT0_)
        /*011c*/ 	.word	0x00000000


	//----- nvinfo : EIATTR_MIN_STACK_SIZE
	.align		4
.L_92:
        /*0120*/ 	.byte	0x04, 0x12
        /*0122*/ 	.short	(.L_94 - .L_93)
	.align		4
.L_93:
        /*0124*/ 	.word	index@(_ZN6thrust24THRUST_300001_SM_1000_NS8cuda_cub4core6detail13_kernel_agentINS1_8__reduce11ReduceAgentINS0_12zip_iteratorIN4cuda3std3__45tupleIJPtNS0_17counting_iteratorIlNS0_11use_defaultESE_SE_EEEEEEEPNSB_IJtlEEESI_lNS1_9__extrema9arg_min_fItlNSA_4lessItEEEEEEJSH_SJ_lSO_EEEvDpT0_)
        /*0128*/ 	.word	0x00000000


	//----- nvinfo : EIATTR_MIN_STACK_SIZE
	.align		4
.L_94:
        /*012c*/ 	.byte	0x04, 0x12
        /*012e*/ 	.short	(.L_96 - .L_95)
	.align		4
.L_95:
        /*0130*/ 	.word	index@(_ZN6thrust24THRUST_300001_SM_1000_NS8cuda_cub4core6detail13_kernel_agentINS1_8__reduce11ReduceAgentIPN4cuda3std3__45tupleIJtlEEESC_SB_iNS1_9__extrema9arg_min_fItlNS9_4lessItEEEEEEJSC_SC_iSH_EEEvDpT0_)
        /*0134*/ 	.word	0x00000000


	//----- nvinfo : EIATTR_MIN_STACK_SIZE
	.align		4
.L_96:
        /*0138*/ 	.byte	0x04, 0x12
        /*013a*/ 	.short	(.L_98 - .L_97)
	.align		4
.L_97:
        /*013c*/ 	.word	index@(_ZN6thrust24THRUST_300001_SM_1000_NS8cuda_cub4core6detail13_kernel_agentINS1_8__reduce10DrainAgentIiEEJN3cub18CUB_300001_SM_10009GridQueueIjEEiEEEvDpT0_)
        /*0140*/ 	.word	0x00000000


	//----- nvinfo : EIATTR_MIN_STACK_SIZE
	.align		4
.L_98:
        /*0144*/ 	.byte	0x04, 0x12
        /*0146*/ 	.short	(.L_100 - .L_99)
	.align		4
.L_99:
        /*0148*/ 	.word	index@(_ZN6thrust24THRUST_300001_SM_1000_NS8cuda_cub4core6detail13_kernel_agentINS1_8__reduce11ReduceAgentINS0_12zip_iteratorIN4cuda3std3__45tupleIJPtNS0_17counting_iteratorIlNS0_11use_defaultESE_SE_EEEEEEEPNSB_IJtlEEESI_iNS1_9__extrema9arg_min_fItlNSA_4lessItEEEEEEJSH_SJ_iN3cub18CUB_300001_SM_100013GridEvenShareIiEENSR_9GridQueueIjEESO_EEEvDpT0_)
        /*014c*/ 	.word	0x00000000


	//----- nvinfo : EIATTR_MIN_STACK_SIZE
	.align		4
.L_100:
        /*0150*/ 	.byte	0x04, 0x12
        /*0152*/ 	.short	(.L_102 - .L_101)
	.align		4
.L_101:
        /*0154*/ 	.word	index@(_ZN6thrust24THRUST_300001_SM_1000_NS8cuda_cub4core6detail13_kernel_agentINS1_8__reduce11ReduceAgentINS0_12zip_iteratorIN4cuda3std3__45tupleIJPtNS0_17counting_iteratorIlNS0_11use_defaultESE_SE_EEEEEEEPNSB_IJtlEEESI_iNS1_9__extrema9arg_min_fItlNSA_4lessItEEEEEEJSH_SJ_iSO_EEEvDpT0_)
        /*0158*/ 	.word	0x00000000


	//----- nvinfo : EIATTR_MIN_STACK_SIZE
	.align		4
.L_102:
        /*015c*/ 	.byte	0x04, 0x12
        /*015e*/ 	.short	(.L_104 - .L_103)
	.align		4
.L_103:
        /*0160*/ 	.word	index@(_Z6kernelPt)
        /*0164*/ 	.word	0x00000000
.L_104:


//--------------------- .nv.compat                --------------------------
	.section	.nv.compat,"",@"SHT_CUDA_COMPAT_INFO"
	.align	4
        /*0000*/ 	.byte	0x02, 0x09, 0x00, 0x00, 0x02, 0x02, 0x01, 0x00, 0x02, 0x05, 0x05, 0x00, 0x03, 0x07, 0x01, 0x01
        /*0010*/ 	.byte	0x02, 0x03, 0x00, 0x00, 0x02, 0x06, 0x01, 0x00, 0x04, 0x0b, 0x08, 0x00, 0x09, 0x00, 0x00, 0x00
        /*0020*/ 	.byte	0x00, 0x00, 0x00, 0x00


//--------------------- .nv.info._ZN3cub18CUB_300001_SM_10006detail11EmptyKernelIvEEvv --------------------------
	.section	.nv.info._ZN3cub18CUB_300001_SM_10006detail11EmptyKernelIvEEvv,"",@"SHT_CUDA_INFO"
	.sectionflags	@""
	.align	4


	//----- nvinfo : EIATTR_CUDA_API_VERSION
	.align		4
        /*0000*/ 	.byte	0x04, 0x37
        /*0002*/ 	.short	(.L_106 - .L_105)
.L_105:
        /*0004*/ 	.word	0x00000082


	//----- nvinfo : EIATTR_SPARSE_MMA_MASK
	.align		4
.L_106:
        /*0008*/ 	.byte	0x03, 0x50
        /*000a*/ 	.short	0x0000


	//----- nvinfo : EIATTR_MAXREG_COUNT
	.align		4
        /*000c*/ 	.byte	0x03, 0x1b
        /*000e*/ 	.short	0x00ff


	//----- nvinfo : EIATTR_MERCURY_ISA_VERSION
	.align		4
        /*0010*/ 	.byte	0x03, 0x5f
        /*0012*/ 	.short	0x0101


	//----- nvinfo : EIATTR_VRC_CTA_INIT_COUNT
	.align		4
        /*0014*/ 	.byte	0x02, 0x4a
	.zero		1
	.zero		1


	//----- nvinfo : EIATTR_EXIT_INSTR_OFFSETS
	.align		4
        /*0018*/ 	.byte	0x04, 0x1c
        /*001a*/ 	.short	(.L_108 - .L_107)


	//   ....[0]....
.L_107:
        /*001c*/ 	.word	0x00000010


	//----- nvinfo : EIATTR_SW_WAR
	.align		4
.L_108:
        /*0020*/ 	.byte	0x04, 0x36
        /*0022*/ 	.short	(.L_110 - .L_109)
.L_109:
        /*0024*/ 	.word	0x00000008
.L_110:


//--------------------- .nv.info._ZN6thrust24THRUST_300001_SM_1000_NS8cuda_cub4core6detail13_kernel_agentINS1_8__reduce11ReduceAgentIPN4cuda3std3__45tupleIJtlEEESC_SB_lNS1_9__extrema9arg_min_fItlNS9_4lessItEEEEEEJSC_SC_iSH_EEEvDpT0_ --------------------------
	.section	.nv.info._ZN6thrust24THRUST_300001_SM_1000_NS8cuda_cub4core6detail13_kernel_agentINS1_8__reduce11ReduceAgentIPN4cuda3std3__45tupleIJtlEEESC_SB_lNS1_9__extrema9arg_min_fItlNS9_4lessItEEEEEEJSC_SC_iSH_EEEvDpT0_,"",@"SHT_CUDA_INFO"
	.sectionflags	@""
	.align	4


	//----- nvinfo : EIATTR_CUDA_API_VERSION
	.align		4
        /*0000*/ 	.byte	0x04, 0x37
        /*0002*/ 	.short	(.L_112 - .L_111)
.L_111:
        /*0004*/ 	.word	0x00000082


	//----- nvinfo : EIATTR_KPARAM_INFO
	.align		4
.L_112:
        /*0008*/ 	.byte	0x04, 0x17
        /*000a*/ 	.short	(.L_114 - .L_113)
.L_113:
        /*000c*/ 	.word	0x00000000
        /*0010*/ 	.short	0x0003
        /*0012*/ 	.short	0x0014
        /*0014*/ 	.byte	0x00, 0xf0, 0x05, 0x00


	//----- nvinfo : EIATTR_KPARAM_INFO
	.align		4
.L_114:
        /*0018*/ 	.byte	0x04, 0x17
        /*001a*/ 	.short	(.L_116 - .L_115)
.L_115:
        /*001c*/ 	.word	0x00000000
        /*0020*/ 	.short	0x0002
        /*0022*/ 	.short	0x0010
        /*0024*/ 	.byte	0x00, 0xf0, 0x11, 0x00


	//----- nvinfo : EIATTR_KPARAM_INFO
	.align		4
.L_116:
        /*0028*/ 	.byte	0x04, 0x17
        /*002a*/ 	.short	(.L_118 - .L_117)
.L_117:
        /*002c*/ 	.word	0x00000000
        /*0030*/ 	.short	0x0001
        /*0032*/ 	.short	0x0008
        /*0034*/ 	.byte	0x00, 0xf5, 0x21, 0x00


	//----- nvinfo : EIATTR_KPARAM_INFO
	.align		4
.L_118:
        /*0038*/ 	.byte	0x04, 0x17
        /*003a*/ 	.short	(.L_120 - .L_119)
.L_119:
        /*003c*/ 	.word	0x00000000
        /*0040*/ 	.short	0x0000
        /*0042*/ 	.short	0x0000
        /*0044*/ 	.byte	0x00, 0xf5, 0x21, 0x00


	//----- nvinfo : EIATTR_SPARSE_MMA_MASK
	.align		4
.L_120:
        /*0048*/ 	.byte	0x03, 0x50
        /*004a*/ 	.short	0x0000


	//----- nvinfo : EIATTR_MAXREG_COUNT
	.align		4
        /*004c*/ 	.byte	0x03, 0x1b
        /*004e*/ 	.short	0x00ff


	//----- nvinfo : EIATTR_NUM_BARRIERS
	.align		4
        /*0050*/ 	.byte	0x02, 0x4c
        /*0052*/ 	.byte	0x01
	.zero		1


	//----- nvinfo : EIATTR_MERCURY_ISA_VERSION
	.align		4
        /*0054*/ 	.byte	0x03, 0x5f
        /*0056*/ 	.short	0x0101


	//----- nvinfo : EIATTR_COOP_GROUP_MASK_REGIDS
	.align		4
        /*0058*/ 	.byte	0x04, 0x29
        /*005a*/ 	.short	(.L_122 - .L_121)


	//   ....[0]....
.L_121:
        /*005c*/ 	.word	0xffffffff


	//   ....[1]....
        /*0060*/ 	.word	0xffffffff


	//   ....[2]....
        /*0064*/ 	.word	0xffffffff


	//   ....[3]....
        /*0068*/ 	.word	0xffffffff


	//   ....[4]....
        /*006c*/ 	.word	0xffffffff


	//   ....[5]....
        /*0070*/ 	.word	0xffffffff


	//   ....[6]....
        /*0074*/ 	.word	0xffffffff


	//   ....[7]....
        /*0078*/ 	.word	0xffffffff


	//   ....[8]....
        /*007c*/ 	.word	0xffffffff


	//   ....[9]....
        /*0080*/ 	.word	0xffffffff


	//   ....[10]....
        /*0084*/ 	.word	0xffffffff


	//   ....[11]....
        /*0088*/ 	.word	0xffffffff


	//   ....[12]....
        /*008c*/ 	.word	0xffffffff


	//   ....[13]....
        /*0090*/ 	.word	0xffffffff


	//   ....[14]....
        /*0094*/ 	.word	0xffffffff


	//   ....[15]....
        /*0098*/ 	.word	0xffffffff


	//   ....[16]....
        /*009c*/ 	.word	0xffffffff


	//   ....[17]....
        /*00a0*/ 	.word	0xffffffff


	//   ....[18]....
        /*00a4*/ 	.word	0xffffffff


	//   ....[19]....
        /*00a8*/ 	.word	0xffffffff


	//   ....[20]....
        /*00ac*/ 	.word	0xffffffff


	//   ....[21]....
        /*00b0*/ 	.word	0xffffffff


	//   ....[22]....
        /*00b4*/ 	.word	0xffffffff


	//   ....[23]....
        /*00b8*/ 	.word	0xffffffff


	//   ....[24]....
        /*00bc*/ 	.word	0xffffffff


	//   ....[25]....
        /*00c0*/ 	.word	0xffffffff


	//   ....[26]....
        /*00c4*/ 	.word	0xffffffff


	//   ....[27]....
        /*00c8*/ 	.word	0xffffffff


	//   ....[28]....
        /*00cc*/ 	.word	0xffffffff


	//   ....[29]....
        /*00d0*/ 	.word	0xffffffff


	//   ....[30]....
        /*00d4*/ 	.word	0xffffffff


	//   ....[31]....
        /*00d8*/ 	.word	0xffffffff


	//   ....[32]....
        /*00dc*/ 	.word	0xffffffff


	//   ....[33]....
        /*00e0*/ 	.word	0xffffffff


	//   ....[34]....
        /*00e4*/ 	.word	0xffffffff


	//   ....[35]....
        /*00e8*/ 	.word	0xffffffff


	//   ....[36]....
        /*00ec*/ 	.word	0xffffffff


	//   ....[37]....
        /*00f0*/ 	.word	0xffffffff


	//   ....[38]....
        /*00f4*/ 	.word	0xffffffff


	//   ....[39]....
        /*00f8*/ 	.word	0xffffffff


	//   ....[40]....
        /*00fc*/ 	.word	0xffffffff


	//   ....[41]....
        /*0100*/ 	.word	0xffffffff


	//   ....[42]....
        /*0104*/ 	.word	0xffffffff


	//   ....[43]....
        /*0108*/ 	.word	0xffffffff


	//   ....[44]....
        /*010c*/ 	.word	0xffffffff


	//----- nvinfo : EIATTR_COOP_GROUP_INSTR_OFFSETS
	.align		4
.L_122:
        /*0110*/ 	.byte	0x04, 0x28
        /*0112*/ 	.short	(.L_124 - .L_123)


	//   ....[0]....
.L_123:
        /*0114*/ 	.word	0x00000b10


	//   ....[1]....
        /*0118*/ 	.word	0x00000b40


	//   ....[2]....
        /*011c*/ 	.word	0x00000b50


	//   ....[3]....
        /*0120*/ 	.word	0x00000c80


	//   ....[4]....
        /*0124*/ 	.word	0x00000cc0


	//   ....[5]....
        /*0128*/ 	.word	0x00000cf0


	//   ....[6]....
        /*012c*/ 	.word	0x00000e20


	//   ....[7]....
        /*0130*/ 	.word	0x00000e60


	//   ....[8]....
        /*0134*/ 	.word	0x00000e90


	//   ....[9]....
        /*0138*/ 	.word	0x00000fc0


	//   ....[10]....
        /*013c*/ 	.word	0x00001000


	//   ....[11]....
        /*0140*/ 	.word	0x00001030


	//   ....[12]....
        /*0144*/ 	.word	0x00001160


	//   ....[13]....
        /*0148*/ 	.word	0x000011a0


	//   ....[14]....
        /*014c*/ 	.word	0x00001210


	//   ....[15]....
        /*0150*/ 	.word	0x00001ea0


	//   ....[16]....
        /*0154*/ 	.word	0x00001eb0


	//   ....[17]....
        /*0158*/ 	.word	0x00001ec0


	//   ....[18]....
        /*015c*/ 	.word	0x00002010


	//   ....[19]....
        /*0160*/ 	.word	0x00002050


	//   ....[20]....
        /*0164*/ 	.word	0x00002070


	//   ....[21]....
        /*0168*/ 	.word	0x000021c0


	//   ....[22]....
        /*016c*/ 	.word	0x00002200


	//   ....[23]....
        /*0170*/ 	.word	0x00002220


	//   ....[24]....
        /*0174*/ 	.word	0x00002370


	//   ....[25]....
        /*0178*/ 	.word	0x000023a0


	//   ....[26]....
        /*017c*/ 	.word	0x000023c0


	//   ....[27]....
        /*0180*/ 	.word	0x00002520


	//   ....[28]....
        /*0184*/ 	.word	0x00002560


	//   ....[29]....
        /*0188*/ 	.word	0x00002590


	//   ....[30]....
        /*018c*/ 	.word	0x00005e00


	//   ....[31]....
        /*0190*/ 	.word	0x00005e30


	//   ....[32]....
        /*0194*/ 	.word	0x00005e40


	//   ....[33]....
        /*0198*/ 	.word	0x00005f70


	//   ....[34]....
        /*019c*/ 	.word	0x00005fb0


	//   ....[35]....
        /*01a0*/ 	.word	0x00005fe0


	//   ....[36]....
        /*01a4*/ 	.word	0x00006110


	//   ....[37]....
        /*01a8*/ 	.word	0x00006150


	//   ....[38]....
        /*01ac*/ 	.word	0x00006180


	//   ....[39]....
        /*01b0*/ 	.word	0x000062b0


	//   ....[40]....
        /*01b4*/ 	.word	0x000062f0


	//   ....[41]....
        /*01b8*/ 	.word	0x00006320


	//   ....[42]....
        /*01bc*/ 	.word	0x00006450


	//   ....[43]....
        /*01c0*/ 	.word	0x00006490


	//   ....[44]....
        /*01c4*/ 	.word	0x00006500


	//----- nvinfo : EIATTR_VRC_CTA_INIT_COUNT
	.align		4
.L_124:
        /*01c8*/ 	.byte	0x02, 0x4a
	.zero		1
	.zero		1


	//----- nvinfo : EIATTR_EXIT_INSTR_OFFSETS
	.align		4
        /*01cc*/ 	.byte	0x04, 0x1c
        /*01ce*/ 	.short	(.L_126 - .L_125)


	//   ....[0]....
.L_125:
        /*01d0*/ 	.word	0x00000030


	//   ....[1]....
        /*01d4*/ 	.word	0x000070b0


	//   ....[2]....
        /*01d8*/ 	.word	0x00007110


	//----- nvinfo : EIATTR_MAX_THREADS
	.align		4
.L_126:
        /*01dc*/ 	.byte	0x04, 0x05
        /*01de*/ 	.short	(.L_128 - .L_127)
.L_127:
        /*01e0*/ 	.word	0x00000100
        /*01e4*/ 	.word	0x00000001
        /*01e8*/ 	.word	0x00000001


	//----- nvinfo : EIATTR_CRS_STACK_SIZE
	.align		4
.L_128:
        /*01ec*/ 	.byte	0x04, 0x1e
        /*01ee*/ 	.short	(.L_130 - .L_129)
.L_129:
        /*01f0*/ 	.word	0x00000000


	//----- nvinfo : EIATTR_CBANK_PARAM_SIZE
	.align		4
.L_130:
        /*01f4*/ 	.byte	0x03, 0x19
        /*01f6*/ 	.short	0x0015


	//----- nvinfo : EIATTR_PARAM_CBANK
	.align		4
        /*01f8*/ 	.byte	0x04, 0x0a
        /*01fa*/ 	.short	(.L_132 - .L_131)
	.align		4
.L_131:
        /*01fc*/ 	.word	index@(.nv.constant0._ZN6thrust24THRUST_300001_SM_1000_NS8cuda_cub4core6detail13_kernel_agentINS1_8__reduce11ReduceAgentIPN4cuda3std3__45tupleIJtlEEESC_SB_lNS1_9__extrema9arg_min_fItlNS9_4lessItEEEEEEJSC_SC_iSH_EEEvDpT0_)
        /*0200*/ 	.short	0x0380
        /*0202*/ 	.short	0x0015


	//----- nvinfo : EIATTR_SW_WAR
	.align		4
.L_132:
        /*0204*/ 	.byte	0x04, 0x36
        /*0206*/ 	.short	(.L_134 - .L_133)
.L_133:
        /*0208*/ 	.word	0x00000008
.L_134:


//--------------------- .nv.info._ZN6thrust24THRUST_300001_SM_1000_NS8cuda_cub4core6detail13_kernel_agentINS1_8__reduce10DrainAgentIlEEJN3cub18CUB_300001_SM_10009GridQueueIyEElEEEvDpT0_ --------------------------
	.section	.nv.info._ZN6thrust24THRUST_300001_SM_1000_NS8cuda_cub4core6detail13_kernel_agentINS1_8__reduce10DrainAgentIlEEJN3cub18CUB_300001_SM_10009GridQueueIyEElEEEvDpT0_,"",@"SHT_CUDA_INFO"
	.sectionflags	@""
	.align	4


	//----- nvinfo : EIATTR_CUDA_API_VERSION
	.align		4
        /*0000*/ 	.byte	0x04, 0x37
        /*0002*/ 	.short	(.L_136 - .L_135)
.L_135:
        /*0004*/ 	.word	0x00000082


	//----- nvinfo : EIATTR_KPARAM_INFO
	.align		4
.L_136:
        /*0008*/ 	.byte	0x04, 0x17
        /*000a*/ 	.short	(.L_138 - .L_137)
.L_137:
        /*000c*/ 	.word	0x00000000
        /*0010*/ 	.short	0x0001
        /*0012*/ 	.short	0x0008
        /*0014*/ 	.byte	0x00, 0xf0, 0x21, 0x00


	//----- nvinfo : EIATTR_KPARAM_INFO
	.align		4
.L_138:
        /*0018*/ 	.byte	0x04, 0x17
        /*001a*/ 	.short	(.L_140 - .L_139)
.L_139:
        /*001c*/ 	.word	0x00000000
        /*0020*/ 	.short	0x0000
        /*0022*/ 	.short	0x0000
        /*0024*/ 	.byte	0x00, 0xf0, 0x21, 0x00


	//----- nvinfo : EIATTR_SPARSE_MMA_MASK
	.align		4
.L_140:
        /*0028*/ 	.byte	0x03, 0x50
        /*002a*/ 	.short	0x0000


	//----- nvinfo : EIATTR_MAXREG_COUNT
	.align		4
        /*002c*/ 	.byte	0x03, 0x1b
        /*002e*/ 	.short	0x00ff


	//----- nvinfo : EIATTR_MERCURY_ISA_VERSION
	.align		4
        /*0030*/ 	.byte	0x03, 0x5f
        /*0032*/ 	.short	0x0101


	//----- nvinfo : EIATTR_VRC_CTA_INIT_COUNT
	.align		4
        /*0034*/ 	.byte	0x02, 0x4a
	.zero		1
	.zero		1


	//----- nvinfo : EIATTR_EXIT_INSTR_OFFSETS
	.align		4
        /*0038*/ 	.byte	0x04, 0x1c
        /*003a*/ 	.short	(.L_142 - .L_141)


	//   ....[0]....
.L_141:
        /*003c*/ 	.word	0x00000060


	//----- nvinfo : EIATTR_MAX_THREADS
	.align		4
.L_142:
        /*0040*/ 	.byte	0x04, 0x05
        /*0042*/ 	.short	(.L_144 - .L_143)
.L_143:
        /*0044*/ 	.word	0x00000001
        /*0048*/ 	.word	0x00000001
        /*004c*/ 	.word	0x00000001


	//----- nvinfo : EIATTR_CBANK_PARAM_SIZE
	.align		4
.L_144:
        /*0050*/ 	.byte	0x03, 0x19
        /*0052*/ 	.short	0x0010


	//----- nvinfo : EIATTR_PARAM_CBANK
	.align		4
        /*0054*/ 	.byte	0x04, 0x0a
        /*0056*/ 	.short	(.L_146 - .L_145)
	.align		4
.L_145:
        /*0058*/ 	.word	index@(.nv.constant0._ZN6thrust24THRUST_300001_SM_1000_NS8cuda_cub4core6detail13_kernel_agentINS1_8__reduce10DrainAgentIlEEJN3cub18CUB_300001_SM_10009GridQueueIyEElEEEvDpT0_)
        /*005c*/ 	.short	0x0380
        /*005e*/ 	.short	0x0010


	//----- nvinfo : EIATTR_SW_WAR
	.align		4
.L_146:
        /*0060*/ 	.byte	0x04, 0x36
        /*0062*/ 	.short	(.L_148 - .L_147)
.L_147:
        /*0064*/ 	.word	0x00000008
.L_148:


//--------------------- .nv.info._ZN6thrust24THRUST_300001_SM_1000_NS8cuda_cub4core6detail13_kernel_agentINS1_8__reduce11ReduceAgentINS0_12zip_iteratorIN4cuda3std3__45tupleIJPtNS0_17counting_iteratorIlNS0_11use_defaultESE_SE_EEEEEEEPNSB_IJtlEEESI_lNS1_9__extrema9arg_min_fItlNSA_4lessItEEEEEEJSH_SJ_lN3cub18CUB_300001_SM_100013GridEvenShareIlEENSR_9GridQueueIyEESO_EEEvDpT0_ --------------------------
	.section	.nv.info._ZN6thrust24THRUST_300001_SM_1000_NS8cuda_cub4core6detail13_kernel_agentINS1_8__reduce11ReduceAgentINS0_12zip_iteratorIN4cuda3std3__45tupleIJPtNS0_17counting_iteratorIlNS0_11use_defaultESE_SE_EEEEEEEPNSB_IJtlEEESI_lNS1_9__extrema9arg_min_fItlNSA_4lessItEEEEEEJSH_SJ_lN3cub18CUB_300001_SM_100013GridEvenShareIlEENSR_9GridQueueIyEESO_EEEvDpT0_,"",@"SHT_CUDA_INFO"
	.sectionflags	@""
	.align	4


	//----- nvinfo : EIATTR_CUDA_API_VERSION
	.align		4
        /*0000*/ 	.byte	0x04, 0x37
        /*0002*/ 	.short	(.L_150 - .L_149)
.L_149:
        /*0004*/ 	.word	0x00000082


	//----- nvinfo : EIATTR_KPARAM_INFO
	.align		4
.L_150:
        /*0008*/ 	.byte	0x04, 0x17
        /*000a*/ 	.short	(.L_152 - .L_151)
.L_151:
        /*000c*/ 	.word	0x00000000
        /*0010*/ 	.short	0x0005
        /*0012*/ 	.short	0x0070
        /*0014*/ 	.byte	0x00, 0xf0, 0x05, 0x00


	//----- nvinfo : EIATTR_KPARAM_INFO
	.align		4
.L_152:
        /*0018*/ 	.byte	0x04, 0x17
        /*001a*/ 	.short	(.L_154 - .L_153)
.L_153:
        /*001c*/ 	.word	0x00000000
        /*0020*/ 	.short	0x0004
        /*0022*/ 	.short	0x0068
        /*0024*/ 	.byte	0x00, 0xf0, 0x21, 0x00


	//----- nvinfo : EIATTR_KPARAM_INFO
	.align		4
.L_154:
        /*0028*/ 	.byte	0x04, 0x17
        /*002a*/ 	.short	(.L_156 - .L_155)
.L_155:
        /*002c*/ 	.word	0x00000000
        /*0030*/ 	.short	0x0003
        /*0032*/ 	.short	0x0020
        /*0034*/ 	.byte	0x00, 0xf0, 0x21, 0x01


	//----- nvinfo : EIATTR_KPARAM_INFO
	.align		4
.L_156:
        /*0038*/ 	.byte	0x04, 0x17
        /*003a*/ 	.short	(.L_158 - .L_157)
.L_157:
        /*003c*/ 	.word	0x00000000
        /*0040*/ 	.short	0x0002
        /*0042*/ 	.short	0x0018
        /*0044*/ 	.byte	0x00, 0xf0, 0x21, 0x00


	//----- nvinfo : EIATTR_KPARAM_INFO
	.align		4
.L_158:
        /*0048*/ 	.byte	0x04, 0x17
        /*004a*/ 	.short	(.L_160 - .L_159)
.L_159:
        /*004c*/ 	.word	0x00000000
        /*0050*/ 	.short	0x0001
        /*0052*/ 	.short	0x0010
        /*0054*/ 	.byte	0x00, 0xf5, 0x21, 0x00


	//----- nvinfo : EIATTR_KPARAM_INFO
	.align		4
.L_160:
        /*0058*/ 	.byte	0x04, 0x17
        /*005a*/ 	.short	(.L_162 - .L_161)
.L_161:
        /*005c*/ 	.word	0x00000000
        /*0060*/ 	.short	0x0000
        /*0062*/ 	.short	0x0000
        /*0064*/ 	.byte	0x00, 0xf0, 0x41, 0x00


	//----- nvinfo : EIATTR_SPARSE_MMA_MASK
	.align		4
.L_162:
        /*0068*/ 	.byte	0x03, 0x50
        /*006a*/ 	.short	0x0000


	//----- nvinfo : EIATTR_MAXREG_COUNT
	.align		4
        /*006c*/ 	.byte	0x03, 0x1b
        /*006e*/ 	.short	0x00ff


	//----- nvinfo : EIATTR_NUM_BARRIERS
	.align		4
        /*0070*/ 	.byte	0x02, 0x4c
        /*0072*/ 	.byte	0x01
	.zero		1


	//----- nvinfo : EIATTR_MERCURY_ISA_VERSION
	.align		4
        /*0074*/ 	.byte	0x03, 0x5f
        /*0076*/ 	.short	0x0101


	//----- nvinfo : EIATTR_COOP_GROUP_MASK_REGIDS
	.align		4
        /*0078*/ 	.byte	0x04, 0x29
        /*007a*/ 	.short	(.L_164 - .L_163)


	//   ....[0]....
.L_163:
        /*007c*/ 	.word	0xffffffff


	//   ....[1]....
        /*0080*/ 	.word	0xffffffff


	//   ....[2]....
        /*0084*/ 	.word	0xffffffff


	//   ....[3]....
        /*0088*/ 	.word	0xffffffff


	//   ....[4]....
        /*008c*/ 	.word	0xffffffff


	//   ....[5]....
        /*0090*/ 	.word	0xffffffff


	//   ....[6]....
        /*0094*/ 	.word	0xffffffff


	//   ....[7]....
        /*0098*/ 	.word	0xffffffff


	//   ....[8]....
        /*009c*/ 	.word	0xffffffff


	//   ....[9]....
        /*00a0*/ 	.word	0xffffffff


	//   ....[10]....
        /*00a4*/ 	.word	0xffffffff


	//   ....[11]....
        /*00a8*/ 	.word	0xffffffff


	//   ....[12]....
        /*00ac*/ 	.word	0xffffffff


	//   ....[13]....
        /*00b0*/ 	.word	0xffffffff


	//   ....[14]....
        /*00b4*/ 	.word	0xffffffff


	//   ....[15]....
        /*00b8*/ 	.word	0xffffffff


	//   ....[16]....
        /*00bc*/ 	.word	0xffffffff


	//   ....[17]....
        /*00c0*/ 	.word	0xffffffff


	//   ....[18]....
        /*00c4*/ 	.word	0xffffffff


	//   ....[19]....
        /*00c8*/ 	.word	0xffffffff


	//   ....[20]....
        /*00cc*/ 	.word	0xffffffff


	//   ....[21]....
        /*00d0*/ 	.word	0xffffffff


	//   ....[22]....
        /*00d4*/ 	.word	0xffffffff


	//   ....[23]....
        /*00d8*/ 	.word	0xffffffff


	//   ....[24]....
        /*00dc*/ 	.word	0xffffffff


	//   ....[25]....
        /*00e0*/ 	.word	0xffffffff


	//   ....[26]....
        /*00e4*/ 	.word	0xffffffff


	//   ....[27]....
        /*00e8*/ 	.word	0xffffffff


	//   ....[28]....
        /*00ec*/ 	.word	0xffffffff


	//   ....[29]....
        /*00f0*/ 	.word	0xffffffff


	//   ....[30]....
        /*00f4*/ 	.word	0xffffffff


	//   ....[31]....
        /*00f8*/ 	.word	0xffffffff


	//   ....[32]....
        /*00fc*/ 	.word	0xffffffff


	//   ....[33]....
        /*0100*/ 	.word	0xffffffff


	//   ....[34]....
        /*0104*/ 	.word	0xffffffff


	//   ....[35]....
        /*0108*/ 	.word	0xffffffff


	//   ....[36]....
        /*010c*/ 	.word	0xffffffff


	//   ....[37]....
        /*0110*/ 	.word	0xffffffff


	//   ....[38]....
        /*0114*/ 	.word	0xffffffff


	//   ....[39]....
        /*0118*/ 	.word	0xffffffff


	//   ....[40]....
        /*011c*/ 	.word	0xffffffff


	//   ....[41]....
        /*0120*/ 	.word	0xffffffff


	//   ....[42]....
        /*0124*/ 	.word	0xffffffff


	//   ....[43]....
        /*0128*/ 	.word	0xffffffff


	//   ....[44]....
        /*012c*/ 	.word	0xffffffff


	//----- nvinfo : EIATTR_COOP_GROUP_INSTR_OFFSETS
	.align		4
.L_164:
        /*0130*/ 	.byte	0x04, 0x28
        /*0132*/ 	.short	(.L_166 - .L_165)


	//   ....[0]....
.L_165:
        /*0134*/ 	.word	0x00000ca0


	//   ....[1]....
        /*0138*/ 	.word	0x00000cd0


	//   ....[2]....
        /*013c*/ 	.word	0x00000ce0


	//   ....[3]....
        /*0140*/ 	.word	0x00000e10


	//   ....[4]....
        /*0144*/ 	.word	0x00000e50


	//   ....[5]....
        /*0148*/ 	.word	0x00000e80


	//   ....[6]....
        /*014c*/ 	.word	0x00000fb0


	//   ....[7]....
        /*0150*/ 	.word	0x00000ff0


	//   ....[8]....
        /*0154*/ 	.word	0x00001020


	//   ....[9]....
        /*0158*/ 	.word	0x00001150


	//   ....[10]....
        /*015c*/ 	.word	0x00001190


	//   ....[11]....
        /*0160*/ 	.word	0x000011c0


	//   ....[12]....
        /*0164*/ 	.word	0x000012f0


	//   ....[13]....
        /*0168*/ 	.word	0x00001330


	//   ....[14]....
        /*016c*/ 	.word	0x000013a0


	//   ....[15]....
        /*0170*/ 	.word	0x00002020


	//   ....[16]....
        /*0174*/ 	.word	0x00002030


	//   ....[17]....
        /*0178*/ 	.word	0x00002040


	//   ....[18]....
        /*017c*/ 	.word	0x00002190


	//   ....[19]....
        /*0180*/ 	.word	0x000021d0


	//   ....[20]....
        /*0184*/ 	.word	0x000021f0


	//   ....[21]....
        /*0188*/ 	.word	0x00002340


	//   ....[22]....
        /*018c*/ 	.word	0x00002370


	//   ....[23]....
        /*0190*/ 	.word	0x00002390


	//   ....[24]....
        /*0194*/ 	.word	0x000024f0


	//   ....[25]....
        /*0198*/ 	.word	0x00002520


	//   ....[26]....
        /*019c*/ 	.word	0x00002540


	//   ....[27]....
        /*01a0*/ 	.word	0x000026a0


	//   ....[28]....
        /*01a4*/ 	.word	0x000026d0


	//   ....[29]....
        /*01a8*/ 	.word	0x000026f0


	//   ....[30]....
        /*01ac*/ 	.word	0x00004fd0


	//   ....[31]....
        /*01b0*/ 	.word	0x00005000


	//   ....[32]....
        /*01b4*/ 	.word	0x00005010


	//   ....[33]....
        /*01b8*/ 	.word	0x00005140


	//   ....[34]....
        /*01bc*/ 	.word	0x00005180


	//   ....[35]....
        /*01c0*/ 	.word	0x000051b0


	//   ....[36]....
        /*01c4*/ 	.word	0x000052e0


	//   ....[37]....
        /*01c8*/ 	.word	0x00005320


	//   ....[38]....
        /*01cc*/ 	.word	0x00005350


	//   ....[39]....
        /*01d0*/ 	.word	0x00005480


	//   ....[40]....
        /*01d4*/ 	.word	0x000054c0


	//   ....[41]....
        /*01d8*/ 	.word	0x000054f0


	//   ....[42]....
        /*01dc*/ 	.word	0x00005620


	//   ....[43]....
        /*01e0*/ 	.word	0x00005660


	//   ....[44]....
        /*01e4*/ 	.word	0x000056d0


	//----- nvinfo : EIATTR_VRC_CTA_INIT_COUNT
	.align		4
.L_166:
        /*01e8*/ 	.byte	0x02, 0x4a
	.zero		1
	.zero		1


	//----- nvinfo : EIATTR_EXIT_INSTR_OFFSETS
	.align		4
        /*01ec*/ 	.byte	0x04, 0x1c
        /*01ee*/ 	.short	(.L_168 - .L_167)


	//   ....[0]....
.L_167:
        /*01f0*/ 	.word	0x00006270


	//   ....[1]....
        /*01f4*/ 	.word	0x000062f0


	//----- nvinfo : EIATTR_MAX_THREADS
	.align		4
.L_168:
        /*01f8*/ 	.byte	0x04, 0x05
        /*01fa*/ 	.short	(.L_170 - .L_169)
.L_169:
        /*01fc*/ 	.word	0x00000100
        /*0200*/ 	.word	0x00000001
        /*0204*/ 	.word	0x00000001


	//----- nvinfo : EIATTR_CRS_STACK_SIZE
	.align		4
.L_170:
        /*0208*/ 	.byte	0x04, 0x1e
        /*020a*/ 	.short	(.L_172 - .L_171)
.L_171:
        /*020c*/ 	.word	0x00000000


	//----- nvinfo : EIATTR_CBANK_PARAM_SIZE
	.align		4
.L_172:
        /*0210*/ 	.byte	0x03, 0x19
        /*0212*/ 	.short	0x0071


	//----- nvinfo : EIATTR_PARAM_CBANK
	.align		4
        /*0214*/ 	.byte	0x04, 0x0a
        /*0216*/ 	.short	(.L_174 - .L_173)
	.align		4
.L_173:
        /*0218*/ 	.word	index@(.nv.constant0._ZN6thrust24THRUST_300001_SM_1000_NS8cuda_cub4core6detail13_kernel_agentINS1_8__reduce11ReduceAgentINS0_12zip_iteratorIN4cuda3std3__45tupleIJPtNS0_17counting_iteratorIlNS0_11use_defaultESE_SE_EEEEEEEPNSB_IJtlEEESI_lNS1_9__extrema9arg_min_fItlNSA_4lessItEEEEEEJSH_SJ_lN3cub18CUB_300001_SM_100013GridEvenShareIlEENSR_9GridQueueIyEESO_EEEvDpT0_)
        /*021c*/ 	.short	0x0380
        /*021e*/ 	.short	0x0071


	//----- nvinfo : EIATTR_SW_WAR
	.align		4
.L_174:
        /*0220*/ 	.byte	0x04, 0x36
        /*0222*/ 	.short	(.L_176 - .L_175)
.L_175:
        /*0224*/ 	.word	0x00000008
.L_176:


//--------------------- .nv.info._ZN6thrust24THRUST_300001_SM_1000_NS8cuda_cub4core6detail13_kernel_agentINS1_8__reduce11ReduceAgentINS0_12zip_iteratorIN4cuda3std3__45tupleIJPtNS0_17counting_iteratorIlNS0_11use_defaultESE_SE_EEEEEEEPNSB_IJtlEEESI_lNS1_9__extrema9arg_min_fItlNSA_4lessItEEEEEEJSH_SJ_lSO_EEEvDpT0_ --------------------------
	.section	.nv.info._ZN6thrust24THRUST_300001_SM_1000_NS8cuda_cub4core6detail13_kernel_agentINS1_8__reduce11ReduceAgentINS0_12zip_iteratorIN4cuda3std3__45tupleIJPtNS0_17counting_iteratorIlNS0_11use_defaultESE_SE_EEEEEEEPNSB_IJtlEEESI_lNS1_9__extrema9arg_min_fItlNSA_4lessItEEEEEEJSH_SJ_lSO_EEEvDpT0_,"",@"SHT_CUDA_INFO"
	.sectionflags	@""
	.align	4


	//----- nvinfo : EIATTR_CUDA_API_VERSION
	.align		4
        /*0000*/ 	.byte	0x04, 0x37
        /*0002*/ 	.short	(.L_178 - .L_177)
.L_177:
        /*0004*/ 	.word	0x00000082


	//----- nvinfo : EIATTR_KPARAM_INFO
	.align		4
.L_178:
        /*0008*/ 	.byte	0x04, 0x17
        /*000a*/ 	.short	(.L_180 - .L_179)
.L_179:
        /*000c*/ 	.word	0x00000000
        /*0010*/ 	.short	0x0003
        /*0012*/ 	.short	0x0020
        /*0014*/ 	.byte	0x00, 0xf0, 0x05, 0x00


	//----- nvinfo : EIATTR_KPARAM_INFO
	.align		4
.L_180:
        /*0018*/ 	.byte	0x04, 0x17
        /*001a*/ 	.short	(.L_182 - .L_181)
.L_181:
        /*001c*/ 	.word	0x00000000
        /*0020*/ 	.short	0x0002
        /*0022*/ 	.short	0x0018
        /*0024*/ 	.byte	0x00, 0xf0, 0x21, 0x00


	//----- nvinfo : EIATTR_KPARAM_INFO
	.align		4
.L_182:
        /*0028*/ 	.byte	0x04, 0x17
        /*002a*/ 	.short	(.L_184 - .L_183)
.L_183:
        /*002c*/ 	.word	0x00000000
        /*0030*/ 	.short	0x0001
        /*0032*/ 	.short	0x0010
        /*0034*/ 	.byte	0x00, 0xf5, 0x21, 0x00


	//----- nvinfo : EIATTR_KPARAM_INFO
	.align		4
.L_184:
        /*0038*/ 	.byte	0x04, 0x17
        /*003a*/ 	.short	(.L_186 - .L_185)
.L_185:
        /*003c*/ 	.word	0x00000000
        /*0040*/ 	.short	0x0000
        /*0042*/ 	.short	0x0000
        /*0044*/ 	.byte	0x00, 0xf0, 0x41, 0x00


	//----- nvinfo : EIATTR_SPARSE_MMA_MASK
	.align		4
.L_186:
        /*0048*/ 	.byte	0x03, 0x50
        /*004a*/ 	.short	0x0000


	//----- nvinfo : EIATTR_MAXREG_COUNT
	.align		4
        /*004c*/ 	.byte	0x03, 0x1b
        /*004e*/ 	.short	0x00ff


	//----- nvinfo : EIATTR_NUM_BARRIERS
	.align		4
        /*0050*/ 	.byte	0x02, 0x4c
        /*0052*/ 	.byte	0x01
	.zero		1


	//----- nvinfo : EIATTR_MERCURY_ISA_VERSION
	.align		4
        /*0054*/ 	.byte	0x03, 0x5f
        /*0056*/ 	.short	0x0101


	//----- nvinfo : EIATTR_COOP_GROUP_MASK_REGIDS
	.align		4
        /*0058*/ 	.byte	0x04, 0x29
        /*005a*/ 	.short	(.L_188 - .L_187)


	//   ....[0]....
.L_187:
        /*005c*/ 	.word	0xffffffff


	//   ....[1]....
        /*0060*/ 	.word	0xffffffff


	//   ....[2]....
        /*0064*/ 	.word	0xffffffff


	//   ....[3]....
        /*0068*/ 	.word	0xffffffff


	//   ....[4]....
        /*006c*/ 	.word	0xffffffff


	//   ....[5]....
        /*0070*/ 	.word	0xffffffff


	//   ....[6]....
        /*0074*/ 	.word	0xffffffff


	//   ....[7]....
        /*0078*/ 	.word	0xffffffff


	//   ....[8]....
        /*007c*/ 	.word	0xffffffff


	//   ....[9]....
        /*0080*/ 	.word	0xffffffff


	//   ....[10]....
        /*0084*/ 	.word	0xffffffff


	//   ....[11]....
        /*0088*/ 	.word	0xffffffff


	//   ....[12]....
        /*008c*/ 	.word	0xffffffff


	//   ....[13]....
        /*0090*/ 	.word	0xffffffff


	//   ....[14]....
        /*0094*/ 	.word	0xffffffff


	//   ....[15]....
        /*0098*/ 	.word	0xffffffff


	//   ....[16]....
        /*009c*/ 	.word	0xffffffff


	//   ....[17]....
        /*00a0*/ 	.word	0xffffffff


	//   ....[18]....
        /*00a4*/ 	.word	0xffffffff


	//   ....[19]....
        /*00a8*/ 	.word	0xffffffff


	//   ....[20]....
        /*00ac*/ 	.word	0xffffffff


	//   ....[21]....
        /*00b0*/ 	.word	0xffffffff


	//   ....[22]....
        /*00b4*/ 	.word	0xffffffff


	//   ....[23]....
        /*00b8*/ 	.word	0xffffffff


	//   ....[24]....
        /*00bc*/ 	.word	0xffffffff


	//   ....[25]....
        /*00c0*/ 	.word	0xffffffff


	//   ....[26]....
        /*00c4*/ 	.word	0xffffffff


	//   ....[27]....
        /*00c8*/ 	.word	0xffffffff


	//   ....[28]....
        /*00cc*/ 	.word	0xffffffff


	//   ....[29]....
        /*00d0*/ 	.word	0xffffffff


	//   ....[30]....
        /*00d4*/ 	.word	0xffffffff


	//   ....[31]....
        /*00d8*/ 	.word	0xffffffff


	//   ....[32]....
        /*00dc*/ 	.word	0xffffffff


	//   ....[33]....
        /*00e0*/ 	.word	0xffffffff


	//   ....[34]....
        /*00e4*/ 	.word	0xffffffff


	//   ....[35]....
        /*00e8*/ 	.word	0xffffffff


	//   ....[36]....
        /*00ec*/ 	.word	0xffffffff


	//   ....[37]....
        /*00f0*/ 	.word	0xffffffff


	//   ....[38]....
        /*00f4*/ 	.word	0xffffffff


	//   ....[39]....
        /*00f8*/ 	.word	0xffffffff


	//   ....[40]....
        /*00fc*/ 	.word	0xffffffff


	//   ....[41]....
        /*0100*/ 	.word	0xffffffff


	//   ....[42]....
        /*0104*/ 	.word	0xffffffff


	//   ....[43]....
        /*0108*/ 	.word	0xffffffff


	//   ....[44]....
        /*010c*/ 	.word	0xffffffff


	//----- nvinfo : EIATTR_COOP_GROUP_INSTR_OFFSETS
	.align		4
.L_188:
        /*0110*/ 	.byte	0x04, 0x28
        /*0112*/ 	.short	(.L_190 - .L_189)


	//   ....[0]....
.L_189:
        /*0114*/ 	.word	0x00000be0


	//   ....[1]....
        /*0118*/ 	.word	0x00000c10


	//   ....[2]....
        /*011c*/ 	.word	0x00000c20


	//   ....[3]....
        /*0120*/ 	.word	0x00000d50


	//   ....[4]....
        /*0124*/ 	.word	0x00000d90


	//   ....[5]....
        /*0128*/ 	.word	0x00000dc0


	//   ....[6]....
        /*012c*/ 	.word	0x00000ef0


	//   ....[7]....
        /*0130*/ 	.word	0x00000f30


	//   ....[8]....
        /*0134*/ 	.word	0x00000f60


	//   ....[9]....
        /*0138*/ 	.word	0x00001090


	//   ....[10]....
        /*013c*/ 	.word	0x000010d0


	//   ....[11]....
        /*0140*/ 	.word	0x00001100


	//   ....[12]....
        /*0144*/ 	.word	0x00001230


	//   ....[13]....
        /*0148*/ 	.word	0x00001270


	//   ....[14]....
        /*014c*/ 	.word	0x000012e0


	//   ....[15]....
        /*0150*/ 	.word	0x00001f60


	//   ....[16]....
        /*0154*/ 	.word	0x00001f70


	//   ....[17]....
        /*0158*/ 	.word	0x00001f80


	//   ....[18]....
        /*015c*/ 	.word	0x000020d0


	//   ....[19]....
        /*0160*/ 	.word	0x00002100


	//   ....[20]....
        /*0164*/ 	.word	0x00002120


	//   ....[21]....
        /*0168*/ 	.word	0x00002280


	//   ....[22]....
        /*016c*/ 	.word	0x000022c0


	//   ....[23]....
        /*0170*/ 	.word	0x000022e0


	//   ....[24]....
        /*0174*/ 	.word	0x00002430


	//   ....[25]....
        /*0178*/ 	.word	0x00002470


	//   ....[26]....
        /*017c*/ 	.word	0x00002490


	//   ....[27]....
        /*0180*/ 	.word	0x000025e0


	//   ....[28]....
        /*0184*/ 	.word	0x00002620


	//   ....[29]....
        /*0188*/ 	.word	0x00002630


	//   ....[30]....
        /*018c*/ 	.word	0x00004b10


	//   ....[31]....
        /*0190*/ 	.word	0x00004b40


	//   ....[32]....
        /*0194*/ 	.word	0x00004b50


	//   ....[33]....
        /*0198*/ 	.word	0x00004c80


	//   ....[34]....
        /*019c*/ 	.word	0x00004cc0


	//   ....[35]....
        /*01a0*/ 	.word	0x00004cf0


	//   ....[36]....
        /*01a4*/ 	.word	0x00004e20


	//   ....[37]....
        /*01a8*/ 	.word	0x00004e60


	//   ....[38]....
        /*01ac*/ 	.word	0x00004e90


	//   ....[39]....
        /*01b0*/ 	.word	0x00004fc0


	//   ....[40]....
        /*01b4*/ 	.word	0x00005000


	//   ....[41]....
        /*01b8*/ 	.word	0x00005030


	//   ....[42]....
        /*01bc*/ 	.word	0x00005160


	//   ....[43]....
        /*01c0*/ 	.word	0x000051a0


	//   ....[44]....
        /*01c4*/ 	.word	0x00005210


	//----- nvinfo : EIATTR_VRC_CTA_INIT_COUNT
	.align		4
.L_190:
        /*01c8*/ 	.byte	0x02, 0x4a
	.zero		1
	.zero		1


	//----- nvinfo : EIATTR_EXIT_INSTR_OFFSETS
	.align		4
        /*01cc*/ 	.byte	0x04, 0x1c
        /*01ce*/ 	.short	(.L_192 - .L_191)


	//   ....[0]....
.L_191:
        /*01d0*/ 	.word	0x00000040


	//   ....[1]....
        /*01d4*/ 	.word	0x00005db0


	//   ....[2]....
        /*01d8*/ 	.word	0x00005e20


	//----- nvinfo : EIATTR_MAX_THREADS
	.align		4
.L_192:
        /*01dc*/ 	.byte	0x04, 0x05
        /*01de*/ 	.short	(.L_194 - .L_193)
.L_193:
        /*01e0*/ 	.word	0x00000100
        /*01e4*/ 	.word	0x00000001
        /*01e8*/ 	.word	0x00000001


	//----- nvinfo : EIATTR_CRS_STACK_SIZE
	.align		4
.L_194:
        /*01ec*/ 	.byte	0x04, 0x1e
        /*01ee*/ 	.short	(.L_196 - .L_195)
.L_195:
        /*01f0*/ 	.word	0x00000000


	//----- nvinfo : EIATTR_CBANK_PARAM_SIZE
	.align		4
.L_196:
        /*01f4*/ 	.byte	0x03, 0x19
        /*01f6*/ 	.short	0x0021


	//----- nvinfo : EIATTR_PARAM_CBANK
	.align		4
        /*01f8*/ 	.byte	0x04, 0x0a
        /*01fa*/ 	.short	(.L_198 - .L_197)
	.align		4
.L_197:
        /*01fc*/ 	.word	index@(.nv.constant0._ZN6thrust24THRUST_300001_SM_1000_NS8cuda_cub4core6detail13_kernel_agentINS1_8__reduce11ReduceAgentINS0_12zip_iteratorIN4cuda3std3__45tupleIJPtNS0_17counting_iteratorIlNS0_11use_defaultESE_SE_EEEEEEEPNSB_IJtlEEESI_lNS1_9__extrema9arg_min_fItlNSA_4lessItEEEEEEJSH_SJ_lSO_EEEvDpT0_)
        /*0200*/ 	.short	0x0380
        /*0202*/ 	.short	0x0021


	//----- nvinfo : EIATTR_SW_WAR
	.align		4
.L_198:
        /*0204*/ 	.byte	0x04, 0x36
        /*0206*/ 	.short	(.L_200 - .L_199)
.L_199:
        /*0208*/ 	.word	0x00000008
.L_200:


//--------------------- .nv.info._ZN6thrust24THRUST_300001_SM_1000_NS8cuda_cub4core6detail13_kernel_agentINS1_8__reduce11ReduceAgentIPN4cuda3std3__45tupleIJtlEEESC_SB_iNS1_9__extrema9arg_min_fItlNS9_4lessItEEEEEEJSC_SC_iSH_EEEvDpT0_ --------------------------
	.section	.nv.info._ZN6thrust24THRUST_300001_SM_1000_NS8cuda_cub4core6detail13_kernel_agentINS1_8__reduce11ReduceAgentIPN4cuda3std3__45tupleIJtlEEESC_SB_iNS1_9__extrema9arg_min_fItlNS9_4lessItEEEEEEJSC_SC_iSH_EEEvDpT0_,"",@"SHT_CUDA_INFO"
	.sectionflags	@""
	.align	4


	//----- nvinfo : EIATTR_CUDA_API_VERSION
	.align		4
        /*0000*/ 	.byte	0x04, 0x37
        /*0002*/ 	.short	(.L_202 - .L_201)
.L_201:
        /*0004*/ 	.word	0x00000082


	//----- nvinfo : EIATTR_KPARAM_INFO
	.align		4
.L_202:
        /*0008*/ 	.byte	0x04, 0x17
        /*000a*/ 	.short	(.L_204 - .L_203)
.L_203:
        /*000c*/ 	.word	0x00000000
        /*0010*/ 	.short	0x0003
        /*0012*/ 	.short	0x0014
        /*0014*/ 	.byte	0x00, 0xf0, 0x05, 0x00


	//----- nvinfo : EIATTR_KPARAM_INFO
	.align		4
.L_204:
        /*0018*/ 	.byte	0x04, 0x17
        /*001a*/ 	.short	(.L_206 - .L_205)
.L_205:
        /*001c*/ 	.word	0x00000000
        /*0020*/ 	.short	0x0002
        /*0022*/ 	.short	0x0010
        /*0024*/ 	.byte	0x00, 0xf0, 0x11, 0x00


	//----- nvinfo : EIATTR_KPARAM_INFO
	.align		4
.L_206:
        /*0028*/ 	.byte	0x04, 0x17
        /*002a*/ 	.short	(.L_208 - .L_207)
.L_207:
        /*002c*/ 	.word	0x00000000
        /*0030*/ 	.short	0x0001
        /*0032*/ 	.short	0x0008
        /*0034*/ 	.byte	0x00, 0xf5, 0x21, 0x00


	//----- nvinfo : EIATTR_KPARAM_INFO
	.align		4
.L_208:
        /*0038*/ 	.byte	0x04, 0x17
        /*003a*/ 	.short	(.L_210 - .L_209)
.L_209:
        /*003c*/ 	.word	0x00000000
        /*0040*/ 	.short	0x0000
        /*0042*/ 	.short	0x0000
        /*0044*/ 	.byte	0x00, 0xf5, 0x21, 0x00


	//----- nvinfo : EIATTR_SPARSE_MMA_MASK
	.align		4
.L_210:
        /*0048*/ 	.byte	0x03, 0x50
        /*004a*/ 	.short	0x0000


	//----- nvinfo : EIATTR_MAXREG_COUNT
	.align		4
        /*004c*/ 	.byte	0x03, 0x1b
        /*004e*/ 	.short	0x00ff


	//----- nvinfo : EIATTR_NUM_BARRIERS
	.align		4
        /*0050*/ 	.byte	0x02, 0x4c
        /*0052*/ 	.byte	0x01
	.zero		1


	//----- nvinfo : EIATTR_MERCURY_ISA_VERSION
	.align		4
        /*0054*/ 	.byte	0x03, 0x5f
        /*0056*/ 	.short	0x0101


	//----- nvinfo : EIATTR_COOP_GROUP_MASK_REGIDS
	.align		4
        /*0058*/ 	.byte	0x04, 0x29
        /*005a*/ 	.short	(.L_212 - .L_211)


	//   ....[0]....
.L_211:
        /*005c*/ 	.word	0xffffffff


	//   ....[1]....
        /*0060*/ 	.word	0xffffffff


	//   ....[2]....
        /*0064*/ 	.word	0xffffffff


	//   ....[3]....
        /*0068*/ 	.word	0xffffffff


	//   ....[4]....
        /*006c*/ 	.word	0xffffffff


	//   ....[5]....
        /*0070*/ 	.word	0xffffffff


	//   ....[6]....
        /*0074*/ 	.word	0xffffffff


	//   ....[7]....
        /*0078*/ 	.word	0xffffffff


	//   ....[8]....
        /*007c*/ 	.word	0xffffffff


	//   ....[9]....
        /*0080*/ 	.word	0xffffffff


	//   ....[10]....
        /*0084*/ 	.word	0xffffffff


	//   ....[11]....
        /*0088*/ 	.word	0xffffffff


	//   ....[12]....
        /*008c*/ 	.word	0xffffffff


	//   ....[13]....
        /*0090*/ 	.word	0xffffffff


	//   ....[14]....
        /*0094*/ 	.word	0xffffffff


	//   ....[15]....
        /*0098*/ 	.word	0xffffffff


	//   ....[16]....
        /*009c*/ 	.word	0xffffffff


	//   ....[17]....
        /*00a0*/ 	.word	0xffffffff


	//   ....[18]....
        /*00a4*/ 	.word	0xffffffff


	//   ....[19]....
        /*00a8*/ 	.word	0xffffffff


	//   ....[20]....
        /*00ac*/ 	.word	0xffffffff


	//   ....[21]....
        /*00b0*/ 	.word	0xffffffff


	//   ....[22]....
        /*00b4*/ 	.word	0xffffffff


	//   ....[23]....
        /*00b8*/ 	.word	0xffffffff


	//   ....[24]....
        /*00bc*/ 	.word	0xffffffff


	//   ....[25]....
        /*00c0*/ 	.word	0xffffffff


	//   ....[26]....
        /*00c4*/ 	.word	0xffffffff


	//   ....[27]....
        /*00c8*/ 	.word	0xffffffff


	//   ....[28]....
        /*00cc*/ 	.word	0xffffffff


	//   ....[29]....
        /*00d0*/ 	.word	0xffffffff


	//   ....[30]....
        /*00d4*/ 	.word	0xffffffff


	//   ....[31]....
        /*00d8*/ 	.word	0xffffffff


	//   ....[32]....
        /*00dc*/ 	.word	0xffffffff


	//   ....[33]....
        /*00e0*/ 	.word	0xffffffff


	//   ....[34]....
        /*00e4*/ 	.word	0xffffffff


	//   ....[35]....
        /*00e8*/ 	.word	0xffffffff


	//   ....[36]....
        /*00ec*/ 	.word	0xffffffff


	//   ....[37]....
        /*00f0*/ 	.word	0xffffffff


	//   ....[38]....
        /*00f4*/ 	.word	0xffffffff


	//   ....[39]....
        /*00f8*/ 	.word	0xffffffff


	//   ....[40]....
        /*00fc*/ 	.word	0xffffffff


	//   ....[41]....
        /*0100*/ 	.word	0xffffffff


	//   ....[42]....
        /*0104*/ 	.word	0xffffffff


	//   ....[43]....
        /*0108*/ 	.word	0xffffffff


	//   ....[44]....
        /*010c*/ 	.word	0xffffffff


	//----- nvinfo : EIATTR_COOP_GROUP_INSTR_OFFSETS
	.align		4
.L_212:
        /*0110*/ 	.byte	0x04, 0x28
        /*0112*/ 	.short	(.L_214 - .L_213)


	//   ....[0]....
.L_213:
        /*0114*/ 	.word	0x00000b10


	//   ....[1]....
        /*0118*/ 	.word	0x00000b40


	//   ....[2]....
        /*011c*/ 	.word	0x00000b50


	//   ....[3]....
        /*0120*/ 	.word	0x00000c80


	//   ....[4]....
        /*0124*/ 	.word	0x00000cc0


	//   ....[5]....
        /*0128*/ 	.word	0x00000cf0


	//   ....[6]....
        /*012c*/ 	.word	0x00000e20


	//   ....[7]....
        /*0130*/ 	.word	0x00000e60


	//   ....[8]....
        /*0134*/ 	.word	0x00000e90


	//   ....[9]....
        /*0138*/ 	.word	0x00000fc0


	//   ....[10]....
        /*013c*/ 	.word	0x00001000


	//   ....[11]....
        /*0140*/ 	.word	0x00001030


	//   ....[12]....
        /*0144*/ 	.word	0x00001160


	//   ....[13]....
        /*0148*/ 	.word	0x000011a0


	//   ....[14]....
        /*014c*/ 	.word	0x00001210


	//   ....[15]....
        /*0150*/ 	.word	0x00001e90


	//   ....[16]....
        /*0154*/ 	.word	0x00001ea0


	//   ....[17]....
        /*0158*/ 	.word	0x00001eb0


	//   ....[18]....
        /*015c*/ 	.word	0x00002000


	//   ....[19]....
        /*0160*/ 	.word	0x00002030


	//   ....[20]....
        /*0164*/ 	.word	0x00002050


	//   ....[21]....
        /*0168*/ 	.word	0x000021b0


	//   ....[22]....
        /*016c*/ 	.word	0x000021f0


	//   ....[23]....
        /*0170*/ 	.word	0x00002210


	//   ....[24]....
        /*0174*/ 	.word	0x00002360


	//   ....[25]....
        /*0178*/ 	.word	0x00002390


	//   ....[26]....
        /*017c*/ 	.word	0x000023b0


	//   ....[27]....
        /*0180*/ 	.word	0x00002510


	//   ....[28]....
        /*0184*/ 	.word	0x00002550


	//   ....[29]....
        /*0188*/ 	.word	0x00002570


	//   ....[30]....
        /*018c*/ 	.word	0x00004d10


	//   ....[31]....
        /*0190*/ 	.word	0x00004d40


	//   ....[32]....
        /*0194*/ 	.word	0x00004d50


	//   ....[33]....
        /*0198*/ 	.word	0x00004e80


	//   ....[34]....
        /*019c*/ 	.word	0x00004ec0


	//   ....[35]....
        /*01a0*/ 	.word	0x00004ef0


	//   ....[36]....
        /*01a4*/ 	.word	0x00005020


	//   ....[37]....
        /*01a8*/ 	.word	0x00005060


	//   ....[38]....
        /*01ac*/ 	.word	0x00005090


	//   ....[39]....
        /*01b0*/ 	.word	0x000051c0


	//   ....[40]....
        /*01b4*/ 	.word	0x00005200


	//   ....[41]....
        /*01b8*/ 	.word	0x00005230


	//   ....[42]....
        /*01bc*/ 	.word	0x00005360


	//   ....[43]....
        /*01c0*/ 	.word	0x000053a0


	//   ....[44]....
        /*01c4*/ 	.word	0x00005410


	//----- nvinfo : EIATTR_VRC_CTA_INIT_COUNT
	.align		4
.L_214:
        /*01c8*/ 	.byte	0x02, 0x4a
	.zero		1
	.zero		1


	//----- nvinfo : EIATTR_EXIT_INSTR_OFFSETS
	.align		4
        /*01cc*/ 	.byte	0x04, 0x1c
        /*01ce*/ 	.short	(.L_216 - .L_215)


	//   ....[0]....
.L_215:
        /*01d0*/ 	.word	0x00000030


	//   ....[1]....
        /*01d4*/ 	.word	0x00005fb0


	//   ....[2]....
        /*01d8*/ 	.word	0x00006020


	//----- nvinfo : EIATTR_MAX_THREADS
	.align		4
.L_216:
        /*01dc*/ 	.byte	0x04, 0x05
        /*01de*/ 	.short	(.L_218 - .L_217)
.L_217:
        /*01e0*/ 	.word	0x00000100
        /*01e4*/ 	.word	0x00000001
        /*01e8*/ 	.word	0x00000001


	//----- nvinfo : EIATTR_CRS_STACK_SIZE
	.align		4
.L_218:
        /*01ec*/ 	.byte	0x04, 0x1e
        /*01ee*/ 	.short	(.L_220 - .L_219)
.L_219:
        /*01f0*/ 	.word	0x00000000


	//----- nvinfo : EIATTR_CBANK_PARAM_SIZE
	.align		4
.L_220:
        /*01f4*/ 	.byte	0x03, 0x19
        /*01f6*/ 	.short	0x0015


	//----- nvinfo : EIATTR_PARAM_CBANK
	.align		4
        /*01f8*/ 	.byte	0x04, 0x0a
        /*01fa*/ 	.short	(.L_222 - .L_221)
	.align		4
.L_221:
        /*01fc*/ 	.word	index@(.nv.constant0._ZN6thrust24THRUST_300001_SM_1000_NS8cuda_cub4core6detail13_kernel_agentINS1_8__reduce11ReduceAgentIPN4cuda3std3__45tupleIJtlEEESC_SB_iNS1_9__extrema9arg_min_fItlNS9_4lessItEEEEEEJSC_SC_iSH_EEEvDpT0_)
        /*0200*/ 	.short	0x0380
        /*0202*/ 	.short	0x0015


	//----- nvinfo : EIATTR_SW_WAR
	.align		4
.L_222:
        /*0204*/ 	.byte	0x04, 0x36
        /*0206*/ 	.short	(.L_224 - .L_223)
.L_223:
        /*0208*/ 	.word	0x00000008
.L_224:


//--------------------- .nv.info._ZN6thrust24THRUST_300001_SM_1000_NS8cuda_cub4core6detail13_kernel_agentINS1_8__reduce10DrainAgentIiEEJN3cub18CUB_300001_SM_10009GridQueueIjEEiEEEvDpT0_ --------------------------
	.section	.nv.info._ZN6thrust24THRUST_300001_SM_1000_NS8cuda_cub4core6detail13_kernel_agentINS1_8__reduce10DrainAgentIiEEJN3cub18CUB_300001_SM_10009GridQueueIjEEiEEEvDpT0_,"",@"SHT_CUDA_INFO"
	.sectionflags	@""
	.align	4


	//----- nvinfo : EIATTR_CUDA_API_VERSION
	.align		4
        /*0000*/ 	.byte	0x04, 0x37
        /*0002*/ 	.short	(.L_226 - .L_225)
.L_225:
        /*0004*/ 	.word	0x00000082


	//----- nvinfo : EIATTR_KPARAM_INFO
	.align		4
.L_226:
        /*0008*/ 	.byte	0x04, 0x17
        /*000a*/ 	.short	(.L_228 - .L_227)
.L_227:
        /*000c*/ 	.word	0x00000000
        /*0010*/ 	.short	0x0001
        /*0012*/ 	.short	0x0008
        /*0014*/ 	.byte	0x00, 0xf0, 0x11, 0x00


	//----- nvinfo : EIATTR_KPARAM_INFO
	.align		4
.L_228:
        /*0018*/ 	.byte	0x04, 0x17
        /*001a*/ 	.short	(.L_230 - .L_229)
.L_229:
        /*001c*/ 	.word	0x00000000
        /*0020*/ 	.short	0x0000
        /*0022*/ 	.short	0x0000
        /*0024*/ 	.byte	0x00, 0xf0, 0x21, 0x00


	//----- nvinfo : EIATTR_SPARSE_MMA_MASK
	.align		4
.L_230:
        /*0028*/ 	.byte	0x03, 0x50
        /*002a*/ 	.short	0x0000


	//----- nvinfo : EIATTR_MAXREG_COUNT
	.align		4
        /*002c*/ 	.byte	0x03, 0x1b
        /*002e*/ 	.short	0x00ff


	//----- nvinfo : EIATTR_MERCURY_ISA_VERSION
	.align		4
        /*0030*/ 	.byte	0x03, 0x5f
        /*0032*/ 	.short	0x0101


	//----- nvinfo : EIATTR_VRC_CTA_INIT_COUNT
	.align		4
        /*0034*/ 	.byte	0x02, 0x4a
	.zero		1
	.zero		1


	//----- nvinfo : EIATTR_EXIT_INSTR_OFFSETS
	.align		4
        /*0038*/ 	.byte	0x04, 0x1c
        /*003a*/ 	.short	(.L_232 - .L_231)


	//   ....[0]....
.L_231:
        /*003c*/ 	.word	0x00000060


	//----- nvinfo : EIATTR_MAX_THREADS
	.align		4
.L_232:
        /*0040*/ 	.byte	0x04, 0x05
        /*0042*/ 	.short	(.L_234 - .L_233)
.L_233:
        /*0044*/ 	.word	0x00000001
        /*0048*/ 	.word	0x00000001
        /*004c*/ 	.word	0x00000001


	//----- nvinfo : EIATTR_CBANK_PARAM_SIZE
	.align		4
.L_234:
        /*0050*/ 	.byte	0x03, 0x19
        /*0052*/ 	.short	0x000c


	//----- nvinfo : EIATTR_PARAM_CBANK
	.align		4
        /*0054*/ 	.byte	0x04, 0x0a
        /*0056*/ 	.short	(.L_236 - .L_235)
	.align		4
.L_235:
        /*0058*/ 	.word	index@(.nv.constant0._ZN6thrust24THRUST_300001_SM_1000_NS8cuda_cub4core6detail13_kernel_agentINS1_8__reduce10DrainAgentIiEEJN3cub18CUB_300001_SM_10009GridQueueIjEEiEEEvDpT0_)
        /*005c*/ 	.short	0x0380
        /*005e*/ 	.short	0x000c


	//----- nvinfo : EIATTR_SW_WAR
	.align		4
.L_236:
        /*0060*/ 	.byte	0x04, 0x36
        /*0062*/ 	.short	(.L_238 - .L_237)
.L_237:
        /*0064*/ 	.word	0x00000008
.L_238:


//--------------------- .nv.info._ZN6thrust24THRUST_300001_SM_1000_NS8cuda_cub4core6detail13_kernel_agentINS1_8__reduce11ReduceAgentINS0_12zip_iteratorIN4cuda3std3__45tupleIJPtNS0_17counting_iteratorIlNS0_11use_defaultESE_SE_EEEEEEEPNSB_IJtlEEESI_iNS1_9__extrema9arg_min_fItlNSA_4lessItEEEEEEJSH_SJ_iN3cub18CUB_300001_SM_100013GridEvenShareIiEENSR_9GridQueueIjEESO_EEEvDpT0_ --------------------------
	.section	.nv.info._ZN6thrust24THRUST_300001_SM_1000_NS8cuda_cub4core6detail13_kernel_agentINS1_8__reduce11ReduceAgentINS0_12zip_iteratorIN4cuda3std3__45tupleIJPtNS0_17counting_iteratorIlNS0_11use_defaultESE_SE_EEEEEEEPNSB_IJtlEEESI_iNS1_9__extrema9arg_min_fItlNSA_4lessItEEEEEEJSH_SJ_iN3cub18CUB_300001_SM_100013GridEvenShareIiEENSR_9GridQueueIjEESO_EEEvDpT0_,"",@"SHT_CUDA_INFO"
	.sectionflags	@""
	.align	4


	//----- nvinfo : EIATTR_CUDA_API_VERSION
	.align		4
        /*0000*/ 	.byte	0x04, 0x37
        /*0002*/ 	.short	(.L_240 - .L_239)
.L_239:
        /*0004*/ 	.word	0x00000082


	//----- nvinfo : EIATTR_KPARAM_INFO
	.align		4
.L_240:
        /*0008*/ 	.byte	0x04, 0x17
        /*000a*/ 	.short	(.L_242 - .L_241)
.L_241:
        /*000c*/ 	.word	0x00000000
        /*0010*/ 	.short	0x0005
        /*0012*/ 	.short	0x0050
        /*0014*/ 	.byte	0x00, 0xf0, 0x05, 0x00


	//----- nvinfo : EIATTR_KPARAM_INFO
	.align		4
.L_242:
        /*0018*/ 	.byte	0x04, 0x17
        /*001a*/ 	.short	(.L_244 - .L_243)
.L_243:
        /*001c*/ 	.word	0x00000000
        /*0020*/ 	.short	0x0004
        /*0022*/ 	.short	0x0048
        /*0024*/ 	.byte	0x00, 0xf0, 0x21, 0x00


	//----- nvinfo : EIATTR_KPARAM_INFO
	.align		4
.L_244:
        /*0028*/ 	.byte	0x04, 0x17
        /*002a*/ 	.short	(.L_246 - .L_245)
.L_245:
        /*002c*/ 	.word	0x00000000
        /*0030*/ 	.short	0x0003
        /*0032*/ 	.short	0x001c
        /*0034*/ 	.byte	0x00, 0xf0, 0xa1, 0x00


	//----- nvinfo : EIATTR_KPARAM_INFO
	.align		4
.L_246:
        /*0038*/ 	.byte	0x04, 0x17
        /*003a*/ 	.short	(.L_248 - .L_247)
.L_247:
        /*003c*/ 	.word	0x00000000
        /*0040*/ 	.short	0x0002
        /*0042*/ 	.short	0x0018
        /*0044*/ 	.byte	0x00, 0xf0, 0x11, 0x00


	//----- nvinfo : EIATTR_KPARAM_INFO
	.align		4
.L_248:
        /*0048*/ 	.byte	0x04, 0x17
        /*004a*/ 	.short	(.L_250 - .L_249)
.L_249:
        /*004c*/ 	.word	0x00000000
        /*0050*/ 	.short	0x0001
        /*0052*/ 	.short	0x0010
        /*0054*/ 	.byte	0x00, 0xf5, 0x21, 0x00


	//----- nvinfo : EIATTR_KPARAM_INFO
	.align		4
.L_250:
        /*0058*/ 	.byte	0x04, 0x17
        /*005a*/ 	.short	(.L_252 - .L_251)
.L_251:
        /*005c*/ 	.word	0x00000000
        /*0060*/ 	.short	0x0000
        /*0062*/ 	.short	0x0000
        /*0064*/ 	.byte	0x00, 0xf0, 0x41, 0x00


	//----- nvinfo : EIATTR_SPARSE_MMA_MASK
	.align		4
.L_252:
        /*0068*/ 	.byte	0x03, 0x50
        /*006a*/ 	.short	0x0000


	//----- nvinfo : EIATTR_MAXREG_COUNT
	.align		4
        /*006c*/ 	.byte	0x03, 0x1b
        /*006e*/ 	.short	0x00ff


	//----- nvinfo : EIATTR_NUM_BARRIERS
	.align		4
        /*0070*/ 	.byte	0x02, 0x4c
        /*0072*/ 	.byte	0x01
	.zero		1


	//----- nvinfo : EIATTR_MERCURY_ISA_VERSION
	.align		4
        /*0074*/ 	.byte	0x03, 0x5f
        /*0076*/ 	.short	0x0101


	//----- nvinfo : EIATTR_COOP_GROUP_MASK_REGIDS
	.align		4
        /*0078*/ 	.byte	0x04, 0x29
        /*007a*/ 	.short	(.L_254 - .L_253)


	//   ....[0]....
.L_253:
        /*007c*/ 	.word	0xffffffff


	//   ....[1]....
        /*0080*/ 	.word	0xffffffff


	//   ....[2]....
        /*0084*/ 	.word	0xffffffff


	//   ....[3]....
        /*0088*/ 	.word	0xffffffff


	//   ....[4]....
        /*008c*/ 	.word	0xffffffff


	//   ....[5]....
        /*0090*/ 	.word	0xffffffff


	//   ....[6]....
        /*0094*/ 	.word	0xffffffff


	//   ....[7]....
        /*0098*/ 	.word	0xffffffff


	//   ....[8]....
        /*009c*/ 	.word	0xffffffff


	//   ....[9]....
        /*00a0*/ 	.word	0xffffffff


	//   ....[10]....
        /*00a4*/ 	.word	0xffffffff


	//   ....[11]....
        /*00a8*/ 	.word	0xffffffff


	//   ....[12]....
        /*00ac*/ 	.word	0xffffffff


	//   ....[13]....
        /*00b0*/ 	.word	0xffffffff


	//   ....[14]....
        /*00b4*/ 	.word	0xffffffff


	//   ....[15]....
        /*00b8*/ 	.word	0xffffffff


	//   ....[16]....
        /*00bc*/ 	.word	0xffffffff


	//   ....[17]....
        /*00c0*/ 	.word	0xffffffff


	//   ....[18]....
        /*00c4*/ 	.word	0xffffffff


	//   ....[19]....
        /*00c8*/ 	.word	0xffffffff


	//   ....[20]....
        /*00cc*/ 	.word	0xffffffff


	//   ....[21]....
        /*00d0*/ 	.word	0xffffffff


	//   ....[22]....
        /*00d4*/ 	.word	0xffffffff


	//   ....[23]....
        /*00d8*/ 	.word	0xffffffff


	//   ....[24]....
        /*00dc*/ 	.word	0xffffffff


	//   ....[25]....
        /*00e0*/ 	.word	0xffffffff


	//   ....[26]....
        /*00e4*/ 	.word	0xffffffff


	//   ....[27]....
        /*00e8*/ 	.word	0xffffffff


	//   ....[28]....
        /*00ec*/ 	.word	0xffffffff


	//   ....[29]....
        /*00f0*/ 	.word	0xffffffff


	//   ....[30]....
        /*00f4*/ 	.word	0xffffffff


	//   ....[31]....
        /*00f8*/ 	.word	0xffffffff


	//   ....[32]....
        /*00fc*/ 	.word	0xffffffff


	//   ....[33]....
        /*0100*/ 	.word	0xffffffff


	//   ....[34]....
        /*0104*/ 	.word	0xffffffff


	//   ....[35]....
        /*0108*/ 	.word	0xffffffff


	//   ....[36]....
        /*010c*/ 	.word	0xffffffff


	//   ....[37]....
        /*0110*/ 	.word	0xffffffff


	//   ....[38]....
        /*0114*/ 	.word	0xffffffff


	//   ....[39]....
        /*0118*/ 	.word	0xffffffff


	//   ....[40]....
        /*011c*/ 	.word	0xffffffff


	//   ....[41]....
        /*0120*/ 	.word	0xffffffff


	//   ....[42]....
        /*0124*/ 	.word	0xffffffff


	//   ....[43]....
        /*0128*/ 	.word	0xffffffff


	//   ....[44]....
        /*012c*/ 	.word	0xffffffff


	//----- nvinfo : EIATTR_COOP_GROUP_INSTR_OFFSETS
	.align		4
.L_254:
        /*0130*/ 	.byte	0x04, 0x28
        /*0132*/ 	.short	(.L_256 - .L_255)


	//   ....[0]....
.L_255:
        /*0134*/ 	.word	0x00000c00


	//   ....[1]....
        /*0138*/ 	.word	0x00000c30


	//   ....[2]....
        /*013c*/ 	.word	0x00000c40


	//   ....[3]....
        /*0140*/ 	.word	0x00000d70


	//   ....[4]....
        /*0144*/ 	.word	0x00000db0


	//   ....[5]....
        /*0148*/ 	.word	0x00000de0


	//   ....[6]....
        /*014c*/ 	.word	0x00000f10


	//   ....[7]....
        /*0150*/ 	.word	0x00000f50


	//   ....[8]....
        /*0154*/ 	.word	0x00000f80


	//   ....[9]....
        /*0158*/ 	.word	0x000010b0


	//   ....[10]....
        /*015c*/ 	.word	0x000010f0


	//   ....[11]....
        /*0160*/ 	.word	0x00001120


	//   ....[12]....
        /*0164*/ 	.word	0x00001250


	//   ....[13]....
        /*0168*/ 	.word	0x000012a0


	//   ....[14]....
        /*016c*/ 	.word	0x00001300


	//   ....[15]....
        /*0170*/ 	.word	0x00001f80


	//   ....[16]....
        /*0174*/ 	.word	0x00001f90


	//   ....[17]....
        /*0178*/ 	.word	0x00001fa0


	//   ....[18]....
        /*017c*/ 	.word	0x000020f0


	//   ....[19]....
        /*0180*/ 	.word	0x00002130


	//   ....[20]....
        /*0184*/ 	.word	0x00002150


	//   ....[21]....
        /*0188*/ 	.word	0x000022a0


	//   ....[22]....
        /*018c*/ 	.word	0x000022e0


	//   ....[23]....
        /*0190*/ 	.word	0x00002300


	//   ....[24]....
        /*0194*/ 	.word	0x00002450


	//   ....[25]....
        /*0198*/ 	.word	0x00002480


	//   ....[26]....
        /*019c*/ 	.word	0x000024a0


	//   ....[27]....
        /*01a0*/ 	.word	0x00002600


	//   ....[28]....
        /*01a4*/ 	.word	0x00002640


	//   ....[29]....
        /*01a8*/ 	.word	0x00002660


	//   ....[30]....
        /*01ac*/ 	.word	0x00004dd0


	//   ....[31]....
        /*01b0*/ 	.word	0x00004e00


	//   ....[32]....
        /*01b4*/ 	.word	0x00004e10


	//   ....[33]....
        /*01b8*/ 	.word	0x00004f40


	//   ....[34]....
        /*01bc*/ 	.word	0x00004f80


	//   ....[35]....
        /*01c0*/ 	.word	0x00004fb0


	//   ....[36]....
        /*01c4*/ 	.word	0x000050e0


	//   ....[37]....
        /*01c8*/ 	.word	0x00005120


	//   ....[38]....
        /*01cc*/ 	.word	0x00005150


	//   ....[39]....
        /*01d0*/ 	.word	0x00005280


	//   ....[40]....
        /*01d4*/ 	.word	0x000052c0


	//   ....[41]....
        /*01d8*/ 	.word	0x000052f0


	//   ....[42]....
        /*01dc*/ 	.word	0x00005420


	//   ....[43]....
        /*01e0*/ 	.word	0x00005470


	//   ....[44]....
        /*01e4*/ 	.word	0x000054d0


	//----- nvinfo : EIATTR_VRC_CTA_INIT_COUNT
	.align		4
.L_256:
        /*01e8*/ 	.byte	0x02, 0x4a
	.zero		1
	.zero		1


	//----- nvinfo : EIATTR_EXIT_INSTR_OFFSETS
	.align		4
        /*01ec*/ 	.byte	0x04, 0x1c
        /*01ee*/ 	.short	(.L_258 - .L_257)


	//   ....[0]....
.L_257:
        /*01f0*/ 	.word	0x00006070


	//   ....[1]....
        /*01f4*/ 	.word	0x000060f0


	//----- nvinfo : EIATTR_MAX_THREADS
	.align		4
.L_258:
        /*01f8*/ 	.byte	0x04, 0x05
        /*01fa*/ 	.short	(.L_260 - .L_259)
.L_259:
        /*01fc*/ 	.word	0x00000100
        /*0200*/ 	.word	0x00000001
        /*0204*/ 	.word	0x00000001


	//----- nvinfo : EIATTR_CRS_STACK_SIZE
	.align		4
.L_260:
        /*0208*/ 	.byte	0x04, 0x1e
        /*020a*/ 	.short	(.L_262 - .L_261)
.L_261:
        /*020c*/ 	.word	0x00000000


	//----- nvinfo : EIATTR_CBANK_PARAM_SIZE
	.align		4
.L_262:
        /*0210*/ 	.byte	0x03, 0x19
        /*0212*/ 	.short	0x0051


	//----- nvinfo : EIATTR_PARAM_CBANK
	.align		4
        /*0214*/ 	.byte	0x04, 0x0a
        /*0216*/ 	.short	(.L_264 - .L_263)
	.align		4
.L_263:
        /*0218*/ 	.word	index@(.nv.constant0._ZN6thrust24THRUST_300001_SM_1000_NS8cuda_cub4core6detail13_kernel_agentINS1_8__reduce11ReduceAgentINS0_12zip_iteratorIN4cuda3std3__45tupleIJPtNS0_17counting_iteratorIlNS0_11use_defaultESE_SE_EEEEEEEPNSB_IJtlEEESI_iNS1_9__extrema9arg_min_fItlNSA_4lessItEEEEEEJSH_SJ_iN3cub18CUB_300001_SM_100013GridEvenShareIiEENSR_9GridQueueIjEESO_EEEvDpT0_)
        /*021c*/ 	.short	0x0380
        /*021e*/ 	.short	0x0051


	//----- nvinfo : EIATTR_SW_WAR
	.align		4
.L_264:
        /*0220*/ 	.byte	0x04, 0x36
        /*0222*/ 	.short	(.L_266 - .L_265)
.L_265:
        /*0224*/ 	.word	0x00000008
.L_266:


//--------------------- .nv.info._ZN6thrust24THRUST_300001_SM_1000_NS8cuda_cub4core6detail13_kernel_agentINS1_8__reduce11ReduceAgentINS0_12zip_iteratorIN4cuda3std3__45tupleIJPtNS0_17counting_iteratorIlNS0_11use_defaultESE_SE_EEEEEEEPNSB_IJtlEEESI_iNS1_9__extrema9arg_min_fItlNSA_4lessItEEEEEEJSH_SJ_iSO_EEEvDpT0_ --------------------------
	.section	.nv.info._ZN6thrust24THRUST_300001_SM_1000_NS8cuda_cub4core6detail13_kernel_agentINS1_8__reduce11ReduceAgentINS0_12zip_iteratorIN4cuda3std3__45tupleIJPtNS0_17counting_iteratorIlNS0_11use_defaultESE_SE_EEEEEEEPNSB_IJtlEEESI_iNS1_9__extrema9arg_min_fItlNSA_4lessItEEEEEEJSH_SJ_iSO_EEEvDpT0_,"",@"SHT_CUDA_INFO"
	.sectionflags	@""
	.align	4


	//----- nvinfo : EIATTR_CUDA_API_VERSION
	.align		4
        /*0000*/ 	.byte	0x04, 0x37
        /*0002*/ 	.short	(.L_268 - .L_267)
.L_267:
        /*0004*/ 	.word	0x00000082


	//----- nvinfo : EIATTR_KPARAM_INFO
	.align		4
.L_268:
        /*0008*/ 	.byte	0x04, 0x17
        /*000a*/ 	.short	(.L_270 - .L_269)
.L_269:
        /*000c*/ 	.word	0x00000000
        /*0010*/ 	.short	0x0003
        /*0012*/ 	.short	0x001c
        /*0014*/ 	.byte	0x00, 0xf0, 0x05, 0x00


	//----- nvinfo : EIATTR_KPARAM_INFO
	.align		4
.L_270:
        /*0018*/ 	.byte	0x04, 0x17
        /*001a*/ 	.short	(.L_272 - .L_271)
.L_271:
        /*001c*/ 	.word	0x00000000
        /*0020*/ 	.short	0x0002
        /*0022*/ 	.short	0x0018
        /*0024*/ 	.byte	0x00, 0xf0, 0x11, 0x00


	//----- nvinfo : EIATTR_KPARAM_INFO
	.align		4
.L_272:
        /*0028*/ 	.byte	0x04, 0x17
        /*002a*/ 	.short	(.L_274 - .L_273)
.L_273:
        /*002c*/ 	.word	0x00000000
        /*0030*/ 	.short	0x0001
        /*0032*/ 	.short	0x0010
        /*0034*/ 	.byte	0x00, 0xf5, 0x21, 0x00


	//----- nvinfo : EIATTR_KPARAM_INFO
	.align		4
.L_274:
        /*0038*/ 	.byte	0x04, 0x17
        /*003a*/ 	.short	(.L_276 - .L_275)
.L_275:
        /*003c*/ 	.word	0x00000000
        /*0040*/ 	.short	0x0000
        /*0042*/ 	.short	0x0000
        /*0044*/ 	.byte	0x00, 0xf0, 0x41, 0x00


	//----- nvinfo : EIATTR_SPARSE_MMA_MASK
	.align		4
.L_276:
        /*0048*/ 	.byte	0x03, 0x50
        /*004a*/ 	.short	0x0000


	//----- nvinfo : EIATTR_MAXREG_COUNT
	.align		4
        /*004c*/ 	.byte	0x03, 0x1b
        /*004e*/ 	.short	0x00ff


	//----- nvinfo : EIATTR_NUM_BARRIERS
	.align		4
        /*0050*/ 	.byte	0x02, 0x4c
        /*0052*/ 	.byte	0x01
	.zero		1


	//----- nvinfo : EIATTR_MERCURY_ISA_VERSION
	.align		4
        /*0054*/ 	.byte	0x03, 0x5f
        /*0056*/ 	.short	0x0101


	//----- nvinfo : EIATTR_COOP_GROUP_MASK_REGIDS
	.align		4
        /*0058*/ 	.byte	0x04, 0x29
        /*005a*/ 	.short	(.L_278 - .L_277)


	//   ....[0]....
.L_277:
        /*005c*/ 	.word	0xffffffff


	//   ....[1]....
        /*0060*/ 	.word	0xffffffff


	//   ....[2]....
        /*0064*/ 	.word	0xffffffff


	//   ....[3]....
        /*0068*/ 	.word	0xffffffff


	//   ....[4]....
        /*006c*/ 	.word	0xffffffff


	//   ....[5]....
        /*0070*/ 	.word	0xffffffff


	//   ....[6]....
        /*0074*/ 	.word	0xffffffff


	//   ....[7]....
        /*0078*/ 	.word	0xffffffff


	//   ....[8]....
        /*007c*/ 	.word	0xffffffff


	//   ....[9]....
        /*0080*/ 	.word	0xffffffff


	//   ....[10]....
        /*0084*/ 	.word	0xffffffff


	//   ....[11]....
        /*0088*/ 	.word	0xffffffff


	//   ....[12]....
        /*008c*/ 	.word	0xffffffff


	//   ....[13]....
        /*0090*/ 	.word	0xffffffff


	//   ....[14]....
        /*0094*/ 	.word	0xffffffff


	//   ....[15]....
        /*0098*/ 	.word	0xffffffff


	//   ....[16]....
        /*009c*/ 	.word	0xffffffff


	//   ....[17]....
        /*00a0*/ 	.word	0xffffffff


	//   ....[18]....
        /*00a4*/ 	.word	0xffffffff


	//   ....[19]....
        /*00a8*/ 	.word	0xffffffff


	//   ....[20]....
        /*00ac*/ 	.word	0xffffffff


	//   ....[21]....
        /*00b0*/ 	.word	0xffffffff


	//   ....[22]....
        /*00b4*/ 	.word	0xffffffff


	//   ....[23]....
        /*00b8*/ 	.word	0xffffffff


	//   ....[24]....
        /*00bc*/ 	.word	0xffffffff


	//   ....[25]....
        /*00c0*/ 	.word	0xffffffff


	//   ....[26]....
        /*00c4*/ 	.word	0xffffffff


	//   ....[27]....
        /*00c8*/ 	.word	0xffffffff


	//   ....[28]....
        /*00cc*/ 	.word	0xffffffff


	//   ....[29]....
        /*00d0*/ 	.word	0xffffffff


	//   ....[30]....
        /*00d4*/ 	.word	0xffffffff


	//   ....[31]....
        /*00d8*/ 	.word	0xffffffff


	//   ....[32]....
        /*00dc*/ 	.word	0xffffffff


	//   ....[33]....
        /*00e0*/ 	.word	0xffffffff


	//   ....[34]....
        /*00e4*/ 	.word	0xffffffff


	//   ....[35]....
        /*00e8*/ 	.word	0xffffffff


	//   ....[36]....
        /*00ec*/ 	.word	0xffffffff


	//   ....[37]....
        /*00f0*/ 	.word	0xffffffff


	//   ....[38]....
        /*00f4*/ 	.word	0xffffffff


	//   ....[39]....
        /*00f8*/ 	.word	0xffffffff


	//   ....[40]....
        /*00fc*/ 	.word	0xffffffff


	//   ....[41]....
        /*0100*/ 	.word	0xffffffff


	//   ....[42]....
        /*0104*/ 	.word	0xffffffff


	//   ....[43]....
        /*0108*/ 	.word	0xffffffff


	//   ....[44]....
        /*010c*/ 	.word	0xffffffff


	//----- nvinfo : EIATTR_COOP_GROUP_INSTR_OFFSETS
	.align		4
.L_278:
        /*0110*/ 	.byte	0x04, 0x28
        /*0112*/ 	.short	(.L_280 - .L_279)


	//   ....[0]....
.L_279:
        /*0114*/ 	.word	0x00000bc0


	//   ....[1]....
        /*0118*/ 	.word	0x00000bf0


	//   ....[2]....
        /*011c*/ 	.word	0x00000c00


	//   ....[3]....
        /*0120*/ 	.word	0x00000d30


	//   ....[4]....
        /*0124*/ 	.word	0x00000d70


	//   ....[5]....
        /*0128*/ 	.word	0x00000da0


	//   ....[6]....
        /*012c*/ 	.word	0x00000ed0


	//   ....[7]....
        /*0130*/ 	.word	0x00000f10


	//   ....[8]....
        /*0134*/ 	.word	0x00000f40


	//   ....[9]....
        /*0138*/ 	.word	0x00001070


	//   ....[10]....
        /*013c*/ 	.word	0x000010b0


	//   ....[11]....
        /*0140*/ 	.word	0x000010e0


	//   ....[12]....
        /*0144*/ 	.word	0x00001210


	//   ....[13]....
        /*0148*/ 	.word	0x00001250


	//   ....[14]....
        /*014c*/ 	.word	0x000012c0


	//   ....[15]....
        /*0150*/ 	.word	0x00001f40


	//   ....[16]....
        /*0154*/ 	.word	0x00001f50


	//   ....[17]....
        /*0158*/ 	.word	0x00001f60


	//   ....[18]....
        /*015c*/ 	.word	0x000020b0


	//   ....[19]....
        /*0160*/ 	.word	0x000020e0


	//   ....[20]....
        /*0164*/ 	.word	0x00002100


	//   ....[21]....
        /*0168*/ 	.word	0x00002260


	//   ....[22]....
        /*016c*/ 	.word	0x000022a0


	//   ....[23]....
        /*0170*/ 	.word	0x000022c0


	//   ....[24]....
        /*0174*/ 	.word	0x00002410


	//   ....[25]....
        /*0178*/ 	.word	0x00002450


	//   ....[26]....
        /*017c*/ 	.word	0x00002470


	//   ....[27]....
        /*0180*/ 	.word	0x000025c0


	//   ....[28]....
        /*0184*/ 	.word	0x00002600


	//   ....[29]....
        /*0188*/ 	.word	0x00002610


	//   ....[30]....
        /*018c*/ 	.word	0x00004bc0


	//   ....[31]....
        /*0190*/ 	.word	0x00004bf0


	//   ....[32]....
        /*0194*/ 	.word	0x00004c00


	//   ....[33]....
        /*0198*/ 	.word	0x00004d30


	//   ....[34]....
        /*019c*/ 	.word	0x00004d70


	//   ....[35]....
        /*01a0*/ 	.word	0x00004da0


	//   ....[36]....
        /*01a4*/ 	.word	0x00004ed0


	//   ....[37]....
        /*01a8*/ 	.word	0x00004f10


	//   ....[38]....
        /*01ac*/ 	.word	0x00004f40


	//   ....[39]....
        /*01b0*/ 	.word	0x00005070


	//   ....[40]....
        /*01b4*/ 	.word	0x000050b0


	//   ....[41]....
        /*01b8*/ 	.word	0x000050e0


	//   ....[42]....
        /*01bc*/ 	.word	0x00005210


	//   ....[43]....
        /*01c0*/ 	.word	0x00005250


	//   ....[44]....
        /*01c4*/ 	.word	0x000052c0


	//----- nvinfo : EIATTR_VRC_CTA_INIT_COUNT
	.align		4
.L_280:
        /*01c8*/ 	.byte	0x02, 0x4a
	.zero		1
	.zero		1


	//----- nvinfo : EIATTR_EXIT_INSTR_OFFSETS
	.align		4
        /*01cc*/ 	.byte	0x04, 0x1c
        /*01ce*/ 	.short	(.L_282 - .L_281)


	//   ....[0]....
.L_281:
        /*01d0*/ 	.word	0x00000030


	//   ....[1]....
        /*01d4*/ 	.word	0x00005e60


	//   ....[2]....
        /*01d8*/ 	.word	0x00005ed0


	//----- nvinfo : EIATTR_MAX_THREADS
	.align		4
.L_282:
        /*01dc*/ 	.byte	0x04, 0x05
        /*01de*/ 	.short	(.L_284 - .L_283)
.L_283:
        /*01e0*/ 	.word	0x00000100
        /*01e4*/ 	.word	0x00000001
        /*01e8*/ 	.word	0x00000001


	//----- nvinfo : EIATTR_CRS_STACK_SIZE
	.align		4
.L_284:
        /*01ec*/ 	.byte	0x04, 0x1e
        /*01ee*/ 	.short	(.L_286 - .L_285)
.L_285:
        /*01f0*/ 	.word	0x00000000


	//----- nvinfo : EIATTR_CBANK_PARAM_SIZE
	.align		4
.L_286:
        /*01f4*/ 	.byte	0x03, 0x19
        /*01f6*/ 	.short	0x001d


	//----- nvinfo : EIATTR_PARAM_CBANK
	.align		4
        /*01f8*/ 	.byte	0x04, 0x0a
        /*01fa*/ 	.short	(.L_288 - .L_287)
	.align		4
.L_287:
        /*01fc*/ 	.word	index@(.nv.constant0._ZN6thrust24THRUST_300001_SM_1000_NS8cuda_cub4core6detail13_kernel_agentINS1_8__reduce11ReduceAgentINS0_12zip_iteratorIN4cuda3std3__45tupleIJPtNS0_17counting_iteratorIlNS0_11use_defaultESE_SE_EEEEEEEPNSB_IJtlEEESI_iNS1_9__extrema9arg_min_fItlNSA_4lessItEEEEEEJSH_SJ_iSO_EEEvDpT0_)
        /*0200*/ 	.short	0x0380
        /*0202*/ 	.short	0x001d


	//----- nvinfo : EIATTR_SW_WAR
	.align		4
.L_288:
        /*0204*/ 	.byte	0x04, 0x36
        /*0206*/ 	.short	(.L_290 - .L_289)
.L_289:
        /*0208*/ 	.word	0x00000008
.L_290:


//--------------------- .nv.info._Z6kernelPt      --------------------------
	.section	.nv.info._Z6kernelPt,"",@"SHT_CUDA_INFO"
	.sectionflags	@""
	.align	4


	//----- nvinfo : EIATTR_CUDA_API_VERSION
	.align		4
        /*0000*/ 	.byte	0x04, 0x37
        /*0002*/ 	.short	(.L_292 - .L_291)
.L_291:
        /*0004*/ 	.word	0x00000082


	//----- nvinfo : EIATTR_KPARAM_INFO
	.align		4
.L_292:
        /*0008*/ 	.byte	0x04, 0x17
        /*000a*/ 	.short	(.L_294 - .L_293)
.L_293:
        /*000c*/ 	.word	0x00000000
        /*0010*/ 	.short	0x0000
        /*0012*/ 	.short	0x0000
        /*0014*/ 	.byte	0x00, 0xf5, 0x21, 0x00


	//----- nvinfo : EIATTR_SPARSE_MMA_MASK
	.align		4
.L_294:
        /*0018*/ 	.byte	0x03, 0x50
        /*001a*/ 	.short	0x0000


	//----- nvinfo : EIATTR_MAXREG_COUNT
	.align		4
        /*001c*/ 	.byte	0x03, 0x1b
        /*001e*/ 	.short	0x00ff


	//----- nvinfo : EIATTR_MERCURY_ISA_VERSION
	.align		4
        /*0020*/ 	.byte	0x03, 0x5f
        /*0022*/ 	.short	0x0101


	//----- nvinfo : EIATTR_INT_WARP_WIDE_INSTR_OFFSETS
	.align		4
        /*0024*/ 	.byte	0x04, 0x31
        /*0026*/ 	.short	(.L_296 - .L_295)


	//   ....[0]....
.L_295:
        /*0028*/ 	.word	0x00000510


	//   ....[1]....
        /*002c*/ 	.word	0x00000540


	//----- nvinfo : EIATTR_VRC_CTA_INIT_COUNT
	.align		4
.L_296:
        /*0030*/ 	.byte	0x02, 0x4a
	.zero		1
	.zero		1


	//----- nvinfo : EIATTR_EXIT_INSTR_OFFSETS
	.align		4
        /*0034*/ 	.byte	0x04, 0x1c
        /*0036*/ 	.short	(.L_298 - .L_297)


	//   ....[0]....
.L_297:
        /*0038*/ 	.word	0x000000e0


	//   ....[1]....
        /*003c*/ 	.word	0x000005a0


	//   ....[2]....
        /*0040*/ 	.word	0x00000600


	//----- nvinfo : EIATTR_CRS_STACK_SIZE
	.align		4
.L_298:
        /*0044*/ 	.byte	0x04, 0x1e
        /*0046*/ 	.short	(.L_300 - .L_299)
.L_299:
        /*0048*/ 	.word	0x00000000


	//----- nvinfo : EIATTR_CBANK_PARAM_SIZE
	.align		4
.L_300:
        /*004c*/ 	.byte	0x03, 0x19
        /*004e*/ 	.short	0x0008


	//----- nvinfo : EIATTR_PARAM_CBANK
	.align		4
        /*0050*/ 	.byte	0x04, 0x0a
        /*0052*/ 	.short	(.L_302 - .L_301)
	.align		4
.L_301:
        /*0054*/ 	.word	index@(.nv.constant0._Z6kernelPt)
        /*0058*/ 	.short	0x0380
        /*005a*/ 	.short	0x0008


	//----- nvinfo : EIATTR_SW_WAR
	.align		4
.L_302:
        /*005c*/ 	.byte	0x04, 0x36
        /*005e*/ 	.short	(.L_304 - .L_303)
.L_303:
        /*0060*/ 	.word	0x00000008
.L_304:


//--------------------- .nv.callgraph             --------------------------
	.section	.nv.callgraph,"",@"SHT_CUDA_CALLGRAPH"
	.align	4
	.sectionentsize	8
	.align		4
        /*0000*/ 	.word	0x00000000
	.align		4
        /*0004*/ 	.word	0xffffffff
	.align		4
        /*0008*/ 	.word	0x00000000
	.align		4
        /*000c*/ 	.word	0xfffffffe
	.align		4
        /*0010*/ 	.word	0x00000000
	.align		4
        /*0014*/ 	.word	0xfffffffd
	.align		4
        /*0018*/ 	.word	0x00000000
	.align		4
        /*001c*/ 	.word	0xfffffffc


//--------------------- .nv.constant4             --------------------------
	.section	.nv.constant4,"a",@progbits
	.align	8
	.align		8
.nv.constant4:
        /*0000*/ 	.dword	_ZN34_INTERNAL_2b5de3c1_4_k_cu_e7dd509a4cuda3std3__45__cpo5beginE
	.align		8
        /*0008*/ 	.dword	_ZN34_INTERNAL_2b5de3c1_4_k_cu_e7dd509a4cuda3std3__45__cpo3endE
	.align		8
        /*0010*/ 	.dword	_ZN34_INTERNAL_2b5de3c1_4_k_cu_e7dd509a4cuda3std3__45__cpo6cbeginE
	.align		8
        /*0018*/ 	.dword	_ZN34_INTERNAL_2b5de3c1_4_k_cu_e7dd509a4cuda3std3__45__cpo4cendE
	.align		8
        /*0020*/ 	.dword	_ZN34_INTERNAL_2b5de3c1_4_k_cu_e7dd509a4cuda3std3__45__cpo6rbeginE
	.align		8
        /*0028*/ 	.dword	_ZN34_INTERNAL_2b5de3c1_4_k_cu_e7dd509a4cuda3std3__45__cpo4rendE
	.align		8
        /*0030*/ 	.dword	_ZN34_INTERNAL_2b5de3c1_4_k_cu_e7dd509a4cuda3std3__45__cpo7crbeginE
	.align		8
        /*0038*/ 	.dword	_ZN34_INTERNAL_2b5de3c1_4_k_cu_e7dd509a4cuda3std3__45__cpo5crendE
	.align		8
        /*0040*/ 	.dword	_ZN34_INTERNAL_2b5de3c1_4_k_cu_e7dd509a4cuda3std3__436_GLOBAL__N__2b5de3c1_4_k_cu_e7dd509a6ignoreE
	.align		8
        /*0048*/ 	.dword	_ZN34_INTERNAL_2b5de3c1_4_k_cu_e7dd509a4cuda3std3__419piecewise_constructE
	.align		8
        /*0050*/ 	.dword	_ZN34_INTERNAL_2b5de3c1_4_k_cu_e7dd509a4cuda3std3__48in_placeE
	.align		8
        /*0058*/ 	.dword	_ZN34_INTERNAL_2b5de3c1_4_k_cu_e7dd509a4cuda3std3__420unreachable_sentinelE
	.align		8
        /*0060*/ 	.dword	_ZN34_INTERNAL_2b5de3c1_4_k_cu_e7dd509a4cuda3std3__47nulloptE
	.align		8
        /*0068*/ 	.dword	_ZN34_INTERNAL_2b5de3c1_4_k_cu_e7dd509a4cuda3std3__48unexpectE
	.align		8
        /*0070*/ 	.dword	_ZN34_INTERNAL_2b5de3c1_4_k_cu_e7dd509a4cuda3std6ranges3__45__cpo4swapE
	.align		8
        /*0078*/ 	.dword	_ZN34_INTERNAL_2b5de3c1_4_k_cu_e7dd509a4cuda3std6ranges3__45__cpo9iter_moveE
	.align		8
        /*0080*/ 	.dword	_ZN34_INTERNAL_2b5de3c1_4_k_cu_e7dd509a4cuda3std6ranges3__45__cpo5beginE
	.align		8
        /*0088*/ 	.dword	_ZN34_INTERNAL_2b5de3c1_4_k_cu_e7dd509a4cuda3std6ranges3__45__cpo3endE
	.align		8
        /*0090*/ 	.dword	_ZN34_INTERNAL_2b5de3c1_4_k_cu_e7dd509a4cuda3std6ranges3__45__cpo6cbeginE
	.align		8
        /*0098*/ 	.dword	_ZN34_INTERNAL_2b5de3c1_4_k_cu_e7dd509a4cuda3std6ranges3__45__cpo4cendE
	.align		8
        /*00a0*/ 	.dword	_ZN34_INTERNAL_2b5de3c1_4_k_cu_e7dd509a4cuda3std6ranges3__45__cpo7advanceE
	.align		8
        /*00a8*/ 	.dword	_ZN34_INTERNAL_2b5de3c1_4_k_cu_e7dd509a4cuda3std6ranges3__45__cpo9iter_swapE
	.align		8
        /*00b0*/ 	.dword	_ZN34_INTERNAL_2b5de3c1_4_k_cu_e7dd509a4cuda3std6ranges3__45__cpo4nextE
	.align		8
        /*00b8*/ 	.dword	_ZN34_INTERNAL_2b5de3c1_4_k_cu_e7dd509a4cuda3std6ranges3__45__cpo4prevE
	.align		8
        /*00c0*/ 	.dword	_ZN34_INTERNAL_2b5de3c1_4_k_cu_e7dd509a4cuda3std6ranges3__45__cpo4dataE
	.align		8
        /*00c8*/ 	.dword	_ZN34_INTERNAL_2b5de3c1_4_k_cu_e7dd509a4cuda3std6ranges3__45__cpo5cdataE
	.align		8
        /*00d0*/ 	.dword	_ZN34_INTERNAL_2b5de3c1_4_k_cu_e7dd509a4cuda3std6ranges3__45__cpo4sizeE
	.align		8
        /*00d8*/ 	.dword	_ZN34_INTERNAL_2b5de3c1_4_k_cu_e7dd509a4cuda3std6ranges3__45__cpo5ssizeE
	.align		8
        /*00e0*/ 	.dword	_ZN34_INTERNAL_2b5de3c1_4_k_cu_e7dd509a4cuda3std6ranges3__45__cpo8distanceE
	.align		8
        /*00e8*/ 	.dword	_ZN34_INTERNAL_2b5de3c1_4_k_cu_e7dd509a6thrust24THRUST_300001_SM_1000_NS8cuda_cub3parE
	.align		8
        /*00f0*/ 	.dword	_ZN34_INTERNAL_2b5de3c1_4_k_cu_e7dd509a6thrust24THRUST_300001_SM_1000_NS8cuda_cub10par_nosyncE
	.align		8
        /*00f8*/ 	.dword	_ZN34_INTERNAL_2b5de3c1_4_k_cu_e7dd509a6thrust24THRUST_300001_SM_1000_NS6system6detail10sequential3seqE
	.align		8
        /*0100*/ 	.dword	_ZN34_INTERNAL_2b5de3c1_4_k_cu_e7dd509a6thrust24THRUST_300001_SM_1000_NS6system3cpp3parE
	.align		8
        /*0108*/ 	.dword	_ZN34_INTERNAL_2b5de3c1_4_k_cu_e7dd509a6thrust24THRUST_300001_SM_1000_NS12placeholders2_1E
	.align		8
        /*0110*/ 	.dword	_ZN34_INTERNAL_2b5de3c1_4_k_cu_e7dd509a6thrust24THRUST_300001_SM_1000_NS12placeholders2_2E
	.align		8
        /*0118*/ 	.dword	_ZN34_INTERNAL_2b5de3c1_4_k_cu_e7dd509a6thrust24THRUST_300001_SM_1000_NS12placeholders2_3E
	.align		8
        /*0120*/ 	.dword	_ZN34_INTERNAL_2b5de3c1_4_k_cu_e7dd509a6thrust24THRUST_300001_SM_1000_NS12placeholders2_4E
	.align		8
        /*0128*/ 	.dword	_ZN34_INTERNAL_2b5de3c1_4_k_cu_e7dd509a6thrust24THRUST_300001_SM_1000_NS12placeholders2_5E
	.align		8
        /*0130*/ 	.dword	_ZN34_INTERNAL_2b5de3c1_4_k_cu_e7dd509a6thrust24THRUST_300001_SM_1000_NS12placeholders2_6E
	.align		8
        /*0138*/ 	.dword	_ZN34_INTERNAL_2b5de3c1_4_k_cu_e7dd509a6thrust24THRUST_300001_SM_1000_NS12placeholders2_7E
	.align		8
        /*0140*/ 	.dword	_ZN34_INTERNAL_2b5de3c1_4_k_cu_e7dd509a6thrust24THRUST_300001_SM_1000_NS12placeholders2_8E
	.align		8
        /*0148*/ 	.dword	_ZN34_INTERNAL_2b5de3c1_4_k_cu_e7dd509a6thrust24THRUST_300001_SM_1000_NS12placeholders2_9E
	.align		8
        /*0150*/ 	.dword	_ZN34_INTERNAL_2b5de3c1_4_k_cu_e7dd509a6thrust24THRUST_300001_SM_1000_NS12placeholders3_10E
	.align		8
        /*0158*/ 	.dword	_ZN34_INTERNAL_2b5de3c1_4_k_cu_e7dd509a6thrust24THRUST_300001_SM_1000_NS3seqE
	.align		8
        /*0160*/ 	.dword	_ZN34_INTERNAL_2b5de3c1_4_k_cu_e7dd509a6thrust24THRUST_300001_SM_1000_NS6deviceE


//--------------------- .text._ZN3cub18CUB_300001_SM_10006detail11EmptyKernelIvEEvv --------------------------
	.section	.text._ZN3cub18CUB_300001_SM_10006detail11EmptyKernelIvEEvv,"ax",@progbits
	.align	128
        .global         _ZN3cub18CUB_300001_SM_10006detail11EmptyKernelIvEEvv
        .type           _ZN3cub18CUB_300001_SM_10006detail11EmptyKernelIvEEvv,@function
        .size           _ZN3cub18CUB_300001_SM_10006detail11EmptyKernelIvEEvv,(.L_x_804 - _ZN3cub18CUB_300001_SM_10006detail11EmptyKernelIvEEvv)
        .other          _ZN3cub18CUB_300001_SM_10006detail11EmptyKernelIvEEvv,@"STO_CUDA_ENTRY STV_DEFAULT"
_ZN3cub18CUB_300001_SM_10006detail11EmptyKernelIvEEvv:
.text._ZN3cub18CUB_300001_SM_10006detail11EmptyKernelIvEEvv:
[----:B------:R-:W-:Y:S01]  /*0000*/  LDC R1, c[0x0][0x37c] ;  /* 0x0000df00ff017b82 */ /* 0x000fe20000000800 */
[----:B------:R-:W-:Y:S05]  /*0010*/  EXIT ;  /* 0x000000000000794d */ /* 0x000fea0003800000 */
.L_x_0:
[----:B------:R-:W-:-:S00]  /*0020*/  BRA `(.L_x_0) ;  /* 0xfffffffc00fc7947 */ /* 0x000fc0000383ffff */
[----:B------:R-:W-:-:S00]  /*0030*/  NOP ;  /* 0x0000000000007918 */ /* 0x000fc00000000000 */
        /* <DEDUP_REMOVED lines=12> */
.L_x_804:


//--------------------- .text._ZN6thrust24THRUST_300001_SM_1000_NS8cuda_cub4core6detail13_kernel_agentINS1_8__reduce11ReduceAgentIPN4cuda3std3__45tupleIJtlEEESC_SB_lNS1_9__extrema9arg_min_fItlNS9_4lessItEEEEEEJSC_SC_iSH_EEEvDpT0_ --------------------------
	.section	.text._ZN6thrust24THRUST_300001_SM_1000_NS8cuda_cub4core6detail13_kernel_agentINS1_8__reduce11ReduceAgentIPN4cuda3std3__45tupleIJtlEEESC_SB_lNS1_9__extrema9arg_min_fItlNS9_4lessItEEEEEEJSC_SC_iSH_EEEvDpT0_,"ax",@progbits
	.align	128
        .global         _ZN6thrust24THRUST_300001_SM_1000_NS8cuda_cub4core6detail13_kernel_agentINS1_8__reduce11ReduceAgentIPN4cuda3std3__45tupleIJtlEEESC_SB_lNS1_9__extrema9arg_min_fItlNS9_4lessItEEEEEEJSC_SC_iSH_EEEvDpT0_
        .type           _ZN6thrust24THRUST_300001_SM_1000_NS8cuda_cub4core6detail13_kernel_agentINS1_8__reduce11ReduceAgentIPN4cuda3std3__45tupleIJtlEEESC_SB_lNS1_9__extrema9arg_min_fItlNS9_4lessItEEEEEEJSC_SC_iSH_EEEvDpT0_,@function
        .size           _ZN6thrust24THRUST_300001_SM_1000_NS8cuda_cub4core6detail13_kernel_agentINS1_8__reduce11ReduceAgentIPN4cuda3std3__45tupleIJtlEEESC_SB_lNS1_9__extrema9arg_min_fItlNS9_4lessItEEEEEEJSC_SC_iSH_EEEvDpT0_,(.L_x_805 - _ZN6thrust24THRUST_300001_SM_1000_NS8cuda_cub4core6detail13_kernel_agentINS1_8__reduce11ReduceAgentIPN4cuda3std3__45tupleIJtlEEESC_SB_lNS1_9__extrema9arg_min_fItlNS9_4lessItEEEEEEJSC_SC_iSH_EEEvDpT0_)
        .other          _ZN6thrust24THRUST_300001_SM_1000_NS8cuda_cub4core6detail13_kernel_agentINS1_8__reduce11ReduceAgentIPN4cuda3std3__45tupleIJtlEEESC_SB_lNS1_9__extrema9arg_min_fItlNS9_4lessItEEEEEEJSC_SC_iSH_EEEvDpT0_,@"STO_CUDA_ENTRY STV_DEFAULT"
_ZN6thrust24THRUST_300001_SM_1000_NS8cuda_cub4core6detail13_kernel_agentINS1_8__reduce11ReduceAgentIPN4cuda3std3__45tupleIJtlEEESC_SB_lNS1_9__extrema9arg_min_fItlNS9_4lessItEEEEEEJSC_SC_iSH_EEEvDpT0_:
.text._ZN6thrust24THRUST_300001_SM_1000_NS8cuda_cub4core6detail13_kernel_agentINS1_8__reduce11ReduceAgentIPN4cuda3std3__45tupleIJtlEEESC_SB_lNS1_9__extrema9arg_min_fItlNS9_4lessItEEEEEEJSC_SC_iSH_EEEvDpT0_:
[----:B------:R-:W0:Y:S01]  /*0000*/  LDC R1, c[0x0][0x37c] ;  /* 0x0000df00ff017b82 */ /* 0x000e220000000800 */
[----:B------:R-:W1:Y:S02]  /*0010*/  LDCU UR8, c[0x0][0x390] ;  /* 0x00007200ff0877ac */ /* 0x000e640008000800 */
[----:B-1----:R-:W-:-:S13]  /*0020*/  ISETP.NE.AND P0, PT, RZ, UR8, PT ;  /* 0x00000008ff007c0c */ /* 0x002fda000bf05270 */
[----:B------:R-:W-:Y:S05]  /*0030*/  @!P0 EXIT ;  /* 0x000000000000894d */ /* 0x000fea0003800000 */
[----:B------:R-:W-:Y:S01]  /*0040*/  UISETP.GT.AND UP0, UPT, UR8, 0x4ff, UPT ;  /* 0x000004ff0800788c */ /* 0x000fe2000bf04270 */
[----:B------:R-:W-:Y:S01]  /*0050*/  BSSY.RECONVERGENT B0, `(.L_x_1) ;  /* 0x0000705000007945 */ /* 0x000fe20003800200 */
[----:B------:R-:W1:Y:S07]  /*0060*/  LDCU.64 UR10, c[0x0][0x358] ;  /* 0x00006b00ff0a77ac */ /* 0x000e6e0008000a00 */
[----:B------:R-:W-:Y:S05]  /*0070*/  BRA.U UP0, `(.L_x_2) ;  /* 0x0000003500147547 */ /* 0x000fea000b800000 */
[----:B------:R-:W2:Y:S01]  /*0080*/  S2R R0, SR_TID.X ;  /* 0x0000000000007919 */ /* 0x000ea20000002100 */
[----:B------:R-:W3:Y:S01]  /*0090*/  LDCU UR4, c[0x0][0x390] ;  /* 0x00007200ff0477ac */ /* 0x000ee20008000800 */
[----:B------:R-:W-:Y:S01]  /*00a0*/  BSSY.RECONVERGENT B1, `(.L_x_3) ;  /* 0x000000b000017945 */ /* 0x000fe20003800200 */
[----:B------:R-:W-:Y:S02]  /*00b0*/  PRMT R6, RZ, 0x7610, R6 ;  /* 0x00007610ff067816 */ /* 0x000fe40000000006 */
[----:B------:R-:W-:Y:S02]  /*00c0*/  CS2R R2, SRZ ;  /* 0x0000000000027805 */ /* 0x000fe4000001ff00 */
[----:B--2---:R-:W-:Y:S01]  /*00d0*/  ISETP.GE.AND P0, PT, R0, UR8, PT ;  /* 0x0000000800007c0c */ /* 0x004fe2000bf06270 */
[----:B------:R-:W-:-:S12]  /*00e0*/  IMAD.MOV.U32 R7, RZ, RZ, R0 ;  /* 0x000000ffff077224 */ /* 0x000fd800078e0000 */
[----:B---3--:R-:W-:Y:S05]  /*00f0*/  @P0 BRA `(.L_x_4) ;  /* 0x0000000000140947 */ /* 0x008fea0003800000 */
[----:B------:R-:W2:Y:S02]  /*0100*/  LDC.64 R4, c[0x0][0x380] ;  /* 0x0000e000ff047b82 */ /* 0x000ea40000000a00 */
[----:B--2---:R-:W-:-:S05]  /*0110*/  IMAD.WIDE.U32 R4, R0, 0x10, R4 ;  /* 0x0000001000047825 */ /* 0x004fca00078e0004 */
[----:B-1----:R2:W5:Y:S04]  /*0120*/  LDG.E.U16.CONSTANT R6, desc[UR10][R4.64] ;  /* 0x0000000a04067981 */ /* 0x002568000c1e9500 */
[----:B------:R2:W5:Y:S01]  /*0130*/  LDG.E.64.CONSTANT R2, desc[UR10][R4.64+0x8] ;  /* 0x0000080a04027981 */ /* 0x000562000c1e9b00 */
[----:B------:R-:W-:-:S07]  /*0140*/  VIADD R7, R0, 0x100 ;  /* 0x0000010000077836 */ /* 0x000fce0000000000 */
.L_x_4:
[----:B-1----:R-:W-:Y:S05]  /*0150*/  BSYNC.RECONVERGENT B1 ;  /* 0x0000000000017941 */ /* 0x002fea0003800200 */
.L_x_3:
[----:B------:R-:W-:Y:S01]  /*0160*/  ISETP.GE.AND P0, PT, R7, UR8, PT ;  /* 0x0000000807007c0c */ /* 0x000fe2000bf06270 */
[----:B------:R-:W-:-:S12]  /*0170*/  BSSY.RECONVERGENT B1, `(.L_x_5) ;  /* 0x0000091000017945 */ /* 0x000fd80003800200 */
[----:B------:R-:W-:Y:S05]  /*0180*/  @P0 BRA `(.L_x_6) ;  /* 0x00000008003c0947 */ /* 0x000fea0003800000 */
[----:B------:R-:W-:Y:S01]  /*0190*/  LOP3.LUT R10, RZ, R7, RZ, 0x33, !PT ;  /* 0x00000007ff0a7212 */ /* 0x000fe200078e33ff */
[----:B------:R-:W-:Y:S04]  /*01a0*/  BSSY.RECONVERGENT B2, `(.L_x_7) ;  /* 0x000002a000027945 */ /* 0x000fe80003800200 */
[----:B------:R-:W-:-:S05]  /*01b0*/  VIADD R10, R10, UR8 ;  /* 0x000000080a0a7c36 */ /* 0x000fca0008000000 */
[----:B--2---:R-:W-:-:S04]  /*01c0*/  LOP3.LUT R4, R10, 0x300, RZ, 0xc0, !PT ;  /* 0x000003000a047812 */ /* 0x004fc800078ec0ff */
[----:B------:R-:W-:-:S13]  /*01d0*/  ISETP.NE.AND P0, PT, R4, 0x300, PT ;  /* 0x000003000400780c */ /* 0x000fda0003f05270 */
[----:B------:R-:W-:Y:S05]  /*01e0*/  @!P0 BRA `(.L_x_8) ;  /* 0x0000000000948947 */ /* 0x000fea0003800000 */
[----:B------:R-:W1:Y:S01]  /*01f0*/  LDC.64 R4, c[0x0][0x380] ;  /* 0x0000e000ff047b82 */ /* 0x000e620000000a00 */
[----:B------:R-:W-:-:S04]  /*0200*/  LEA.HI R8, R10, 0x1, RZ, 0x18 ;  /* 0x000000010a087811 */ /* 0x000fc800078fc0ff */
[----:B------:R-:W-:-:S05]  /*0210*/  LOP3.LUT R8, R8, 0x3, RZ, 0xc0, !PT ;  /* 0x0000000308087812 */ /* 0x000fca00078ec0ff */
[----:B------:R-:W-:Y:S02]  /*0220*/  IMAD.MOV R11, RZ, RZ, -R8 ;  /* 0x000000ffff0b7224 */ /* 0x000fe400078e0a08 */
[----:B-1----:R-:W-:-:S04]  /*0230*/  IMAD.WIDE.U32 R4, R7, 0x10, R4 ;  /* 0x0000001007047825 */ /* 0x002fc800078e0004 */
[----:B------:R-:W-:-:S07]  /*0240*/  IMAD.MOV.U32 R15, RZ, RZ, R4 ;  /* 0x000000ffff0f7224 */ /* 0x000fce00078e0004 */
.L_x_11:
[----:B------:R-:W-:-:S05]  /*0250*/  IMAD.MOV.U32 R4, RZ, RZ, R15 ;  /* 0x000000ffff047224 */ /* 0x000fca00078e000f */
[----:B------:R-:W2:Y:S01]  /*0260*/  LDG.E.U16.CONSTANT R12, desc[UR10][R4.64] ;  /* 0x0000000a040c7981 */ /* 0x000ea2000c1e9500 */
[----:B-----5:R-:W-:Y:S01]  /*0270*/  LOP3.LUT R14, R6, 0xffff, RZ, 0xc0, !PT ;  /* 0x0000ffff060e7812 */ /* 0x020fe200078ec0ff */
[----:B------:R-:W-:Y:S01]  /*0280*/  VIADD R11, R11, 0x1 ;  /* 0x000000010b0b7836 */ /* 0x000fe20000000000 */
[----:B------:R-:W-:Y:S01]  /*0290*/  BSSY.RECONVERGENT B3, `(.L_x_9) ;  /* 0x0000017000037945 */ /* 0x000fe20003800200 */
[----:B------:R-:W-:-:S03]  /*02a0*/  IADD3 R15, P3, PT, R4, 0x1000, RZ ;  /* 0x00001000040f7810 */ /* 0x000fc60007f7e0ff */
[----:B------:R-:W-:Y:S02]  /*02b0*/  ISETP.NE.AND P2, PT, R11, RZ, PT ;  /* 0x000000ff0b00720c */ /* 0x000fe40003f45270 */
[----:B--2---:R-:W-:-:S04]  /*02c0*/  LOP3.LUT R13, R12, 0xffff, RZ, 0xc0, !PT ;  /* 0x0000ffff0c0d7812 */ /* 0x004fc800078ec0ff */
[----:B------:R-:W-:-:S13]  /*02d0*/  ISETP.GE.U32.AND P0, PT, R14, R13, PT ;  /* 0x0000000d0e00720c */ /* 0x000fda0003f06070 */
[----:B------:R-:W-:Y:S05]  /*02e0*/  @!P0 BRA `(.L_x_10) ;  /* 0x0000000000448947 */ /* 0x000fea0003800000 */
[----:B------:R-:W2:Y:S01]  /*02f0*/  LDG.E.64.CONSTANT R8, desc[UR10][R4.64+0x8] ;  /* 0x0000080a04087981 */ /* 0x000ea2000c1e9b00 */
[----:B------:R-:W-:Y:S01]  /*0300*/  ISETP.GT.U32.AND P4, PT, R14, R13, PT ;  /* 0x0000000d0e00720c */ /* 0x000fe20003f84070 */
[--C-:B------:R-:W-:Y:S01]  /*0310*/  IMAD.MOV.U32 R13, RZ, RZ, R3.reuse ;  /* 0x000000ffff0d7224 */ /* 0x100fe200078e0003 */
[----:B------:R-:W-:Y:S02]  /*0320*/  PRMT R3, R6, 0x7610, R3 ;  /* 0x0000761006037816 */ /* 0x000fe40000000003 */
[----:B------:R-:W-:-:S09]  /*0330*/  PRMT R6, R12, 0x7610, R6 ;  /* 0x000076100c067816 */ /* 0x000fd20000000006 */
[CC--:B--2---:R-:W-:Y:S02]  /*0340*/  @!P4 ISETP.GE.U32.AND P1, PT, R2.reuse, R8.reuse, PT ;  /* 0x000000080200c20c */ /* 0x0c4fe40003f26070 */
[C---:B------:R-:W-:Y:S02]  /*0350*/  @!P4 ISETP.LT.U32.AND P0, PT, R2.reuse, R8, PT ;  /* 0x000000080200c20c */ /* 0x040fe40003f01070 */
[CC--:B------:R-:W-:Y:S02]  /*0360*/  @!P4 ISETP.GE.AND.EX P1, PT, R13.reuse, R9.reuse, PT, P1 ;  /* 0x000000090d00c20c */ /* 0x0c0fe40003f26310 */
[-C--:B------:R-:W-:Y:S02]  /*0370*/  @!P4 ISETP.LT.AND.EX P0, PT, R13, R9.reuse, PT, P0 ;  /* 0x000000090d00c20c */ /* 0x080fe40003f01300 */
[----:B------:R-:W-:Y:S02]  /*0380*/  @!P4 SEL R3, R3, R12, !P1 ;  /* 0x0000000c0303c207 */ /* 0x000fe40004800000 */
[----:B------:R-:W-:Y:S01]  /*0390*/  @!P4 SEL R12, R2, R8, P0 ;  /* 0x00000008020cc207 */ /* 0x000fe20000000000 */
[----:B------:R-:W-:Y:S01]  /*03a0*/  IMAD.MOV.U32 R2, RZ, RZ, R8 ;  /* 0x000000ffff027224 */ /* 0x000fe200078e0008 */
[----:B------:R-:W-:-:S02]  /*03b0*/  @!P4 SEL R13, R13, R9, P0 ;  /* 0x000000090d0dc207 */ /* 0x000fc40000000000 */
[----:B------:R-:W-:Y:S01]  /*03c0*/  @!P4 PRMT R6, R3, 0x7610, R6 ;  /* 0x000076100306c816 */ /* 0x000fe20000000006 */
[----:B------:R-:W-:Y:S02]  /*03d0*/  IMAD.MOV.U32 R3, RZ, RZ, R9 ;  /* 0x000000ffff037224 */ /* 0x000fe400078e0009 */
[----:B------:R-:W-:Y:S02]  /*03e0*/  @!P4 IMAD.MOV.U32 R2, RZ, RZ, R12 ;  /* 0x000000ffff02c224 */ /* 0x000fe400078e000c */
[----:B------:R-:W-:-:S07]  /*03f0*/  @!P4 IMAD.MOV.U32 R3, RZ, RZ, R13 ;  /* 0x000000ffff03c224 */ /* 0x000fce00078e000d */
.L_x_10:
[----:B------:R-:W-:Y:S05]  /*0400*/  BSYNC.RECONVERGENT B3 ;  /* 0x0000000000037941 */ /* 0x000fea0003800200 */
.L_x_9:
[----:B------:R-:W-:Y:S02]  /*0410*/  IMAD.X R5, RZ, RZ, R5, P3 ;  /* 0x000000ffff057224 */ /* 0x000fe400018e0605 */
[----:B------:R-:W-:Y:S01]  /*0420*/  VIADD R7, R7, 0x100 ;  /* 0x0000010007077836 */ /* 0x000fe20000000000 */
[----:B------:R-:W-:Y:S06]  /*0430*/  @P2 BRA `(.L_x_11) ;  /* 0xfffffffc00842947 */ /* 0x000fec000383ffff */
.L_x_8:
[----:B------:R-:W-:Y:S05]  /*0440*/  BSYNC.RECONVERGENT B2 ;  /* 0x0000000000027941 */ /* 0x000fea0003800200 */
.L_x_7:
[----:B------:R-:W1:Y:S01]  /*0450*/  LDC.64 R4, c[0x0][0x380] ;  /* 0x0000e000ff047b82 */ /* 0x000e620000000a00 */
[----:B------:R-:W-:-:S13]  /*0460*/  ISETP.GE.U32.AND P0, PT, R10, 0x300, PT ;  /* 0x000003000a00780c */ /* 0x000fda0003f06070 */
[----:B------:R-:W-:Y:S05]  /*0470*/  @!P0 BRA `(.L_x_6) ;  /* 0x0000000400808947 */ /* 0x000fea0003800000 */
.L_x_20:
[----:B-1----:R-:W-:-:S05]  /*0480*/  IMAD.WIDE R8, R7, 0x10, R4 ;  /* 0x0000001007087825 */ /* 0x002fca00078e0204 */
[----:B------:R-:W2:Y:S04]  /*0490*/  LDG.E.U16.CONSTANT R19, desc[UR10][R8.64] ;  /* 0x0000000a08137981 */ /* 0x000ea8000c1e9500 */
[----:B-----5:R1:W5:Y:S04]  /*04a0*/  LDG.E.U16.CONSTANT R14, desc[UR10][R8.64+0x1000] ;  /* 0x0010000a080e7981 */ /* 0x020368000c1e9500 */
[----:B------:R1:W5:Y:S04]  /*04b0*/  LDG.E.U16.CONSTANT R13, desc[UR10][R8.64+0x2000] ;  /* 0x0020000a080d7981 */ /* 0x000368000c1e9500 */
[----:B------:R1:W5:Y:S01]  /*04c0*/  LDG.E.U16.CONSTANT R12, desc[UR10][R8.64+0x3000] ;  /* 0x0030000a080c7981 */ /* 0x000362000c1e9500 */
[C---:B------:R-:W-:Y:S01]  /*04d0*/  LOP3.LUT R23, R6.reuse, 0xffff, RZ, 0xc0, !PT ;  /* 0x0000ffff06177812 */ /* 0x040fe200078ec0ff */
[----:B------:R-:W-:Y:S01]  /*04e0*/  BSSY.RECONVERGENT B2, `(.L_x_12) ;  /* 0x0000014000027945 */ /* 0x000fe20003800200 */
[----:B------:R-:W-:Y:S01]  /*04f0*/  IMAD.MOV.U32 R17, RZ, RZ, R2 ;  /* 0x000000ffff117224 */ /* 0x000fe200078e0002 */
[----:B------:R-:W-:Y:S01]  /*0500*/  PRMT R21, R6, 0x7610, R21 ;  /* 0x0000761006157816 */ /* 0x000fe20000000015 */
[----:B------:R-:W-:Y:S01]  /*0510*/  IMAD.MOV.U32 R15, RZ, RZ, R3 ;  /* 0x000000ffff0f7224 */ /* 0x000fe200078e0003 */
[----:B--2---:R-:W-:-:S04]  /*0520*/  LOP3.LUT R16, R19, 0xffff, RZ, 0xc0, !PT ;  /* 0x0000ffff13107812 */ /* 0x004fc800078ec0ff */
[----:B------:R-:W-:-:S13]  /*0530*/  ISETP.GE.U32.AND P0, PT, R23, R16, PT ;  /* 0x000000101700720c */ /* 0x000fda0003f06070 */
[----:B-1----:R-:W-:Y:S05]  /*0540*/  @!P0 BRA `(.L_x_13) ;  /* 0x0000000000348947 */ /* 0x002fea0003800000 */
[----:B------:R-:W2:Y:S01]  /*0550*/  LDG.E.64.CONSTANT R10, desc[UR10][R8.64+0x8] ;  /* 0x0000080a080a7981 */ /* 0x000ea2000c1e9b00 */
[----:B------:R-:W-:Y:S02]  /*0560*/  ISETP.GT.U32.AND P2, PT, R23, R16, PT ;  /* 0x000000101700720c */ /* 0x000fe40003f44070 */
[----:B------:R-:W-:-:S11]  /*0570*/  PRMT R21, R19, 0x7610, R21 ;  /* 0x0000761013157816 */ /* 0x000fd60000000015 */
[CC--:B--2---:R-:W-:Y:S01]  /*0580*/  @!P2 ISETP.GE.U32.AND P0, PT, R2.reuse, R10.reuse, PT ;  /* 0x0000000a0200a20c */ /* 0x0c4fe20003f06070 */
[----:B------:R-:W-:Y:S01]  /*0590*/  IMAD.MOV.U32 R17, RZ, RZ, R10 ;  /* 0x000000ffff117224 */ /* 0x000fe200078e000a */
[-C--:B------:R-:W-:Y:S01]  /*05a0*/  @!P2 ISETP.LT.U32.AND P1, PT, R2, R10.reuse, PT ;  /* 0x0000000a0200a20c */ /* 0x080fe20003f21070 */
[----:B------:R-:W-:Y:S01]  /*05b0*/  IMAD.MOV.U32 R15, RZ, RZ, R11 ;  /* 0x000000ffff0f7224 */ /* 0x000fe200078e000b */
[CC--:B------:R-:W-:Y:S02]  /*05c0*/  @!P2 ISETP.GE.AND.EX P0, PT, R3.reuse, R11.reuse, PT, P0 ;  /* 0x0000000b0300a20c */ /* 0x0c0fe40003f06300 */
[----:B------:R-:W-:Y:S02]  /*05d0*/  @!P2 ISETP.LT.AND.EX P1, PT, R3, R11, PT, P1 ;  /* 0x0000000b0300a20c */ /* 0x000fe40003f21310 */
[----:B------:R-:W-:Y:S02]  /*05e0*/  @!P2 SEL R6, R6, R19, !P0 ;  /* 0x000000130606a207 */ /* 0x000fe40004000000 */
[----:B------:R-:W-:-:S02]  /*05f0*/  @!P2 SEL R17, R2, R10, P1 ;  /* 0x0000000a0211a207 */ /* 0x000fc40000800000 */
[----:B------:R-:W-:Y:S02]  /*0600*/  @!P2 SEL R15, R3, R11, P1 ;  /* 0x0000000b030fa207 */ /* 0x000fe40000800000 */
[----:B------:R-:W-:-:S07]  /*0610*/  @!P2 PRMT R21, R6, 0x7610, R21 ;  /* 0x000076100615a816 */ /* 0x000fce0000000015 */
.L_x_13:
[----:B------:R-:W-:Y:S05]  /*0620*/  BSYNC.RECONVERGENT B2 ;  /* 0x0000000000027941 */ /* 0x000fea0003800200 */
.L_x_12:
[----:B-----5:R-:W-:Y:S01]  /*0630*/  LOP3.LUT R10, R14, 0xffff, RZ, 0xc0, !PT ;  /* 0x0000ffff0e0a7812 */ /* 0x020fe200078ec0ff */
[----:B------:R-:W-:Y:S01]  /*0640*/  BSSY.RECONVERGENT B2, `(.L_x_14) ;  /* 0x0000015000027945 */ /* 0x000fe20003800200 */
[----:B------:R-:W-:Y:S01]  /*0650*/  LOP3.LUT R11, R21, 0xffff, RZ, 0xc0, !PT ;  /* 0x0000ffff150b7812 */ /* 0x000fe200078ec0ff */
[----:B------:R-:W-:Y:S01]  /*0660*/  IMAD.MOV.U32 R23, RZ, RZ, R17 ;  /* 0x000000ffff177224 */ /* 0x000fe200078e0011 */
[----:B------:R-:W-:Y:S01]  /*0670*/  LOP3.LUT R16, R13, 0xffff, RZ, 0xc0, !PT ;  /* 0x0000ffff0d107812 */ /* 0x000fe200078ec0ff */
[----:B------:R-:W-:Y:S01]  /*0680*/  IMAD.MOV.U32 R25, RZ, RZ, R15 ;  /* 0x000000ffff197224 */ /* 0x000fe200078e000f */
[----:B------:R-:W-:Y:S02]  /*0690*/  ISETP.GE.U32.AND P0, PT, R11, R10, PT ;  /* 0x0000000a0b00720c */ /* 0x000fe40003f06070 */
[----:B------:R-:W-:-:S11]  /*06a0*/  PRMT R6, R21, 0x7610, R6 ;  /* 0x0000761015067816 */ /* 0x000fd60000000006 */
[----:B------:R-:W-:Y:S05]  /*06b0*/  @!P0 BRA `(.L_x_15) ;  /* 0x0000000000348947 */ /* 0x000fea0003800000 */
[----:B------:R-:W2:Y:S01]  /*06c0*/  LDG.E.64.CONSTANT R2, desc[UR10][R8.64+0x1008] ;  /* 0x0010080a08027981 */ /* 0x000ea2000c1e9b00 */
[----:B------:R-:W-:Y:S02]  /*06d0*/  ISETP.GT.U32.AND P2, PT, R11, R10, PT ;  /* 0x0000000a0b00720c */ /* 0x000fe40003f44070 */
[----:B------:R-:W-:-:S11]  /*06e0*/  PRMT R6, R14, 0x7610, R6 ;  /* 0x000076100e067816 */ /* 0x000fd60000000006 */
[CC--:B--2---:R-:W-:Y:S01]  /*06f0*/  @!P2 ISETP.GE.U32.AND P0, PT, R17.reuse, R2.reuse, PT ;  /* 0x000000021100a20c */ /* 0x0c4fe20003f06070 */
[----:B------:R-:W-:Y:S01]  /*0700*/  IMAD.MOV.U32 R23, RZ, RZ, R2 ;  /* 0x000000ffff177224 */ /* 0x000fe200078e0002 */
[----:B------:R-:W-:Y:S01]  /*0710*/  @!P2 ISETP.LT.U32.AND P1, PT, R17, R2, PT ;  /* 0x000000021100a20c */ /* 0x000fe20003f21070 */
[----:B------:R-:W-:Y:S01]  /*0720*/  IMAD.MOV.U32 R25, RZ, RZ, R3 ;  /* 0x000000ffff197224 */ /* 0x000fe200078e0003 */
[CC--:B------:R-:W-:Y:S02]  /*0730*/  @!P2 ISETP.GE.AND.EX P0, PT, R15.reuse, R3.reuse, PT, P0 ;  /* 0x000000030f00a20c */ /* 0x0c0fe40003f06300 */
[----:B------:R-:W-:Y:S02]  /*0740*/  @!P2 ISETP.LT.AND.EX P1, PT, R15, R3, PT, P1 ;  /* 0x000000030f00a20c */ /* 0x000fe40003f21310 */
[----:B------:R-:W-:Y:S02]  /*0750*/  @!P2 SEL R21, R21, R14, !P0 ;  /* 0x0000000e1515a207 */ /* 0x000fe40004000000 */
[----:B------:R-:W-:-:S02]  /*0760*/  @!P2 SEL R23, R17, R2, P1 ;  /* 0x000000021117a207 */ /* 0x000fc40000800000 */
[----:B------:R-:W-:Y:S02]  /*0770*/  @!P2 SEL R25, R15, R3, P1 ;  /* 0x000000030f19a207 */ /* 0x000fe40000800000 */
[----:B------:R-:W-:-:S07]  /*0780*/  @!P2 PRMT R6, R21, 0x7610, R6 ;  /* 0x000076101506a816 */ /* 0x000fce0000000006 */
.L_x_15:
[----:B------:R-:W-:Y:S05]  /*0790*/  BSYNC.RECONVERGENT B2 ;  /* 0x0000000000027941 */ /* 0x000fea0003800200 */
.L_x_14:
[----:B------:R-:W-:Y:S01]  /*07a0*/  LOP3.LUT R15, R6, 0xffff, RZ, 0xc0, !PT ;  /* 0x0000ffff060f7812 */ /* 0x000fe200078ec0ff */
[----:B------:R-:W-:Y:S01]  /*07b0*/  BSSY.RECONVERGENT B2, `(.L_x_16) ;  /* 0x0000014000027945 */ /* 0x000fe20003800200 */
[----:B------:R-:W-:Y:S01]  /*07c0*/  LOP3.LUT R10, R12, 0xffff, RZ, 0xc0, !PT ;  /* 0x0000ffff0c0a7812 */ /* 0x000fe200078ec0ff */
[----:B------:R-:W-:Y:S01]  /*07d0*/  IMAD.MOV.U32 R17, RZ, RZ, R23 ;  /* 0x000000ffff117224 */ /* 0x000fe200078e0017 */
[----:B------:R-:W-:Y:S01]  /*07e0*/  ISETP.GE.U32.AND P0, PT, R15, R16, PT ;  /* 0x000000100f00720c */ /* 0x000fe20003f06070 */
[----:B------:R-:W-:Y:S01]  /*07f0*/  IMAD.MOV.U32 R19, RZ, RZ, R25 ;  /* 0x000000ffff137224 */ /* 0x000fe200078e0019 */
[----:B------:R-:W-:-:S11]  /*0800*/  PRMT R11, R6, 0x7610, R11 ;  /* 0x00007610060b7816 */ /* 0x000fd6000000000b */
[----:B------:R-:W-:Y:S05]  /*0810*/  @!P0 BRA `(.L_x_17) ;  /* 0x0000000000348947 */ /* 0x000fea0003800000 */
        /* <DEDUP_REMOVED lines=13> */
.L_x_17:
[----:B------:R-:W-:Y:S05]  /*08f0*/  BSYNC.RECONVERGENT B2 ;  /* 0x0000000000027941 */ /* 0x000fea0003800200 */
.L_x_16:
[C---:B------:R-:W-:Y:S01]  /*0900*/  LOP3.LUT R13, R11.reuse, 0xffff, RZ, 0xc0, !PT ;  /* 0x0000ffff0b0d7812 */ /* 0x040fe200078ec0ff */
[----:B------:R-:W-:Y:S01]  /*0910*/  BSSY.RECONVERGENT B2, `(.L_x_18) ;  /* 0x0000013000027945 */ /* 0x000fe20003800200 */
[----:B------:R-:W-:Y:S01]  /*0920*/  PRMT R6, R11, 0x7610, R6 ;  /* 0x000076100b067816 */ /* 0x000fe20000000006 */
[----:B------:R-:W-:Y:S01]  /*0930*/  IMAD.MOV.U32 R2, RZ, RZ, R17 ;  /* 0x000000ffff027224 */ /* 0x000fe200078e0011 */
[----:B------:R-:W-:Y:S01]  /*0940*/  ISETP.GE.U32.AND P0, PT, R13, R10, PT ;  /* 0x0000000a0d00720c */ /* 0x000fe20003f06070 */
[----:B------:R-:W-:-:S12]  /*0950*/  IMAD.MOV.U32 R3, RZ, RZ, R19 ;  /* 0x000000ffff037224 */ /* 0x000fd800078e0013 */
[----:B------:R-:W-:Y:S05]  /*0960*/  @!P0 BRA `(.L_x_19) ;  /* 0x0000000000348947 */ /* 0x000fea0003800000 */
[----:B------:R-:W2:Y:S01]  /*0970*/  LDG.E.64.CONSTANT R2, desc[UR10][R8.64+0x3008] ;  /* 0x0030080a08027981 */ /* 0x000ea2000c1e9b00 */
[----:B------:R-:W-:Y:S02]  /*0980*/  ISETP.GT.U32.AND P2, PT, R13, R10, PT ;  /* 0x0000000a0d00720c */ /* 0x000fe40003f44070 */
[----:B------:R-:W-:-:S11]  /*0990*/  PRMT R6, R12, 0x7610, R6 ;  /* 0x000076100c067816 */ /* 0x000fd60000000006 */
[CC--:B--2---:R-:W-:Y:S02]  /*09a0*/  @!P2 ISETP.LT.U32.AND P1, PT, R17.reuse, R2.reuse, PT ;  /* 0x000000021100a20c */ /* 0x0c4fe40003f21070 */
[-C--:B------:R-:W-:Y:S02]  /*09b0*/  @!P2 ISETP.GE.U32.AND P0, PT, R17, R2.reuse, PT ;  /* 0x000000021100a20c */ /* 0x080fe40003f06070 */
[CC--:B------:R-:W-:Y:S02]  /*09c0*/  @!P2 ISETP.LT.AND.EX P1, PT, R19.reuse, R3.reuse, PT, P1 ;  /* 0x000000031300a20c */ /* 0x0c0fe40003f21310 */
[-C--:B------:R-:W-:Y:S02]  /*09d0*/  @!P2 ISETP.GE.AND.EX P0, PT, R19, R3.reuse, PT, P0 ;  /* 0x000000031300a20c */ /* 0x080fe40003f06300 */
[----:B------:R-:W-:Y:S02]  /*09e0*/  @!P2 SEL R10, R17, R2, P1 ;  /* 0x00000002110aa207 */ /* 0x000fe40000800000 */
[----:B------:R-:W-:-:S02]  /*09f0*/  @!P2 SEL R13, R19, R3, P1 ;  /* 0x00000003130da207 */ /* 0x000fc40000800000 */
[----:B------:R-:W-:Y:S01]  /*0a00*/  @!P2 SEL R11, R11, R12, !P0 ;  /* 0x0000000c0b0ba207 */ /* 0x000fe20004000000 */
[----:B------:R-:W-:Y:S02]  /*0a10*/  @!P2 IMAD.MOV.U32 R2, RZ, RZ, R10 ;  /* 0x000000ffff02a224 */ /* 0x000fe400078e000a */
[----:B------:R-:W-:Y:S01]  /*0a20*/  @!P2 IMAD.MOV.U32 R3, RZ, RZ, R13 ;  /* 0x000000ffff03a224 */ /* 0x000fe200078e000d */
[----:B------:R-:W-:-:S07]  /*0a30*/  @!P2 PRMT R6, R11, 0x7610, R6 ;  /* 0x000076100b06a816 */ /* 0x000fce0000000006 */
.L_x_19:
[----:B------:R-:W-:Y:S05]  /*0a40*/  BSYNC.RECONVERGENT B2 ;  /* 0x0000000000027941 */ /* 0x000fea0003800200 */
.L_x_18:
[----:B------:R-:W-:-:S05]  /*0a50*/  VIADD R7, R7, 0x400 ;  /* 0x0000040007077836 */ /* 0x000fca0000000000 */
[----:B------:R-:W-:-:S13]  /*0a60*/  ISETP.GE.AND P0, PT, R7, UR4, PT ;  /* 0x0000000407007c0c */ /* 0x000fda000bf06270 */
[----:B------:R-:W-:Y:S05]  /*0a70*/  @!P0 BRA `(.L_x_20) ;  /* 0xfffffff800808947 */ /* 0x000fea000383ffff */
.L_x_6:
[----:B------:R-:W-:Y:S05]  /*0a80*/  BSYNC.RECONVERGENT B1 ;  /* 0x0000000000017941 */ /* 0x000fea0003800200 */
.L_x_5:
[----:B------:R-:W3:Y:S02]  /*0a90*/  LDCU UR4, c[0x0][0x390] ;  /* 0x00007200ff0477ac */ /* 0x000ee40008000800 */
[----:B---3--:R-:W-:-:S09]  /*0aa0*/  UISETP.GE.AND UP0, UPT, UR4, 0x100, UPT ;  /* 0x000001000400788c */ /* 0x008fd2000bf06270 */
[----:B------:R-:W-:Y:S05]  /*0ab0*/  BRA.U !UP0, `(.L_x_21) ;  /* 0x0000001108c47547 */ /* 0x000fea000b800000 */
[C---:B-12--5:R-:W-:Y:S01]  /*0ac0*/  PRMT R4, R6.reuse, 0x7610, R0 ;  /* 0x0000761006047816 */ /* 0x066fe20000000000 */
[----:B------:R-:W1:Y:S01]  /*0ad0*/  S2R R10, SR_LANEID ;  /* 0x00000000000a7919 */ /* 0x000e620000000000 */
[C---:B------:R-:W-:Y:S01]  /*0ae0*/  LOP3.LUT R8, R6.reuse, 0xffff, RZ, 0xc0, !PT ;  /* 0x0000ffff06087812 */ /* 0x040fe200078ec0ff */
[----:B------:R-:W-:Y:S01]  /*0af0*/  BSSY.RECONVERGENT B1, `(.L_x_22) ;  /* 0x0000017000017945 */ /* 0x000fe20003800200 */
[----:B------:R-:W-:Y:S01]  /*0b00*/  IMAD.MOV.U32 R11, RZ, RZ, R2 ;  /* 0x000000ffff0b7224 */ /* 0x000fe200078e0002 */
[----:B------:R-:W2:Y:S01]  /*0b10*/  SHFL.DOWN PT, R9, R4, 0x1, 0x1f ;  /* 0x08201f0004097f89 */ /* 0x000ea200000e0000 */
[----:B------:R-:W-:Y:S01]  /*0b20*/  IMAD.MOV.U32 R12, RZ, RZ, R3 ;  /* 0x000000ffff0c7224 */ /* 0x000fe200078e0003 */
[----:B------:R-:W-:Y:S02]  /*0b30*/  PRMT R5, R6, 0x7610, R5 ;  /* 0x0000761006057816 */ /* 0x000fe40000000005 */
[----:B------:R3:W4:Y:S04]  /*0b40*/  SHFL.DOWN PT, R13, R2, 0x1, 0x1f ;  /* 0x08201f00020d7f89 */ /* 0x00072800000e0000 */
[----:B------:R3:W0:Y:S01]  /*0b50*/  SHFL.DOWN PT, R15, R3, 0x1, 0x1f ;  /* 0x08201f00030f7f89 */ /* 0x00062200000e0000 */
[----:B--2---:R-:W-:-:S04]  /*0b60*/  LOP3.LUT R7, R9, 0xffff, RZ, 0xc0, !PT ;  /* 0x0000ffff09077812 */ /* 0x004fc800078ec0ff */
[----:B------:R-:W-:-:S04]  /*0b70*/  ISETP.GE.U32.AND P0, PT, R8, R7, PT ;  /* 0x000000070800720c */ /* 0x000fc80003f06070 */
[----:B-1----:R-:W-:-:S13]  /*0b80*/  ISETP.GT.OR P0, PT, R10, 0x1e, !P0 ;  /* 0x0000001e0a00780c */ /* 0x002fda0004704670 */
[----:B0--34-:R-:W-:Y:S05]  /*0b90*/  @P0 BRA `(.L_x_23) ;  /* 0x0000000000300947 */ /* 0x019fea0003800000 */
[----:B------:R-:W-:Y:S01]  /*0ba0*/  ISETP.GE.U32.AND P2, PT, R7, R8, PT ;  /* 0x000000080700720c */ /* 0x000fe20003f46070 */
[----:B------:R-:W-:Y:S01]  /*0bb0*/  IMAD.MOV.U32 R11, RZ, RZ, R13 ;  /* 0x000000ffff0b7224 */ /* 0x000fe200078e000d */
[----:B------:R-:W-:Y:S01]  /*0bc0*/  PRMT R5, R9, 0x7610, R5 ;  /* 0x0000761009057816 */ /* 0x000fe20000000005 */
[----:B------:R-:W-:-:S10]  /*0bd0*/  IMAD.MOV.U32 R12, RZ, RZ, R15 ;  /* 0x000000ffff0c7224 */ /* 0x000fd400078e000f */
[CC--:B------:R-:W-:Y:S02]  /*0be0*/  @P2 ISETP.GE.U32.AND P0, PT, R2.reuse, R13.reuse, PT ;  /* 0x0000000d0200220c */ /* 0x0c0fe40003f06070 */
[----:B------:R-:W-:Y:S02]  /*0bf0*/  @P2 ISETP.LT.U32.AND P1, PT, R2, R13, PT ;  /* 0x0000000d0200220c */ /* 0x000fe40003f21070 */
[CC--:B------:R-:W-:Y:S02]  /*0c00*/  @P2 ISETP.GE.AND.EX P0, PT, R3.reuse, R15.reuse, PT, P0 ;  /* 0x0000000f0300220c */ /* 0x0c0fe40003f06300 */
[----:B------:R-:W-:Y:S02]  /*0c10*/  @P2 ISETP.LT.AND.EX P1, PT, R3, R15, PT, P1 ;  /* 0x0000000f0300220c */ /* 0x000fe40003f21310 */
[----:B------:R-:W-:Y:S02]  /*0c20*/  @P2 SEL R6, R6, R9, !P0 ;  /* 0x0000000906062207 */ /* 0x000fe40004000000 */
[----:B------:R-:W-:-:S02]  /*0c30*/  @P2 SEL R11, R2, R13, P1 ;  /* 0x0000000d020b2207 */ /* 0x000fc40000800000 */
[----:B------:R-:W-:Y:S02]  /*0c40*/  @P2 SEL R12, R3, R15, P1 ;  /* 0x0000000f030c2207 */ /* 0x000fe40000800000 */
[----:B------:R-:W-:-:S07]  /*0c50*/  @P2 PRMT R5, R6, 0x7610, R5 ;  /* 0x0000761006052816 */ /* 0x000fce0000000005 */
.L_x_23:
[----:B------:R-:W-:Y:S05]  /*0c60*/  BSYNC.RECONVERGENT B1 ;  /* 0x0000000000017941 */ /* 0x000fea0003800200 */
.L_x_22:
[C---:B------:R-:W-:Y:S01]  /*0c70*/  PRMT R2, R5.reuse, 0x7610, R2 ;  /* 0x0000761005027816 */ /* 0x040fe20000000002 */
[----:B------:R-:W-:Y:S01]  /*0c80*/  SHFL.DOWN PT, R6, R11, 0x2, 0x1f ;  /* 0x08401f000b067f89 */ /* 0x000fe200000e0000 */
[C---:B------:R-:W-:Y:S01]  /*0c90*/  LOP3.LUT R7, R5.reuse, 0xffff, RZ, 0xc0, !PT ;  /* 0x0000ffff05077812 */ /* 0x040fe200078ec0ff */
[----:B------:R-:W-:Y:S01]  /*0ca0*/  BSSY.RECONVERGENT B1, `(.L_x_24) ;  /* 0x0000016000017945 */ /* 0x000fe20003800200 */
[----:B------:R-:W-:Y:S01]  /*0cb0*/  IMAD.MOV.U32 R8, RZ, RZ, R11 ;  /* 0x000000ffff087224 */ /* 0x000fe200078e000b */
[----:B------:R-:W-:Y:S01]  /*0cc0*/  SHFL.DOWN PT, R13, R12, 0x2, 0x1f ;  /* 0x08401f000c0d7f89 */ /* 0x000fe200000e0000 */
[----:B------:R-:W-:Y:S01]  /*0cd0*/  IMAD.MOV.U32 R9, RZ, RZ, R12 ;  /* 0x000000ffff097224 */ /* 0x000fe200078e000c */
[----:B------:R-:W-:Y:S02]  /*0ce0*/  PRMT R3, R5, 0x7610, R3 ;  /* 0x0000761005037816 */ /* 0x000fe40000000003 */
[----:B------:R-:W0:Y:S02]  /*0cf0*/  SHFL.DOWN PT, R2, R2, 0x2, 0x1f ;  /* 0x08401f0002027f89 */ /* 0x000e2400000e0000 */
[----:B0-----:R-:W-:-:S04]  /*0d00*/  LOP3.LUT R4, R2, 0xffff, RZ, 0xc0, !PT ;  /* 0x0000ffff02047812 */ /* 0x001fc800078ec0ff */
[----:B------:R-:W-:-:S04]  /*0d10*/  ISETP.GE.U32.AND P0, PT, R7, R4, PT ;  /* 0x000000040700720c */ /* 0x000fc80003f06070 */
[----:B------:R-:W-:-:S13]  /*0d20*/  ISETP.GT.OR P0, PT, R10, 0x1d, !P0 ;  /* 0x0000001d0a00780c */ /* 0x000fda0004704670 */
[----:B------:R-:W-:Y:S05]  /*0d30*/  @P0 BRA `(.L_x_25) ;  /* 0x0000000000300947 */ /* 0x000fea0003800000 */
        /* <DEDUP_REMOVED lines=12> */
.L_x_25:
[----:B------:R-:W-:Y:S05]  /*0e00*/  BSYNC.RECONVERGENT B1 ;  /* 0x0000000000017941 */ /* 0x000fea0003800200 */
.L_x_24:
        /* <DEDUP_REMOVED lines=18> */
[CC--:B------:R-:W-:Y:S02]  /*0f30*/  @P2 ISETP.LT.U32.AND P1, PT, R8.reuse, R11.reuse, PT ;  /* 0x0000000b0800220c */ /* 0x0c0fe40003f21070 */
[CC--:B------:R-:W-:Y:S02]  /*0f40*/  @P2 ISETP.GE.AND.EX P0, PT, R9.reuse, R14.reuse, PT, P0 ;  /* 0x0000000e0900220c */ /* 0x0c0fe40003f06300 */
[----:B------:R-:W-:Y:S02]  /*0f50*/  @P2 ISETP.LT.AND.EX P1, PT, R9, R14, PT, P1 ;  /* 0x0000000e0900220c */ /* 0x000fe40003f21310 */
[----:B------:R-:W-:Y:S02]  /*0f60*/  @P2 SEL R3, R3, R2, !P0 ;  /* 0x0000000203032207 */ /* 0x000fe40004000000 */
[----:B------:R-:W-:-:S02]  /*0f70*/  @P2 SEL R7, R8, R11, P1 ;  /* 0x0000000b08072207 */ /* 0x000fc40000800000 */
[----:B------:R-:W-:Y:S02]  /*0f80*/  @P2 SEL R12, R9, R14, P1 ;  /* 0x0000000e090c2207 */ /* 0x000fe40000800000 */
[----:B------:R-:W-:-:S07]  /*0f90*/  @P2 PRMT R4, R3, 0x7610, R4 ;  /* 0x0000761003042816 */ /* 0x000fce0000000004 */
.L_x_27:
[----:B------:R-:W-:Y:S05]  /*0fa0*/  BSYNC.RECONVERGENT B1 ;  /* 0x0000000000017941 */ /* 0x000fea0003800200 */
.L_x_26:
[C---:B------:R-:W-:Y:S01]  /*0fb0*/  PRMT R2, R4.reuse, 0x7610, R0 ;  /* 0x0000761004027816 */ /* 0x040fe20000000000 */
[----:B------:R-:W-:Y:S01]  /*0fc0*/  SHFL.DOWN PT, R14, R7, 0x8, 0x1f ;  /* 0x09001f00070e7f89 */ /* 0x000fe200000e0000 */
[C---:B------:R-:W-:Y:S01]  /*0fd0*/  LOP3.LUT R8, R4.reuse, 0xffff, RZ, 0xc0, !PT ;  /* 0x0000ffff04087812 */ /* 0x040fe200078ec0ff */
[----:B------:R-:W-:Y:S01]  /*0fe0*/  BSSY.RECONVERGENT B1, `(.L_x_28) ;  /* 0x0000016000017945 */ /* 0x000fe20003800200 */
[----:B------:R-:W-:Y:S01]  /*0ff0*/  IMAD.MOV.U32 R9, RZ, RZ, R7 ;  /* 0x000000ffff097224 */ /* 0x000fe200078e0007 */
[----:B------:R-:W0:Y:S01]  /*1000*/  SHFL.DOWN PT, R5, R2, 0x8, 0x1f ;  /* 0x09001f0002057f89 */ /* 0x000e2200000e0000 */
[----:B------:R-:W-:Y:S01]  /*1010*/  IMAD.MOV.U32 R11, RZ, RZ, R12 ;  /* 0x000000ffff0b7224 */ /* 0x000fe200078e000c */
[----:B------:R-:W-:Y:S02]  /*1020*/  PRMT R6, R4, 0x7610, R6 ;  /* 0x0000761004067816 */ /* 0x000fe40000000006 */
[----:B------:R1:W2:Y:S01]  /*1030*/  SHFL.DOWN PT, R13, R12, 0x8, 0x1f ;  /* 0x09001f000c0d7f89 */ /* 0x0002a200000e0000 */
[----:B0-----:R-:W-:-:S04]  /*1040*/  LOP3.LUT R3, R5, 0xffff, RZ, 0xc0, !PT ;  /* 0x0000ffff05037812 */ /* 0x001fc800078ec0ff */
[----:B------:R-:W-:-:S04]  /*1050*/  ISETP.GE.U32.AND P0, PT, R8, R3, PT ;  /* 0x000000030800720c */ /* 0x000fc80003f06070 */
[----:B------:R-:W-:-:S13]  /*1060*/  ISETP.GT.OR P0, PT, R10, 0x17, !P0 ;  /* 0x000000170a00780c */ /* 0x000fda0004704670 */
[----:B-12---:R-:W-:Y:S05]  /*1070*/  @P0 BRA `(.L_x_29) ;  /* 0x0000000000300947 */ /* 0x006fea0003800000 */
        /* <DEDUP_REMOVED lines=12> */
.L_x_29:
[----:B------:R-:W-:Y:S05]  /*1140*/  BSYNC.RECONVERGENT B1 ;  /* 0x0000000000017941 */ /* 0x000fea0003800200 */
.L_x_28:
[C---:B------:R-:W-:Y:S01]  /*1150*/  PRMT R2, R6.reuse, 0x7610, R0 ;  /* 0x0000761006027816 */ /* 0x040fe20000000000 */
[----:B------:R-:W-:Y:S01]  /*1160*/  SHFL.DOWN PT, R12, R11, 0x10, 0x1f ;  /* 0x0a001f000b0c7f89 */ /* 0x000fe200000e0000 */
[----:B------:R-:W-:Y:S01]  /*1170*/  LOP3.LUT R8, R6, 0xffff, RZ, 0xc0, !PT ;  /* 0x0000ffff06087812 */ /* 0x000fe200078ec0ff */
[----:B------:R-:W-:Y:S01]  /*1180*/  BSSY.RECONVERGENT B1, `(.L_x_30) ;  /* 0x0000017000017945 */ /* 0x000fe20003800200 */
[----:B------:R-:W-:Y:S01]  /*1190*/  ISETP.NE.AND P2, PT, R10, RZ, PT ;  /* 0x000000ff0a00720c */ /* 0x000fe20003f45270 */
[----:B------:R-:W0:Y:S01]  /*11a0*/  SHFL.DOWN PT, R13, R2, 0x10, 0x1f ;  /* 0x0a001f00020d7f89 */ /* 0x000e2200000e0000 */
[----:B------:R-:W-:Y:S01]  /*11b0*/  IMAD.MOV.U32 R3, RZ, RZ, R9 ;  /* 0x000000ffff037224 */ /* 0x000fe200078e0009 */
[----:B------:R-:W-:Y:S01]  /*11c0*/  PRMT R5, R6, 0x7610, R5 ;  /* 0x0000761006057816 */ /* 0x000fe20000000005 */
[----:B------:R-:W-:Y:S01]  /*11d0*/  IMAD.MOV.U32 R4, RZ, RZ, R11 ;  /* 0x000000ffff047224 */ /* 0x000fe200078e000b */
[----:B0-----:R-:W-:-:S04]  /*11e0*/  LOP3.LUT R7, R13, 0xffff, RZ, 0xc0, !PT ;  /* 0x0000ffff0d077812 */ /* 0x001fc800078ec0ff */
[----:B------:R-:W-:-:S04]  /*11f0*/  ISETP.GE.U32.AND P0, PT, R8, R7, PT ;  /* 0x000000070800720c */ /* 0x000fc80003f06070 */
[----:B------:R-:W-:Y:S02]  /*1200*/  ISETP.GT.OR P0, PT, R10, 0xf, !P0 ;  /* 0x0000000f0a00780c */ /* 0x000fe40004704670 */
[----:B------:R0:W1:Y:S11]  /*1210*/  SHFL.DOWN PT, R10, R9, 0x10, 0x1f ;  /* 0x0a001f00090a7f89 */ /* 0x00007600000e0000 */
[----:B0-----:R-:W-:Y:S05]  /*1220*/  @P0 BRA `(.L_x_31) ;  /* 0x0000000000300947 */ /* 0x001fea0003800000 */
[----:B------:R-:W-:Y:S01]  /*1230*/  ISETP.GE.U32.AND P3, PT, R7, R8, PT ;  /* 0x000000080700720c */ /* 0x000fe20003f66070 */
[----:B-1----:R-:W-:Y:S01]  /*1240*/  IMAD.MOV.U32 R3, RZ, RZ, R10 ;  /* 0x000000ffff037224 */ /* 0x002fe200078e000a */
        /* <DEDUP_REMOVED lines=10> */
.L_x_31:
[----:B------:R-:W-:Y:S05]  /*12f0*/  BSYNC.RECONVERGENT B1 ;  /* 0x0000000000017941 */ /* 0x000fea0003800200 */
.L_x_30:
[----:B------:R-:W-:Y:S04]  /*1300*/  BSSY.RECONVERGENT B1, `(.L_x_32) ;  /* 0x000000c000017945 */ /* 0x000fe80003800200 */
[----:B------:R-:W-:Y:S05]  /*1310*/  @P2 BRA `(.L_x_33) ;  /* 0x0000000000282947 */ /* 0x000fea0003800000 */
[----:B------:R-:W0:Y:S01]  /*1320*/  S2R R7, SR_CgaCtaId ;  /* 0x0000000000077919 */ /* 0x000e220000008800 */
[----:B------:R-:W-:Y:S02]  /*1330*/  MOV R6, 0x400 ;  /* 0x0000040000067802 */ /* 0x000fe40000000f00 */
[----:B------:R-:W-:-:S04]  /*1340*/  SHF.R.U32.HI R2, RZ, 0x1, R0 ;  /* 0x00000001ff027819 */ /* 0x000fc80000011600 */
[----:B------:R-:W-:Y:S02]  /*1350*/  LOP3.LUT R2, R2, 0x1f0, RZ, 0xc0, !PT ;  /* 0x000001f002027812 */ /* 0x000fe400078ec0ff */
[----:B0-----:R-:W-:Y:S01]  /*1360*/  LEA R7, R7, R6, 0x18 ;  /* 0x0000000607077211 */ /* 0x001fe200078ec0ff */
[----:B------:R-:W-:-:S04]  /*1370*/  IMAD.MOV.U32 R6, RZ, RZ, R3 ;  /* 0x000000ffff067224 */ /* 0x000fc800078e0003 */
[----:B------:R-:W-:Y:S02]  /*1380*/  IMAD.IADD R2, R2, 0x1, R7 ;  /* 0x0000000102027824 */ /* 0x000fe400078e0207 */
[----:B------:R-:W-:-:S03]  /*1390*/  IMAD.MOV.U32 R7, RZ, RZ, R4 ;  /* 0x000000ffff077224 */ /* 0x000fc600078e0004 */
[----:B------:R0:W-:Y:S04]  /*13a0*/  STS.U16 [R2+0x8], R5 ;  /* 0x0000080502007388 */ /* 0x0001e80000000400 */
[----:B------:R0:W-:Y:S02]  /*13b0*/  STS.64 [R2+0x10], R6 ;  /* 0x0000100602007388 */ /* 0x0001e40000000a00 */
.L_x_33:
[----:B------:R-:W-:Y:S05]  /*13c0*/  BSYNC.RECONVERGENT B1 ;  /* 0x0000000000017941 */ /* 0x000fea0003800200 */
.L_x_32:
[----:B------:R-:W-:Y:S01]  /*13d0*/  BAR.SYNC.DEFER_BLOCKING 0x0 ;  /* 0x0000000000007b1d */ /* 0x000fe20000010000 */
[----:B------:R-:W-:-:S13]  /*13e0*/  ISETP.NE.AND P1, PT, R0, RZ, PT ;  /* 0x000000ff0000720c */ /* 0x000fda0003f25270 */
[----:B------:R-:W-:Y:S05]  /*13f0*/  @P1 BRA `(.L_x_34) ;  /* 0x0000005c00281947 */ /* 0x000fea0003800000 */
[----:B0-----:R-:W0:Y:S01]  /*1400*/  S2R R7, SR_CgaCtaId ;  /* 0x0000000000077919 */ /* 0x001e220000008800 */
[----:B------:R-:W-:Y:S01]  /*1410*/  MOV R0, 0x400 ;  /* 0x0000040000007802 */ /* 0x000fe20000000f00 */
[----:B------:R-:W-:Y:S01]  /*1420*/  BSSY.RECONVERGENT B1, `(.L_x_35) ;  /* 0x000001c000017945 */ /* 0x000fe20003800200 */
[C---:B------:R-:W-:Y:S01]  /*1430*/  LOP3.LUT R15, R5.reuse, 0xffff, RZ, 0xc0, !PT ;  /* 0x0000ffff050f7812 */ /* 0x040fe200078ec0ff */
[----:B------:R-:W-:Y:S01]  /*1440*/  IMAD.MOV.U32 R6, RZ, RZ, R3 ;  /* 0x000000ffff067224 */ /* 0x000fe200078e0003 */
[----:B------:R-:W-:Y:S02]  /*1450*/  PRMT R13, R5, 0x7610, R13 ;  /* 0x00007610050d7816 */ /* 0x000fe4000000000d */
[----:B0-----:R-:W-:Y:S01]  /*1460*/  LEA R0, R7, R0, 0x18 ;  /* 0x0000000007007211 */ /* 0x001fe200078ec0ff */
[----:B------:R-:W-:-:S04]  /*1470*/  IMAD.MOV.U32 R7, RZ, RZ, R4 ;  /* 0x000000ffff077224 */ /* 0x000fc800078e0004 */
[----:B------:R-:W0:Y:S04]  /*1480*/  LDS.U16 R12, [R0+0x18] ;  /* 0x00001800000c7984 */ /* 0x000e280000000400 */
[----:B------:R2:W3:Y:S04]  /*1490*/  LDS.U16 R14, [R0+0x28] ;  /* 0x00002800000e7984 */ /* 0x0004e80000000400 */
[----:B------:R2:W4:Y:S04]  /*14a0*/  LDS.U16 R11, [R0+0x38] ;  /* 0x00003800000b7984 */ /* 0x0005280000000400 */
[----:B-1----:R2:W1:Y:S04]  /*14b0*/  LDS.U16 R10, [R0+0x48] ;  /* 0x00004800000a7984 */ /* 0x0024680000000400 */
[----:B------:R2:W1:Y:S04]  /*14c0*/  LDS.U16 R9, [R0+0x58] ;  /* 0x0000580000097984 */ /* 0x0004680000000400 */
[----:B------:R2:W1:Y:S04]  /*14d0*/  LDS.U16 R8, [R0+0x68] ;  /* 0x0000680000087984 */ /* 0x0004680000000400 */
[----:B------:R2:W1:Y:S01]  /*14e0*/  LDS.U16 R2, [R0+0x78] ;  /* 0x0000780000027984 */ /* 0x0004620000000400 */
[----:B0-----:R-:W-:-:S13]  /*14f0*/  ISETP.GE.U32.AND P0, PT, R15, R12, PT ;  /* 0x0000000c0f00720c */ /* 0x001fda0003f06070 */
[----:B--234-:R-:W-:Y:S05]  /*1500*/  @!P0 BRA `(.L_x_36) ;  /* 0x0000000000348947 */ /* 0x01cfea0003800000 */
[----:B------:R-:W0:Y:S01]  /*1510*/  LDS.64 R6, [R0+0x20] ;  /* 0x0000200000067984 */ /* 0x000e220000000a00 */
[C---:B------:R-:W-:Y:S02]  /*1520*/  ISETP.GE.U32.AND P3, PT, R12.reuse, R15, PT ;  /* 0x0000000f0c00720c */ /* 0x040fe40003f66070 */
[----:B------:R-:W-:-:S11]  /*1530*/  PRMT R13, R12, 0x7610, R13 ;  /* 0x000076100c0d7816 */ /* 0x000fd6000000000d */
[CC--:B0-----:R-:W-:Y:S02]  /*1540*/  @P3 ISETP.LT.U32.AND P2, PT, R3.reuse, R6.reuse, PT ;  /* 0x000000060300320c */ /* 0x0c1fe40003f41070 */
[CC--:B------:R-:W-:Y:S02]  /*1550*/  @P3 ISETP.GE.U32.AND P0, PT, R3.reuse, R6.reuse, PT ;  /* 0x000000060300320c */ /* 0x0c0fe40003f06070 */
[CC--:B------:R-:W-:Y:S02]  /*1560*/  @P3 ISETP.LT.AND.EX P2, PT, R4.reuse, R7.reuse, PT, P2 ;  /* 0x000000070400320c */ /* 0x0c0fe40003f41320 */
[CC--:B------:R-:W-:Y:S02]  /*1570*/  @P3 ISETP.GE.AND.EX P0, PT, R4.reuse, R7.reuse, PT, P0 ;  /* 0x000000070400320c */ /* 0x0c0fe40003f06300 */
[----:B------:R-:W-:Y:S02]  /*1580*/  @P3 SEL R3, R3, R6, P2 ;  /* 0x0000000603033207 */ /* 0x000fe40001000000 */
[----:B------:R-:W-:-:S02]  /*1590*/  @P3 SEL R4, R4, R7, P2 ;  /* 0x0000000704043207 */ /* 0x000fc40001000000 */
[----:B------:R-:W-:Y:S01]  /*15a0*/  @P3 SEL R5, R5, R12, !P0 ;  /* 0x0000000c05053207 */ /* 0x000fe20004000000 */
[----:B------:R-:W-:Y:S02]  /*15b0*/  @P3 IMAD.MOV.U32 R6, RZ, RZ, R3 ;  /* 0x000000ffff063224 */ /* 0x000fe400078e0003 */
[----:B------:R-:W-:Y:S01]  /*15c0*/  @P3 IMAD.MOV.U32 R7, RZ, RZ, R4 ;  /* 0x000000ffff073224 */ /* 0x000fe200078e0004 */
[----:B------:R-:W-:-:S07]  /*15d0*/  @P3 PRMT R13, R5, 0x7610, R13 ;  /* 0x00007610050d3816 */ /* 0x000fce000000000d */
.L_x_36:
[----:B------:R-:W-:Y:S05]  /*15e0*/  BSYNC.RECONVERGENT B1 ;  /* 0x0000000000017941 */ /* 0x000fea0003800200 */
.L_x_35:
[C---:B------:R-:W-:Y:S01]  /*15f0*/  LOP3.LUT R3, R13.reuse, 0xffff, RZ, 0xc0, !PT ;  /* 0x0000ffff0d037812 */ /* 0x040fe200078ec0ff */
[----:B------:R-:W-:Y:S01]  /*1600*/  BSSY.RECONVERGENT B1, `(.L_x_37) ;  /* 0x0000013000017945 */ /* 0x000fe20003800200 */
[----:B------:R-:W-:Y:S01]  /*1610*/  IMAD.MOV.U32 R15, RZ, RZ, R6 ;  /* 0x000000ffff0f7224 */ /* 0x000fe200078e0006 */
[----:B------:R-:W-:Y:S01]  /*1620*/  PRMT R12, R13, 0x7610, R12 ;  /* 0x000076100d0c7816 */ /* 0x000fe2000000000c */
[----:B------:R-:W-:Y:S01]  /*1630*/  IMAD.MOV.U32 R16, RZ, RZ, R7 ;  /* 0x000000ffff107224 */ /* 0x000fe200078e0007 */
[----:B------:R-:W-:-:S13]  /*1640*/  ISETP.GE.U32.AND P0, PT, R3, R14, PT ;  /* 0x0000000e0300720c */ /* 0x000fda0003f06070 */
[----:B------:R-:W-:Y:S05]  /*1650*/  @!P0 BRA `(.L_x_38) ;  /* 0x0000000000348947 */ /* 0x000fea0003800000 */
[----:B------:R-:W0:Y:S01]  /*1660*/  LDS.64 R4, [R0+0x30] ;  /* 0x0000300000047984 */ /* 0x000e220000000a00 */
[C---:B------:R-:W-:Y:S02]  /*1670*/  ISETP.GE.U32.AND P3, PT, R14.reuse, R3, PT ;  /* 0x000000030e00720c */ /* 0x040fe40003f66070 */
[----:B------:R-:W-:-:S11]  /*1680*/  PRMT R12, R14, 0x7610, R12 ;  /* 0x000076100e0c7816 */ /* 0x000fd6000000000c */
[CC--:B0-----:R-:W-:Y:S01]  /*1690*/  @P3 ISETP.GE.U32.AND P0, PT, R6.reuse, R4.reuse, PT ;  /* 0x000000040600320c */ /* 0x0c1fe20003f06070 */
[----:B------:R-:W-:Y:S01]  /*16a0*/  IMAD.MOV.U32 R15, RZ, RZ, R4 ;  /* 0x000000ffff0f7224 */ /* 0x000fe200078e0004 */
[C---:B------:R-:W-:Y:S01]  /*16b0*/  @P3 ISETP.LT.U32.AND P2, PT, R6.reuse, R4, PT ;  /* 0x000000040600320c */ /* 0x040fe20003f41070 */
[----:B------:R-:W-:Y:S01]  /*16c0*/  IMAD.MOV.U32 R16, RZ, RZ, R5 ;  /* 0x000000ffff107224 */ /* 0x000fe200078e0005 */
[CC--:B------:R-:W-:Y:S02]  /*16d0*/  @P3 ISETP.GE.AND.EX P0, PT, R7.reuse, R5.reuse, PT, P0 ;  /* 0x000000050700320c */ /* 0x0c0fe40003f06300 */
[----:B------:R-:W-:Y:S02]  /*16e0*/  @P3 ISETP.LT.AND.EX P2, PT, R7, R5, PT, P2 ;  /* 0x000000050700320c */ /* 0x000fe40003f41320 */
[----:B------:R-:W-:Y:S02]  /*16f0*/  @P3 SEL R13, R13, R14, !P0 ;  /* 0x0000000e0d0d3207 */ /* 0x000fe40004000000 */
[----:B------:R-:W-:-:S02]  /*1700*/  @P3 SEL R15, R6, R4, P2 ;  /* 0x00000004060f3207 */ /* 0x000fc40001000000 */
[----:B------:R-:W-:Y:S02]  /*1710*/  @P3 SEL R16, R7, R5, P2 ;  /* 0x0000000507103207 */ /* 0x000fe40001000000 */
[----:B------:R-:W-:-:S07]  /*1720*/  @P3 PRMT R12, R13, 0x7610, R12 ;  /* 0x000076100d0c3816 */ /* 0x000fce000000000c */
.L_x_38:
[----:B------:R-:W-:Y:S05]  /*1730*/  BSYNC.RECONVERGENT B1 ;  /* 0x0000000000017941 */ /* 0x000fea0003800200 */
.L_x_37:
        /* <DEDUP_REMOVED lines=12> */
[CC--:B------:R-:W-:Y:S01]  /*1800*/  @P3 ISETP.LT.U32.AND P2, PT, R15.reuse, R4.reuse, PT ;  /* 0x000000040f00320c */ /* 0x0c0fe20003f41070 */
[----:B------:R-:W-:Y:S01]  /*1810*/  IMAD.MOV.U32 R14, RZ, RZ, R5 ;  /* 0x000000ffff0e7224 */ /* 0x000fe200078e0005 */
[CC--:B------:R-:W-:Y:S02]  /*1820*/  @P3 ISETP.GE.AND.EX P0, PT, R16.reuse, R5.reuse, PT, P0 ;  /* 0x000000051000320c */ /* 0x0c0fe40003f06300 */
[----:B------:R-:W-:Y:S02]  /*1830*/  @P3 ISETP.LT.AND.EX P2, PT, R16, R5, PT, P2 ;  /* 0x000000051000320c */ /* 0x000fe40003f41320 */
[----:B------:R-:W-:Y:S02]  /*1840*/  @P3 SEL R12, R12, R11, !P0 ;  /* 0x0000000b0c0c3207 */ /* 0x000fe40004000000 */
[----:B------:R-:W-:-:S02]  /*1850*/  @P3 SEL R13, R15, R4, P2 ;  /* 0x000000040f0d3207 */ /* 0x000fc40001000000 */
[----:B------:R-:W-:Y:S02]  /*1860*/  @P3 SEL R14, R16, R5, P2 ;  /* 0x00000005100e3207 */ /* 0x000fe40001000000 */
[----:B------:R-:W-:-:S07]  /*1870*/  @P3 PRMT R3, R12, 0x7610, R3 ;  /* 0x000076100c033816 */ /* 0x000fce0000000003 */
.L_x_40:
[----:B------:R-:W-:Y:S05]  /*1880*/  BSYNC.RECONVERGENT B1 ;  /* 0x0000000000017941 */ /* 0x000fea0003800200 */
.L_x_39:
[C---:B------:R-:W-:Y:S01]  /*1890*/  LOP3.LUT R5, R3.reuse, 0xffff, RZ, 0xc0, !PT ;  /* 0x0000ffff03057812 */ /* 0x040fe200078ec0ff */
[----:B------:R-:W-:Y:S01]  /*18a0*/  BSSY.RECONVERGENT B1, `(.L_x_41) ;  /* 0x0000013000017945 */ /* 0x000fe20003800200 */
[----:B------:R-:W-:Y:S01]  /*18b0*/  IMAD.MOV.U32 R7, RZ, RZ, R13 ;  /* 0x000000ffff077224 */ /* 0x000fe200078e000d */
[----:B------:R-:W-:Y:S01]  /*18c0*/  PRMT R4, R3, 0x7610, R4 ;  /* 0x0000761003047816 */ /* 0x000fe20000000004 */
[----:B------:R-:W-:Y:S01]  /*18d0*/  IMAD.MOV.U32 R12, RZ, RZ, R14 ;  /* 0x000000ffff0c7224 */ /* 0x000fe200078e000e */
[----:B-1----:R-:W-:-:S13]  /*18e0*/  ISETP.GE.U32.AND P0, PT, R5, R10, PT ;  /* 0x0000000a0500720c */ /* 0x002fda0003f06070 */
[----:B------:R-:W-:Y:S05]  /*18f0*/  @!P0 BRA `(.L_x_42) ;  /* 0x0000000000348947 */ /* 0x000fea0003800000 */
[----:B------:R-:W0:Y:S01]  /*1900*/  LDS.64 R16, [R0+0x50] ;  /* 0x0000500000107984 */ /* 0x000e220000000a00 */
[C---:B------:R-:W-:Y:S02]  /*1910*/  ISETP.GE.U32.AND P3, PT, R10.reuse, R5, PT ;  /* 0x000000050a00720c */ /* 0x040fe40003f66070 */
[----:B------:R-:W-:-:S11]  /*1920*/  PRMT R4, R10, 0x7610, R4 ;  /* 0x000076100a047816 */ /* 0x000fd60000000004 */
[CC--:B0-----:R-:W-:Y:S01]  /*1930*/  @P3 ISETP.GE.U32.AND P0, PT, R13.reuse, R16.reuse, PT ;  /* 0x000000100d00320c */ /* 0x0c1fe20003f06070 */
[----:B------:R-:W-:Y:S01]  /*1940*/  IMAD.MOV.U32 R7, RZ, RZ, R16 ;  /* 0x000000ffff077224 */ /* 0x000fe200078e0010 */
[----:B------:R-:W-:Y:S01]  /*1950*/  @P3 ISETP.LT.U32.AND P2, PT, R13, R16, PT ;  /* 0x000000100d00320c */ /* 0x000fe20003f41070 */
[----:B------:R-:W-:Y:S01]  /*1960*/  IMAD.MOV.U32 R12, RZ, RZ, R17 ;  /* 0x000000ffff0c7224 */ /* 0x000fe200078e0011 */
[CC--:B------:R-:W-:Y:S02]  /*1970*/  @P3 ISETP.GE.AND.EX P0, PT, R14.reuse, R17.reuse, PT, P0 ;  /* 0x000000110e00320c */ /* 0x0c0fe40003f06300 */
[----:B------:R-:W-:Y:S02]  /*1980*/  @P3 ISETP.LT.AND.EX P2, PT, R14, R17, PT, P2 ;  /* 0x000000110e00320c */ /* 0x000fe40003f41320 */
[----:B------:R-:W-:Y:S02]  /*1990*/  @P3 SEL R3, R3, R10, !P0 ;  /* 0x0000000a03033207 */ /* 0x000fe40004000000 */
[----:B------:R-:W-:-:S02]  /*19a0*/  @P3 SEL R7, R13, R16, P2 ;  /* 0x000000100d073207 */ /* 0x000fc40001000000 */
[----:B------:R-:W-:Y:S02]  /*19b0*/  @P3 SEL R12, R14, R17, P2 ;  /* 0x000000110e0c3207 */ /* 0x000fe40001000000 */
[----:B------:R-:W-:-:S07]  /*19c0*/  @P3 PRMT R4, R3, 0x7610, R4 ;  /* 0x0000761003043816 */ /* 0x000fce0000000004 */
.L_x_42:
[----:B------:R-:W-:Y:S05]  /*19d0*/  BSYNC.RECONVERGENT B1 ;  /* 0x0000000000017941 */ /* 0x000fea0003800200 */
.L_x_41:
        /* <DEDUP_REMOVED lines=20> */
.L_x_44:
[----:B------:R-:W-:Y:S05]  /*1b20*/  BSYNC.RECONVERGENT B1 ;  /* 0x0000000000017941 */ /* 0x000fea0003800200 */
.L_x_43:
        /* <DEDUP_REMOVED lines=20> */
.L_x_46:
[----:B------:R-:W-:Y:S05]  /*1c70*/  BSYNC.RECONVERGENT B1 ;  /* 0x0000000000017941 */ /* 0x000fea0003800200 */
.L_x_45:
[C---:B------:R-:W-:Y:S01]  /*1c80*/  LOP3.LUT R9, R7.reuse, 0xffff, RZ, 0xc0, !PT ;  /* 0x0000ffff07097812 */ /* 0x040fe200078ec0ff */
[----:B------:R-:W-:Y:S01]  /*1c90*/  IMAD.MOV.U32 R3, RZ, RZ, R11 ;  /* 0x000000ffff037224 */ /* 0x000fe200078e000b */
[----:B------:R-:W-:Y:S01]  /*1ca0*/  PRMT R5, R7, 0x7610, R5 ;  /* 0x0000761007057816 */ /* 0x000fe20000000005 */
[----:B------:R-:W-:Y:S01]  /*1cb0*/  IMAD.MOV.U32 R4, RZ, RZ, R6 ;  /* 0x000000ffff047224 */ /* 0x000fe200078e0006 */
[----:B------:R-:W-:-:S13]  /*1cc0*/  ISETP.GE.U32.AND P0, PT, R9, R2, PT ;  /* 0x000000020900720c */ /* 0x000fda0003f06070 */
[----:B------:R-:W-:Y:S05]  /*1cd0*/  @!P0 BRA `(.L_x_34) ;  /* 0x0000005000f08947 */ /* 0x000fea0003800000 */
[----:B------:R-:W0:Y:S01]  /*1ce0*/  LDS.64 R12, [R0+0x80] ;  /* 0x00008000000c7984 */ /* 0x000e220000000a00 */
[C---:B------:R-:W-:Y:S02]  /*1cf0*/  ISETP.GE.U32.AND P0, PT, R2.reuse, R9, PT ;  /* 0x000000090200720c */ /* 0x040fe40003f06070 */
[----:B------:R-:W-:Y:S01]  /*1d00*/  PRMT R5, R2, 0x7610, R5 ;  /* 0x0000761002057816 */ /* 0x000fe20000000005 */
[----:B0-----:R-:W-:Y:S02]  /*1d10*/  IMAD.MOV.U32 R3, RZ, RZ, R12 ;  /* 0x000000ffff037224 */ /* 0x001fe400078e000c */
[----:B------:R-:W-:-:S08]  /*1d20*/  IMAD.MOV.U32 R4, RZ, RZ, R13 ;  /* 0x000000ffff047224 */ /* 0x000fd000078e000d */
[----:B------:R-:W-:Y:S05]  /*1d30*/  @!P0 BRA `(.L_x_34) ;  /* 0x0000005000d88947 */ /* 0x000fea0003800000 */
[CC--:B------:R-:W-:Y:S02]  /*1d40*/  ISETP.GE.U32.AND P0, PT, R11.reuse, R12.reuse, PT ;  /* 0x0000000c0b00720c */ /* 0x0c0fe40003f06070 */
[----:B------:R-:W-:Y:S02]  /*1d50*/  ISETP.LT.U32.AND P2, PT, R11, R12, PT ;  /* 0x0000000c0b00720c */ /* 0x000fe40003f41070 */
[CC--:B------:R-:W-:Y:S02]  /*1d60*/  ISETP.GE.AND.EX P0, PT, R6.reuse, R13.reuse, PT, P0 ;  /* 0x0000000d0600720c */ /* 0x0c0fe40003f06300 */
[----:B------:R-:W-:Y:S02]  /*1d70*/  ISETP.LT.AND.EX P2, PT, R6, R13, PT, P2 ;  /* 0x0000000d0600720c */ /* 0x000fe40003f41320 */
[----:B------:R-:W-:Y:S02]  /*1d80*/  SEL R2, R7, R2, !P0 ;  /* 0x0000000207027207 */ /* 0x000fe40004000000 */
[----:B------:R-:W-:-:S02]  /*1d90*/  SEL R3, R11, R12, P2 ;  /* 0x0000000c0b037207 */ /* 0x000fc40001000000 */
[----:B------:R-:W-:Y:S02]  /*1da0*/  SEL R4, R6, R13, P2 ;  /* 0x0000000d06047207 */ /* 0x000fe40001000000 */
[----:B------:R-:W-:Y:S01]  /*1db0*/  PRMT R5, R2, 0x7610, R5 ;  /* 0x0000761002057816 */ /* 0x000fe20000000005 */
[----:B------:R-:W-:Y:S06]  /*1dc0*/  BRA `(.L_x_34) ;  /* 0x0000005000b47947 */ /* 0x000fec0003800000 */
.L_x_21:
[----:B-12---:R-:W-:Y:S01]  /*1dd0*/  LOP3.LUT R4, R0, 0x3e0, RZ, 0xc0, !PT ;  /* 0x000003e000047812 */ /* 0x006fe200078ec0ff */
[----:B------:R-:W-:Y:S01]  /*1de0*/  BSSY.RECONVERGENT B1, `(.L_x_47) ;  /* 0x000001f000017945 */ /* 0x000fe20003800200 */
[C---:B-----5:R-:W-:Y:S01]  /*1df0*/  PRMT R8, R6.reuse, 0x7610, R0 ;  /* 0x0000761006087816 */ /* 0x060fe20000000000 */
[----:B------:R-:W-:Y:S01]  /*1e00*/  IMAD.MOV.U32 R10, RZ, RZ, R2 ;  /* 0x000000ffff0a7224 */ /* 0x000fe200078e0002 */
[----:B------:R-:W-:Y:S01]  /*1e10*/  LOP3.LUT R12, R6, 0xffff, RZ, 0xc0, !PT ;  /* 0x0000ffff060c7812 */ /* 0x000fe200078ec0ff */
[----:B------:R-:W-:Y:S01]  /*1e20*/  VIADD R5, R4, 0x20 ;  /* 0x0000002004057836 */ /* 0x000fe20000000000 */
[----:B------:R-:W-:Y:S01]  /*1e30*/  LOP3.LUT R4, RZ, R4, RZ, 0x33, !PT ;  /* 0x00000004ff047212 */ /* 0x000fe200078e33ff */
[----:B------:R-:W-:-:S03]  /*1e40*/  IMAD.MOV.U32 R16, RZ, RZ, R3 ;  /* 0x000000ffff107224 */ /* 0x000fc600078e0003 */
[----:B------:R-:W-:Y:S01]  /*1e50*/  ISETP.GT.AND P0, PT, R5, UR4, PT ;  /* 0x0000000405007c0c */ /* 0x000fe2000bf04270 */
[----:B------:R-:W-:Y:S01]  /*1e60*/  VIADD R4, R4, UR4 ;  /* 0x0000000404047c36 */ /* 0x000fe20008000000 */
[----:B------:R-:W-:-:S04]  /*1e70*/  PRMT R5, R6, 0x7610, R5 ;  /* 0x0000761006057816 */ /* 0x000fc80000000005 */
[----:B------:R-:W-:Y:S02]  /*1e80*/  SEL R7, R4, 0x1f, P0 ;  /* 0x0000001f04077807 */ /* 0x000fe40000000000 */
[----:B------:R-:W1:Y:S03]  /*1e90*/  S2R R4, SR_LANEID ;  /* 0x0000000000047919 */ /* 0x000e660000000000 */
[----:B------:R-:W2:Y:S04]  /*1ea0*/  SHFL.DOWN PT, R11, R8, 0x1, R7 ;  /* 0x08200000080b7989 */ /* 0x000ea800000e0007 */
[----:B------:R3:W4:Y:S04]  /*1eb0*/  SHFL.DOWN PT, R13, R2, 0x1, R7 ;  /* 0x08200000020d7989 */ /* 0x00072800000e0007 */
[----:B------:R3:W0:Y:S01]  /*1ec0*/  SHFL.DOWN PT, R15, R3, 0x1, R7 ;  /* 0x08200000030f7989 */ /* 0x00062200000e0007 */
[----:B--2---:R-:W-:-:S04]  /*1ed0*/  LOP3.LUT R9, R11, 0xffff, RZ, 0xc0, !PT ;  /* 0x0000ffff0b097812 */ /* 0x004fc800078ec0ff */
[----:B------:R-:W-:-:S04]  /*1ee0*/  ISETP.GE.U32.AND P0, PT, R12, R9, PT ;  /* 0x000000090c00720c */ /* 0x000fc80003f06070 */
[----:B-1----:R-:W-:-:S13]  /*1ef0*/  ISETP.GE.OR P0, PT, R4, R7, !P0 ;  /* 0x000000070400720c */ /* 0x002fda0004706670 */
        /* <DEDUP_REMOVED lines=13> */
.L_x_48:
[----:B------:R-:W-:Y:S05]  /*1fd0*/  BSYNC.RECONVERGENT B1 ;  /* 0x0000000000017941 */ /* 0x000fea0003800200 */
.L_x_47:
[C---:B------:R-:W-:Y:S01]  /*1fe0*/  PRMT R2, R5.reuse, 0x7610, R2 ;  /* 0x0000761005027816 */ /* 0x040fe20000000002 */
[----:B------:R-:W-:Y:S01]  /*1ff0*/  VIADD R6, R4, 0x2 ;  /* 0x0000000204067836 */ /* 0x000fe20000000000 */
[C---:B------:R-:W-:Y:S01]  /*2000*/  LOP3.LUT R9, R5.reuse, 0xffff, RZ, 0xc0, !PT ;  /* 0x0000ffff05097812 */ /* 0x040fe200078ec0ff */
[----:B------:R-:W-:Y:S01]  /*2010*/  SHFL.DOWN PT, R11, R10, 0x2, R7 ;  /* 0x084000000a0b7989 */ /* 0x000fe200000e0007 */
[----:B------:R-:W-:Y:S01]  /*2020*/  BSSY.RECONVERGENT B1, `(.L_x_49) ;  /* 0x0000016000017945 */ /* 0x000fe20003800200 */
[----:B------:R-:W-:Y:S01]  /*2030*/  IMAD.MOV.U32 R12, RZ, RZ, R10 ;  /* 0x000000ffff0c7224 */ /* 0x000fe200078e000a */
[----:B------:R-:W-:Y:S01]  /*2040*/  PRMT R3, R5, 0x7610, R3 ;  /* 0x0000761005037816 */ /* 0x000fe20000000003 */
[----:B------:R-:W0:Y:S01]  /*2050*/  SHFL.DOWN PT, R2, R2, 0x2, R7 ;  /* 0x0840000002027989 */ /* 0x000e2200000e0007 */
[----:B------:R-:W-:-:S03]  /*2060*/  IMAD.MOV.U32 R14, RZ, RZ, R16 ;  /* 0x000000ffff0e7224 */ /* 0x000fc600078e0010 */
[----:B------:R1:W2:Y:S01]  /*2070*/  SHFL.DOWN PT, R13, R16, 0x2, R7 ;  /* 0x08400000100d7989 */ /* 0x0002a200000e0007 */
[----:B0-----:R-:W-:-:S04]  /*2080*/  LOP3.LUT R8, R2, 0xffff, RZ, 0xc0, !PT ;  /* 0x0000ffff02087812 */ /* 0x001fc800078ec0ff */
[----:B------:R-:W-:-:S04]  /*2090*/  ISETP.GE.U32.AND P0, PT, R9, R8, PT ;  /* 0x000000080900720c */ /* 0x000fc80003f06070 */
[----:B------:R-:W-:-:S13]  /*20a0*/  ISETP.GT.OR P0, PT, R6, R7, !P0 ;  /* 0x000000070600720c */ /* 0x000fda0004704670 */
[----:B-12---:R-:W-:Y:S05]  /*20b0*/  @P0 BRA `(.L_x_50) ;  /* 0x0000000000300947 */ /* 0x006fea0003800000 */
        /* <DEDUP_REMOVED lines=12> */
.L_x_50:
[----:B------:R-:W-:Y:S05]  /*2180*/  BSYNC.RECONVERGENT B1 ;  /* 0x0000000000017941 */ /* 0x000fea0003800200 */
.L_x_49:
[C---:B------:R-:W-:Y:S01]  /*2190*/  PRMT R2, R3.reuse, 0x7610, R1 ;  /* 0x0000761003027816 */ /* 0x040fe20000000001 */
[----:B------:R-:W-:Y:S01]  /*21a0*/  VIADD R6, R4, 0x4 ;  /* 0x0000000404067836 */ /* 0x000fe20000000000 */
[C---:B------:R-:W-:Y:S01]  /*21b0*/  LOP3.LUT R9, R3.reuse, 0xffff, RZ, 0xc0, !PT ;  /* 0x0000ffff03097812 */ /* 0x040fe200078ec0ff */
[----:B------:R-:W-:Y:S01]  /*21c0*/  SHFL.DOWN PT, R11, R12, 0x4, R7 ;  /* 0x088000000c0b7989 */ /* 0x000fe200000e0007 */
[----:B------:R-:W-:Y:S01]  /*21d0*/  BSSY.RECONVERGENT B1, `(.L_x_51) ;  /* 0x0000016000017945 */ /* 0x000fe20003800200 */
[----:B------:R-:W-:Y:S01]  /*21e0*/  PRMT R5, R3, 0x7610, R5 ;  /* 0x0000761003057816 */ /* 0x000fe20000000005 */
[----:B------:R-:W-:Y:S01]  /*21f0*/  IMAD.MOV.U32 R10, RZ, RZ, R12 ;  /* 0x000000ffff0a7224 */ /* 0x000fe200078e000c */
        /* <DEDUP_REMOVED lines=19> */
.L_x_52:
[----:B------:R-:W-:Y:S05]  /*2330*/  BSYNC.RECONVERGENT B1 ;  /* 0x0000000000017941 */ /* 0x000fea0003800200 */
.L_x_51:
[C---:B------:R-:W-:Y:S01]  /*2340*/  PRMT R2, R5.reuse, 0x7610, R2 ;  /* 0x0000761005027816 */ /* 0x040fe20000000002 */
[----:B------:R-:W-:Y:S01]  /*2350*/  VIADD R6, R4, 0x8 ;  /* 0x0000000804067836 */ /* 0x000fe20000000000 */
[----:B------:R-:W-:Y:S01]  /*2360*/  LOP3.LUT R8, R5, 0xffff, RZ, 0xc0, !PT ;  /* 0x0000ffff05087812 */ /* 0x000fe200078ec0ff */
[----:B------:R-:W-:Y:S01]  /*2370*/  SHFL.DOWN PT, R9, R10, 0x8, R7 ;  /* 0x090000000a097989 */ /* 0x000fe200000e0007 */
[----:B------:R-:W-:Y:S01]  /*2380*/  BSSY.RECONVERGENT B1, `(.L_x_53) ;  /* 0x0000016000017945 */ /* 0x000fe20003800200 */
[----:B------:R-:W-:Y:S02]  /*2390*/  IMAD.MOV.U32 R12, RZ, RZ, R10 ;  /* 0x000000ffff0c7224 */ /* 0x000fe400078e000a */
[----:B------:R-:W0:Y:S01]  /*23a0*/  SHFL.DOWN PT, R2, R2, 0x8, R7 ;  /* 0x0900000002027989 */ /* 0x000e2200000e0007 */
[----:B------:R-:W-:-:S03]  /*23b0*/  IMAD.MOV.U32 R14, RZ, RZ, R16 ;  /* 0x000000ffff0e7224 */ /* 0x000fc600078e0010 */
[----:B------:R1:W2:Y:S01]  /*23c0*/  SHFL.DOWN PT, R11, R16, 0x8, R7 ;  /* 0x09000000100b7989 */ /* 0x0002a200000e0007 */
[----:B0-----:R-:W-:-:S04]  /*23d0*/  LOP3.LUT R3, R2, 0xffff, RZ, 0xc0, !PT ;  /* 0x0000ffff02037812 */ /* 0x001fc800078ec0ff */
[----:B------:R-:W-:-:S04]  /*23e0*/  ISETP.GE.U32.AND P0, PT, R8, R3, PT ;  /* 0x000000030800720c */ /* 0x000fc80003f06070 */
[----:B------:R-:W-:Y:S02]  /*23f0*/  ISETP.GT.OR P0, PT, R6, R7, !P0 ;  /* 0x000000070600720c */ /* 0x000fe40004704670 */
[----:B------:R-:W-:-:S11]  /*2400*/  PRMT R6, R5, 0x7610, R6 ;  /* 0x0000761005067816 */ /* 0x000fd60000000006 */
        /* <DEDUP_REMOVED lines=13> */
.L_x_54:
[----:B------:R-:W-:Y:S05]  /*24e0*/  BSYNC.RECONVERGENT B1 ;  /* 0x0000000000017941 */ /* 0x000fea0003800200 */
.L_x_53:
[----:B------:R-:W-:Y:S01]  /*24f0*/  PRMT R2, R6, 0x7610, R0 ;  /* 0x0000761006027816 */ /* 0x000fe20000000000 */
[----:B------:R-:W-:Y:S01]  /*2500*/  VIADD R8, R4, 0x10 ;  /* 0x0000001004087836 */ /* 0x000fe20000000000 */
[----:B------:R-:W-:Y:S01]  /*2510*/  LOP3.LUT R10, R6, 0xffff, RZ, 0xc0, !PT ;  /* 0x0000ffff060a7812 */ /* 0x000fe200078ec0ff */
[----:B------:R-:W-:Y:S01]  /*2520*/  SHFL.DOWN PT, R13, R12, 0x10, R7 ;  /* 0x0a0000000c0d7989 */ /* 0x000fe200000e0007 */
[----:B------:R-:W-:Y:S01]  /*2530*/  BSSY.RECONVERGENT B1, `(.L_x_55) ;  /* 0x0000017000017945 */ /* 0x000fe20003800200 */
[----:B------:R-:W-:Y:S01]  /*2540*/  ISETP.NE.AND P2, PT, R4, RZ, PT ;  /* 0x000000ff0400720c */ /* 0x000fe20003f45270 */
[----:B------:R-:W-:Y:S01]  /*2550*/  IMAD.MOV.U32 R3, RZ, RZ, R12 ;  /* 0x000000ffff037224 */ /* 0x000fe200078e000c */
[----:B------:R-:W0:Y:S01]  /*2560*/  SHFL.DOWN PT, R11, R2, 0x10, R7 ;  /* 0x0a000000020b7989 */ /* 0x000e2200000e0007 */
[----:B------:R-:W-:Y:S01]  /*2570*/  PRMT R5, R6, 0x7610, R5 ;  /* 0x0000761006057816 */ /* 0x000fe20000000005 */
[----:B------:R-:W-:Y:S02]  /*2580*/  IMAD.MOV.U32 R4, RZ, RZ, R14 ;  /* 0x000000ffff047224 */ /* 0x000fe400078e000e */
        /* <DEDUP_REMOVED lines=17> */
.L_x_56:
[----:B------:R-:W-:Y:S05]  /*26a0*/  BSYNC.RECONVERGENT B1 ;  /* 0x0000000000017941 */ /* 0x000fea0003800200 */
.L_x_55:
        /* <DEDUP_REMOVED lines=12> */
.L_x_58:
[----:B------:R-:W-:Y:S05]  /*2770*/  BSYNC.RECONVERGENT B1 ;  /* 0x0000000000017941 */ /* 0x000fea0003800200 */
.L_x_57:
[----:B------:R-:W-:Y:S01]  /*2780*/  BAR.SYNC.DEFER_BLOCKING 0x0 ;  /* 0x0000000000007b1d */ /* 0x000fe20000010000 */
[----:B------:R-:W-:-:S13]  /*2790*/  ISETP.NE.AND P1, PT, R0, RZ, PT ;  /* 0x000000ff0000720c */ /* 0x000fda0003f25270 */
[----:B------:R-:W-:Y:S05]  /*27a0*/  @P1 BRA `(.L_x_34) ;  /* 0x00000048003c1947 */ /* 0x000fea0003800000 */
[----:B------:R-:W-:Y:S01]  /*27b0*/  UISETP.GE.AND UP0, UPT, UR4, 0x21, UPT ;  /* 0x000000210400788c */ /* 0x000fe2000bf06270 */
[----:B------:R-:W-:Y:S01]  /*27c0*/  PRMT R0, R5, 0x7610, R0 ;  /* 0x0000761005007816 */ /* 0x000fe20000000000 */
[----:B------:R-:W-:Y:S02]  /*27d0*/  IMAD.MOV.U32 R9, RZ, RZ, R3 ;  /* 0x000000ffff097224 */ /* 0x000fe400078e0003 */
[----:B------:R-:W-:-:S05]  /*27e0*/  IMAD.MOV.U32 R8, RZ, RZ, R4 ;  /* 0x000000ffff087224 */ /* 0x000fca00078e0004 */
[----:B------:R-:W-:Y:S05]  /*27f0*/  BRA.U !UP0, `(.L_x_59) ;  /* 0x0000000108647547 */ /* 0x000fea000b800000 */
[----:B0-----:R-:W0:Y:S01]  /*2800*/  S2R R7, SR_CgaCtaId ;  /* 0x0000000000077919 */ /* 0x001e220000008800 */
[----:B------:R-:W-:Y:S01]  /*2810*/  MOV R0, 0x400 ;  /* 0x0000040000007802 */ /* 0x000fe20000000f00 */
[----:B------:R-:W-:Y:S01]  /*2820*/  BSSY.RECONVERGENT B1, `(.L_x_59) ;  /* 0x0000016000017945 */ /* 0x000fe20003800200 */
[----:B------:R-:W-:Y:S01]  /*2830*/  LOP3.LUT R11, R5, 0xffff, RZ, 0xc0, !PT ;  /* 0x0000ffff050b7812 */ /* 0x000fe200078ec0ff */
[----:B------:R-:W-:Y:S02]  /*2840*/  IMAD.MOV.U32 R9, RZ, RZ, R3 ;  /* 0x000000ffff097224 */ /* 0x000fe400078e0003 */
[----:B------:R-:W-:Y:S01]  /*2850*/  IMAD.MOV.U32 R8, RZ, RZ, R4 ;  /* 0x000000ffff087224 */ /* 0x000fe200078e0004 */
[----:B0-----:R-:W-:Y:S02]  /*2860*/  LEA R7, R7, R0, 0x18 ;  /* 0x0000000007077211 */ /* 0x001fe400078ec0ff */
[----:B------:R-:W-:-:S03]  /*2870*/  PRMT R0, R5, 0x7610, R0 ;  /* 0x0000761005007816 */ /* 0x000fc60000000000 */
[----:B------:R-:W0:Y:S02]  /*2880*/  LDS.U16 R2, [R7+0x18] ;  /* 0x0000180007027984 */ /* 0x000e240000000400 */
[----:B0-----:R-:W-:-:S13]  /*2890*/  ISETP.GE.U32.AND P0, PT, R11, R2, PT ;  /* 0x000000020b00720c */ /* 0x001fda0003f06070 */
        /* <DEDUP_REMOVED lines=14> */
.L_x_60:
[----:B------:R-:W-:Y:S05]  /*2980*/  BSYNC.RECONVERGENT B1 ;  /* 0x0000000000017941 */ /* 0x000fea0003800200 */
.L_x_59:
[----:B------:R-:W-:Y:S01]  /*2990*/  UISETP.GE.AND UP0, UPT, UR4, 0x41, UPT ;  /* 0x000000410400788c */ /* 0x000fe2000bf06270 */
[----:B0-----:R-:W-:Y:S01]  /*29a0*/  PRMT R2, R0, 0x7610, R2 ;  /* 0x0000761000027816 */ /* 0x001fe20000000002 */
[----:B------:R-:W-:Y:S02]  /*29b0*/  IMAD.MOV.U32 R7, RZ, RZ, R9 ;  /* 0x000000ffff077224 */ /* 0x000fe400078e0009 */
[----:B------:R-:W-:-:S05]  /*29c0*/  IMAD.MOV.U32 R6, RZ, RZ, R8 ;  /* 0x000000ffff067224 */ /* 0x000fca00078e0008 */
[----:B------:R-:W-:Y:S05]  /*29d0*/  BRA.U !UP0, `(.L_x_61) ;  /* 0x0000000108647547 */ /* 0x000fea000b800000 */
[----:B------:R-:W0:Y:S01]  /*29e0*/  S2R R3, SR_CgaCtaId ;  /* 0x0000000000037919 */ /* 0x000e220000008800 */
[----:B------:R-:W-:Y:S01]  /*29f0*/  MOV R2, 0x400 ;  /* 0x0000040000027802 */ /* 0x000fe20000000f00 */
[----:B------:R-:W-:Y:S01]  /*2a00*/  BSSY.RECONVERGENT B1, `(.L_x_61) ;  /* 0x0000016000017945 */ /* 0x000fe20003800200 */
[C---:B------:R-:W-:Y:S01]  /*2a10*/  LOP3.LUT R4, R0.reuse, 0xffff, RZ, 0xc0, !PT ;  /* 0x0000ffff00047812 */ /* 0x040fe200078ec0ff */
        /* <DEDUP_REMOVED lines=20> */
.L_x_62:
[----:B------:R-:W-:Y:S05]  /*2b60*/  BSYNC.RECONVERGENT B1 ;  /* 0x0000000000017941 */ /* 0x000fea0003800200 */
.L_x_61:
[----:B------:R-:W-:Y:S01]  /*2b70*/  UISETP.GE.AND UP0, UPT, UR4, 0x61, UPT ;  /* 0x000000610400788c */ /* 0x000fe2000bf06270 */
[----:B------:R-:W-:Y:S01]  /*2b80*/  PRMT R0, R2, 0x7610, R0 ;  /* 0x0000761002007816 */ /* 0x000fe20000000000 */
        /* <DEDUP_REMOVED lines=27> */
.L_x_64:
[----:B------:R-:W-:Y:S05]  /*2d40*/  BSYNC.RECONVERGENT B1 ;  /* 0x0000000000017941 */ /* 0x000fea0003800200 */
.L_x_63:
        /* <DEDUP_REMOVED lines=29> */
.L_x_66:
[----:B------:R-:W-:Y:S05]  /*2f20*/  BSYNC.RECONVERGENT B1 ;  /* 0x0000000000017941 */ /* 0x000fea0003800200 */
.L_x_65:
        /* <DEDUP_REMOVED lines=29> */
.L_x_68:
[----:B------:R-:W-:Y:S05]  /*3100*/  BSYNC.RECONVERGENT B1 ;  /* 0x0000000000017941 */ /* 0x000fea0003800200 */
.L_x_67:
        /* <DEDUP_REMOVED lines=29> */
.L_x_70:
[----:B------:R-:W-:Y:S05]  /*32e0*/  BSYNC.RECONVERGENT B1 ;  /* 0x0000000000017941 */ /* 0x000fea0003800200 */
.L_x_69:
[----:B------:R-:W-:Y:S01]  /*32f0*/  UISETP.GE.AND UP0, UPT, UR4, 0xe1, UPT ;  /* 0x000000e10400788c */ /* 0x000fe2000bf06270 */
[----:B------:R-:W-:Y:S01]  /*3300*/  PRMT R5, R2, 0x7610, R5 ;  /* 0x0000761002057816 */ /* 0x000fe20000000005 */
[----:B------:R-:W-:Y:S02]  /*3310*/  IMAD.MOV.U32 R3, RZ, RZ, R9 ;  /* 0x000000ffff037224 */ /* 0x000fe400078e0009 */
[----:B------:R-:W-:-:S05]  /*3320*/  IMAD.MOV.U32 R4, RZ, RZ, R6 ;  /* 0x000000ffff047224 */ /* 0x000fca00078e0006 */
[----:B------:R-:W-:Y:S05]  /*3330*/  BRA.U !UP0, `(.L_x_34) ;  /* 0x0000003d08587547 */ /* 0x000fea000b800000 */
[----:B------:R-:W0:Y:S01]  /*3340*/  S2R R3, SR_CgaCtaId ;  /* 0x0000000000037919 */ /* 0x000e220000008800 */
[----:B------:R-:W-:Y:S01]  /*3350*/  MOV R0, 0x400 ;  /* 0x0000040000007802 */ /* 0x000fe20000000f00 */
[----:B------:R-:W-:Y:S01]  /*3360*/  IMAD.MOV.U32 R4, RZ, RZ, R6 ;  /* 0x000000ffff047224 */ /* 0x000fe200078e0006 */
[C---:B------:R-:W-:Y:S02]  /*3370*/  PRMT R5, R2.reuse, 0x7610, R5 ;  /* 0x0000761002057816 */ /* 0x040fe40000000005 */
[----:B0-----:R-:W-:Y:S01]  /*3380*/  LEA R8, R3, R0, 0x18 ;  /* 0x0000000003087211 */ /* 0x001fe200078ec0ff */
[----:B------:R-:W-:Y:S01]  /*3390*/  IMAD.MOV.U32 R3, RZ, RZ, R9 ;  /* 0x000000ffff037224 */ /* 0x000fe200078e0009 */
[----:B------:R-:W-:-:S03]  /*33a0*/  LOP3.LUT R0, R2, 0xffff, RZ, 0xc0, !PT ;  /* 0x0000ffff02007812 */ /* 0x000fc600078ec0ff */
[----:B------:R-:W0:Y:S02]  /*33b0*/  LDS.U16 R7, [R8+0x78] ;  /* 0x0000780008077984 */ /* 0x000e240000000400 */
[----:B0-----:R-:W-:-:S13]  /*33c0*/  ISETP.GE.U32.AND P0, PT, R0, R7, PT ;  /* 0x000000070000720c */ /* 0x001fda0003f06070 */
        /* <DEDUP_REMOVED lines=8> */
[CC--:B------:R-:W-:Y:S02]  /*3450*/  ISETP.LT.U32.AND P2, PT, R9.reuse, R10.reuse, PT ;  /* 0x0000000a0900720c */ /* 0x0c0fe40003f41070 */
[CC--:B------:R-:W-:Y:S02]  /*3460*/  ISETP.GE.AND.EX P0, PT, R6.reuse, R11.reuse, PT, P0 ;  /* 0x0000000b0600720c */ /* 0x0c0fe40003f06300 */
[----:B------:R-:W-:Y:S02]  /*3470*/  ISETP.LT.AND.EX P2, PT, R6, R11, PT, P2 ;  /* 0x0000000b0600720c */ /* 0x000fe40003f41320 */
[----:B------:R-:W-:Y:S02]  /*3480*/  SEL R2, R2, R7, !P0 ;  /* 0x0000000702027207 */ /* 0x000fe40004000000 */
[----:B------:R-:W-:-:S02]  /*3490*/  SEL R3, R9, R10, P2 ;  /* 0x0000000a09037207 */ /* 0x000fc40001000000 */
[----:B------:R-:W-:Y:S02]  /*34a0*/  SEL R4, R6, R11, P2 ;  /* 0x0000000b06047207 */ /* 0x000fe40001000000 */
[----:B------:R-:W-:Y:S01]  /*34b0*/  PRMT R5, R2, 0x7610, R5 ;  /* 0x0000761002057816 */ /* 0x000fe20000000005 */
[----:B------:R-:W-:Y:S06]  /*34c0*/  BRA `(.L_x_34) ;  /* 0x0000003800f47947 */ /* 0x000fec0003800000 */
.L_x_2:
[----:B------:R-:W2:Y:S01]  /*34d0*/  S2R R2, SR_TID.X ;  /* 0x0000000000027919 */ /* 0x000ea20000002100 */
[----:B------:R-:W2:Y:S02]  /*34e0*/  LDC.64 R14, c[0x0][0x380] ;  /* 0x0000e000ff0e7b82 */ /* 0x000ea40000000a00 */
[----:B--2---:R-:W-:-:S05]  /*34f0*/  IMAD.WIDE.U32 R14, R2, 0x10, R14 ;  /* 0x00000010020e7825 */ /* 0x004fca00078e000e */
[----:B-1----:R-:W2:Y:S04]  /*3500*/  LDG.E.U16.CONSTANT R19, desc[UR10][R14.64] ;  /* 0x0000000a0e137981 */ /* 0x002ea8000c1e9500 */
[----:B------:R-:W3:Y:S04]  /*3510*/  LDG.E.U16.CONSTANT R16, desc[UR10][R14.64+0x1000] ;  /* 0x0010000a0e107981 */ /* 0x000ee8000c1e9500 */
[----:B------:R1:W5:Y:S04]  /*3520*/  LDG.E.64.CONSTANT R10, desc[UR10][R14.64+0x8] ;  /* 0x0000080a0e0a7981 */ /* 0x000368000c1e9b00 */
[----:B------:R1:W5:Y:S04]  /*3530*/  LDG.E.U16.CONSTANT R12, desc[UR10][R14.64+0x2000] ;  /* 0x0020000a0e0c7981 */ /* 0x000368000c1e9500 */
[----:B------:R1:W5:Y:S04]  /*3540*/  LDG.E.U16.CONSTANT R3, desc[UR10][R14.64+0x3000] ;  /* 0x0030000a0e037981 */ /* 0x000368000c1e9500 */
[----:B------:R1:W5:Y:S04]  /*3550*/  LDG.E.U16.CONSTANT R0, desc[UR10][R14.64+0x4000] ;  /* 0x0040000a0e007981 */ /* 0x000368000c1e9500 */
[----:B------:R1:W5:Y:S04]  /*3560*/  LDG.E.64.CONSTANT R8, desc[UR10][R14.64+0x2008] ;  /* 0x0020080a0e087981 */ /* 0x000368000c1e9b00 */
[----:B------:R1:W5:Y:S04]  /*3570*/  LDG.E.64.CONSTANT R6, desc[UR10][R14.64+0x3008] ;  /* 0x0030080a0e067981 */ /* 0x000368000c1e9b00 */
[----:B------:R1:W5:Y:S01]  /*3580*/  LDG.E.64.CONSTANT R4, desc[UR10][R14.64+0x4008] ;  /* 0x0040080a0e047981 */ /* 0x000362000c1e9b00 */
[----:B------:R-:W-:Y:S01]  /*3590*/  BSSY.RECONVERGENT B1, `(.L_x_71) ;  /* 0x0000015000017945 */ /* 0x000fe20003800200 */
[----:B--2---:R-:W-:-:S02]  /*35a0*/  LOP3.LUT R18, R19, 0xffff, RZ, 0xc0, !PT ;  /* 0x0000ffff13127812 */ /* 0x004fc400078ec0ff */
[----:B------:R-:W-:Y:S02]  /*35b0*/  PRMT R13, R19, 0x7610, R13 ;  /* 0x00007610130d7816 */ /* 0x000fe4000000000d */
[----:B---3--:R-:W-:-:S04]  /*35c0*/  LOP3.LUT R17, R16, 0xffff, RZ, 0xc0, !PT ;  /* 0x0000ffff10117812 */ /* 0x008fc800078ec0ff */
[----:B------:R-:W-:-:S13]  /*35d0*/  ISETP.GE.U32.AND P0, PT, R18, R17, PT ;  /* 0x000000111200720c */ /* 0x000fda0003f06070 */
[----:B-1----:R-:W-:Y:S05]  /*35e0*/  @!P0 BRA `(.L_x_72) ;  /* 0x00000000003c8947 */ /* 0x002fea0003800000 */
[----:B------:R-:W2:Y:S01]  /*35f0*/  LDG.E.64.CONSTANT R14, desc[UR10][R14.64+0x1008] ;  /* 0x0010080a0e0e7981 */ /* 0x000ea2000c1e9b00 */
[----:B------:R-:W-:Y:S02]  /*3600*/  ISETP.GE.U32.AND P2, PT, R17, R18, PT ;  /* 0x000000121100720c */ /* 0x000fe40003f46070 */
[----:B------:R-:W-:-:S11]  /*3610*/  PRMT R13, R16, 0x7610, R13 ;  /* 0x00007610100d7816 */ /* 0x000fd6000000000d */
[CC--:B--2--5:R-:W-:Y:S02]  /*3620*/  @P2 ISETP.LT.U32.AND P1, PT, R10.reuse, R14.reuse, PT ;  /* 0x0000000e0a00220c */ /* 0x0e4fe40003f21070 */
[CC--:B------:R-:W-:Y:S02]  /*3630*/  @P2 ISETP.GE.U32.AND P0, PT, R10.reuse, R14.reuse, PT ;  /* 0x0000000e0a00220c */ /* 0x0c0fe40003f06070 */
[CC--:B------:R-:W-:Y:S02]  /*3640*/  @P2 ISETP.LT.AND.EX P1, PT, R11.reuse, R15.reuse, PT, P1 ;  /* 0x0000000f0b00220c */ /* 0x0c0fe40003f21310 */
[CC--:B------:R-:W-:Y:S02]  /*3650*/  @P2 ISETP.GE.AND.EX P0, PT, R11.reuse, R15.reuse, PT, P0 ;  /* 0x0000000f0b00220c */ /* 0x0c0fe40003f06300 */
[----:B------:R-:W-:Y:S01]  /*3660*/  @P2 SEL R17, R10, R14, P1 ;  /* 0x0000000e0a112207 */ /* 0x000fe20000800000 */
[----:B------:R-:W-:Y:S01]  /*3670*/  IMAD.MOV.U32 R10, RZ, RZ, R14 ;  /* 0x000000ffff0a7224 */ /* 0x000fe200078e000e */
[----:B------:R-:W-:Y:S01]  /*3680*/  @P2 SEL R18, R11, R15, P1 ;  /* 0x0000000f0b122207 */ /* 0x000fe20000800000 */
[----:B------:R-:W-:Y:S01]  /*3690*/  IMAD.MOV.U32 R11, RZ, RZ, R15 ;  /* 0x000000ffff0b7224 */ /* 0x000fe200078e000f */
[----:B------:R-:W-:Y:S01]  /*36a0*/  @P2 SEL R16, R19, R16, !P0 ;  /* 0x0000001013102207 */ /* 0x000fe20004000000 */
[----:B------:R-:W-:-:S02]  /*36b0*/  @P2 IMAD.MOV.U32 R10, RZ, RZ, R17 ;  /* 0x000000ffff0a2224 */ /* 0x000fc400078e0011 */
[----:B------:R-:W-:Y:S01]  /*36c0*/  @P2 IMAD.MOV.U32 R11, RZ, RZ, R18 ;  /* 0x000000ffff0b2224 */ /* 0x000fe200078e0012 */
[----:B------:R-:W-:-:S07]  /*36d0*/  @P2 PRMT R13, R16, 0x7610, R13 ;  /* 0x00007610100d2816 */ /* 0x000fce000000000d */
.L_x_72:
[----:B------:R-:W-:Y:S05]  /*36e0*/  BSYNC.RECONVERGENT B1 ;  /* 0x0000000000017941 */ /* 0x000fea0003800200 */
.L_x_71:
[----:B-----5:R-:W-:Y:S01]  /*36f0*/  LOP3.LUT R15, R12, 0xffff, RZ, 0xc0, !PT ;  /* 0x0000ffff0c0f7812 */ /* 0x020fe200078ec0ff */
[----:B------:R-:W-:Y:S01]  /*3700*/  BSSY.RECONVERGENT B1, `(.L_x_73) ;  /* 0x0000013000017945 */ /* 0x000fe20003800200 */
[C---:B------:R-:W-:Y:S01]  /*3710*/  LOP3.LUT R16, R13.reuse, 0xffff, RZ, 0xc0, !PT ;  /* 0x0000ffff0d107812 */ /* 0x040fe200078ec0ff */
[----:B------:R-:W-:Y:S01]  /*3720*/  IMAD.MOV.U32 R17, RZ, RZ, R10 ;  /* 0x000000ffff117224 */ /* 0x000fe200078e000a */
[----:B------:R-:W-:Y:S01]  /*3730*/  PRMT R14, R13, 0x7610, R14 ;  /* 0x000076100d0e7816 */ /* 0x000fe2000000000e */
[----:B------:R-:W-:Y:S01]  /*3740*/  IMAD.MOV.U32 R18, RZ, RZ, R11 ;  /* 0x000000ffff127224 */ /* 0x000fe200078e000b */
[----:B------:R-:W-:-:S13]  /*3750*/  ISETP.GE.U32.AND P0, PT, R16, R15, PT ;  /* 0x0000000f1000720c */ /* 0x000fda0003f06070 */
[----:B------:R-:W-:Y:S05]  /*3760*/  @!P0 BRA `(.L_x_74) ;  /* 0x0000000000308947 */ /* 0x000fea0003800000 */
[----:B------:R-:W-:Y:S01]  /*3770*/  ISETP.GT.U32.AND P2, PT, R16, R15, PT ;  /* 0x0000000f1000720c */ /* 0x000fe20003f44070 */
[----:B------:R-:W-:Y:S01]  /*3780*/  IMAD.MOV.U32 R17, RZ, RZ, R8 ;  /* 0x000000ffff117224 */ /* 0x000fe200078e0008 */
[----:B------:R-:W-:Y:S01]  /*3790*/  PRMT R14, R12, 0x7610, R14 ;  /* 0x000076100c0e7816 */ /* 0x000fe2000000000e */
[----:B------:R-:W-:-:S10]  /*37a0*/  IMAD.MOV.U32 R18, RZ, RZ, R9 ;  /* 0x000000ffff127224 */ /* 0x000fd400078e0009 */
[CC--:B------:R-:W-:Y:S02]  /*37b0*/  @!P2 ISETP.GE.U32.AND P0, PT, R10.reuse, R8.reuse, PT ;  /* 0x000000080a00a20c */ /* 0x0c0fe40003f06070 */
[C---:B------:R-:W-:Y:S02]  /*37c0*/  @!P2 ISETP.LT.U32.AND P1, PT, R10.reuse, R8, PT ;  /* 0x000000080a00a20c */ /* 0x040fe40003f21070 */
[CC--:B------:R-:W-:Y:S02]  /*37d0*/  @!P2 ISETP.GE.AND.EX P0, PT, R11.reuse, R9.reuse, PT, P0 ;  /* 0x000000090b00a20c */ /* 0x0c0fe40003f06300 */
[----:B------:R-:W-:Y:S02]  /*37e0*/  @!P2 ISETP.LT.AND.EX P1, PT, R11, R9, PT, P1 ;  /* 0x000000090b00a20c */ /* 0x000fe40003f21310 */
[----:B------:R-:W-:Y:S02]  /*37f0*/  @!P2 SEL R13, R13, R12, !P0 ;  /* 0x0000000c0d0da207 */ /* 0x000fe40004000000 */
[----:B------:R-:W-:-:S02]  /*3800*/  @!P2 SEL R17, R10, R8, P1 ;  /* 0x000000080a11a207 */ /* 0x000fc40000800000 */
[----:B------:R-:W-:Y:S02]  /*3810*/  @!P2 SEL R18, R11, R9, P1 ;  /* 0x000000090b12a207 */ /* 0x000fe40000800000 */
[----:B------:R-:W-:-:S07]  /*3820*/  @!P2 PRMT R14, R13, 0x7610, R14 ;  /* 0x000076100d0ea816 */ /* 0x000fce000000000e */
.L_x_74:
[----:B------:R-:W-:Y:S05]  /*3830*/  BSYNC.RECONVERGENT B1 ;  /* 0x0000000000017941 */ /* 0x000fea0003800200 */
.L_x_73:
[----:B------:R-:W-:Y:S01]  /*3840*/  LOP3.LUT R8, R3, 0xffff, RZ, 0xc0, !PT ;  /* 0x0000ffff03087812 */ /* 0x000fe200078ec0ff */
        /* <DEDUP_REMOVED lines=8> */
[----:B------:R-:W-:Y:S01]  /*38d0*/  ISETP.GT.U32.AND P2, PT, R9, R8, PT ;  /* 0x000000080900720c */ /* 0x000fe20003f44070 */
[----:B------:R-:W-:Y:S01]  /*38e0*/  IMAD.MOV.U32 R13, RZ, RZ, R6 ;  /* 0x000000ffff0d7224 */ /* 0x000fe200078e0006 */
[----:B------:R-:W-:Y:S01]  /*38f0*/  PRMT R11, R3, 0x7610, R11 ;  /* 0x00007610030b7816 */ /* 0x000fe2000000000b */
[----:B------:R-:W-:-:S10]  /*3900*/  IMAD.MOV.U32 R16, RZ, RZ, R7 ;  /* 0x000000ffff107224 */ /* 0x000fd400078e0007 */
[CC--:B------:R-:W-:Y:S02]  /*3910*/  @!P2 ISETP.GE.U32.AND P0, PT, R17.reuse, R6.reuse, PT ;  /* 0x000000061100a20c */ /* 0x0c0fe40003f06070 */
[CC--:B------:R-:W-:Y:S02]  /*3920*/  @!P2 ISETP.LT.U32.AND P1, PT, R17.reuse, R6.reuse, PT ;  /* 0x000000061100a20c */ /* 0x0c0fe40003f21070 */
[CC--:B------:R-:W-:Y:S02]  /*3930*/  @!P2 ISETP.GE.AND.EX P0, PT, R18.reuse, R7.reuse, PT, P0 ;  /* 0x000000071200a20c */ /* 0x0c0fe40003f06300 */
[----:B------:R-:W-:Y:S02]  /*3940*/  @!P2 ISETP.LT.AND.EX P1, PT, R18, R7, PT, P1 ;  /* 0x000000071200a20c */ /* 0x000fe40003f21310 */
[----:B------:R-:W-:Y:S02]  /*3950*/  @!P2 SEL R14, R14, R3, !P0 ;  /* 0x000000030e0ea207 */ /* 0x000fe40004000000 */
[----:B------:R-:W-:-:S02]  /*3960*/  @!P2 SEL R13, R17, R6, P1 ;  /* 0x00000006110da207 */ /* 0x000fc40000800000 */
[----:B------:R-:W-:Y:S02]  /*3970*/  @!P2 SEL R16, R18, R7, P1 ;  /* 0x000000071210a207 */ /* 0x000fe40000800000 */
[----:B------:R-:W-:-:S07]  /*3980*/  @!P2 PRMT R11, R14, 0x7610, R11 ;  /* 0x000076100e0ba816 */ /* 0x000fce000000000b */
.L_x_76:
[----:B------:R-:W-:Y:S05]  /*3990*/  BSYNC.RECONVERGENT B1 ;  /* 0x0000000000017941 */ /* 0x000fea0003800200 */
.L_x_75:
[C---:B------:R-:W-:Y:S01]  /*39a0*/  LOP3.LUT R3, R11.reuse, 0xffff, RZ, 0xc0, !PT ;  /* 0x0000ffff0b037812 */ /* 0x040fe200078ec0ff */
[----:B------:R-:W-:Y:S01]  /*39b0*/  BSSY.RECONVERGENT B1, `(.L_x_77) ;  /* 0x0000012000017945 */ /* 0x000fe20003800200 */
[----:B------:R-:W-:Y:S01]  /*39c0*/  PRMT R8, R11, 0x7610, R8 ;  /* 0x000076100b087816 */ /* 0x000fe20000000008 */
[----:B------:R-:W-:Y:S01]  /*39d0*/  IMAD.MOV.U32 R10, RZ, RZ, R13 ;  /* 0x000000ffff0a7224 */ /* 0x000fe200078e000d */
[----:B------:R-:W-:Y:S01]  /*39e0*/  ISETP.GE.U32.AND P0, PT, R3, R12, PT ;  /* 0x0000000c0300720c */ /* 0x000fe20003f06070 */
[----:B------:R-:W-:-:S12]  /*39f0*/  IMAD.MOV.U32 R9, RZ, RZ, R16 ;  /* 0x000000ffff097224 */ /* 0x000fd800078e0010 */
[----:B------:R-:W-:Y:S05]  /*3a00*/  @!P0 BRA `(.L_x_78) ;  /* 0x0000000000308947 */ /* 0x000fea0003800000 */
[----:B------:R-:W-:Y:S01]  /*3a10*/  ISETP.GT.U32.AND P2, PT, R3, R12, PT ;  /* 0x0000000c0300720c */ /* 0x000fe20003f44070 */
[----:B------:R-:W-:Y:S01]  /*3a20*/  IMAD.MOV.U32 R10, RZ, RZ, R4 ;  /* 0x000000ffff0a7224 */ /* 0x000fe200078e0004 */
[----:B------:R-:W-:Y:S01]  /*3a30*/  PRMT R8, R0, 0x7610, R8 ;  /* 0x0000761000087816 */ /* 0x000fe20000000008 */
[----:B------:R-:W-:-:S10]  /*3a40*/  IMAD.MOV.U32 R9, RZ, RZ, R5 ;  /* 0x000000ffff097224 */ /* 0x000fd400078e0005 */
[CC--:B------:R-:W-:Y:S02]  /*3a50*/  @!P2 ISETP.GE.U32.AND P0, PT, R13.reuse, R4.reuse, PT ;  /* 0x000000040d00a20c */ /* 0x0c0fe40003f06070 */
[----:B------:R-:W-:Y:S02]  /*3a60*/  @!P2 ISETP.LT.U32.AND P1, PT, R13, R4, PT ;  /* 0x000000040d00a20c */ /* 0x000fe40003f21070 */
[CC--:B------:R-:W-:Y:S02]  /*3a70*/  @!P2 ISETP.GE.AND.EX P0, PT, R16.reuse, R5.reuse, PT, P0 ;  /* 0x000000051000a20c */ /* 0x0c0fe40003f06300 */
[----:B------:R-:W-:Y:S02]  /*3a80*/  @!P2 ISETP.LT.AND.EX P1, PT, R16, R5, PT, P1 ;  /* 0x000000051000a20c */ /* 0x000fe40003f21310 */
[----:B------:R-:W-:Y:S02]  /*3a90*/  @!P2 SEL R11, R11, R0, !P0 ;  /* 0x000000000b0ba207 */ /* 0x000fe40004000000 */
[----:B------:R-:W-:-:S02]  /*3aa0*/  @!P2 SEL R10, R13, R4, P1 ;  /* 0x000000040d0aa207 */ /* 0x000fc40000800000 */
[----:B------:R-:W-:Y:S02]  /*3ab0*/  @!P2 SEL R9, R16, R5, P1 ;  /* 0x000000051009a207 */ /* 0x000fe40000800000 */
[----:B------:R-:W-:-:S07]  /*3ac0*/  @!P2 PRMT R8, R11, 0x7610, R8 ;  /* 0x000076100b08a816 */ /* 0x000fce0000000008 */
.L_x_78:
[----:B------:R-:W-:Y:S05]  /*3ad0*/  BSYNC.RECONVERGENT B1 ;  /* 0x0000000000017941 */ /* 0x000fea0003800200 */
.L_x_77:
[----:B------:R-:W-:Y:S01]  /*3ae0*/  UISETP.GE.U32.AND UP0, UPT, UR8, 0xa00, UPT ;  /* 0x00000a000800788c */ /* 0x000fe2000bf06070 */
[----:B------:R-:W-:Y:S02]  /*3af0*/  IMAD.MOV.U32 R3, RZ, RZ, 0x500 ;  /* 0x00000500ff037424 */ /* 0x000fe400078e00ff */
[----:B------:R-:W-:-:S06]  /*3b00*/  IMAD.MOV.U32 R0, RZ, RZ, RZ ;  /* 0x000000ffff007224 */ /* 0x000fcc00078e00ff */
[----:B------:R-:W-:Y:S05]  /*3b10*/  BRA.U !UP0, `(.L_x_79) ;  /* 0x0000001908187547 */ /* 0x000fea000b800000 */
[----:B------:R-:W-:Y:S01]  /*3b20*/  UIADD3 UR9, UP0, UPT, UR8, -0xa00, URZ ;  /* 0xfffff60008097890 */ /* 0x000fe2000ff1e0ff */
[----:B------:R-:W-:Y:S02]  /*3b30*/  IMAD.MOV.U32 R3, RZ, RZ, 0x500 ;  /* 0x00000500ff037424 */ /* 0x000fe400078e00ff */
[----:B------:R-:W-:Y:S01]  /*3b40*/  IMAD.MOV.U32 R0, RZ, RZ, RZ ;  /* 0x000000ffff007224 */ /* 0x000fe200078e00ff */
[----:B------:R-:W-:Y:S02]  /*3b50*/  ULEA.HI.X.SX32 UR8, UR8, 0xffffffff, 0x1, UP0 ;  /* 0xffffffff08087891 */ /* 0x000fe400080f0eff */
[----:B------:R-:W-:Y:S02]  /*3b60*/  UIMAD.WIDE.U32 UR12, UR9, -0x33333333, URZ ;  /* 0xcccccccd090c78a5 */ /* 0x000fe4000f8e00ff */
[----:B------:R-:W-:-:S04]  /*3b70*/  UIMAD.WIDE.U32 UR4, UR8, -0x33333333, URZ ;  /* 0xcccccccd080478a5 */ /* 0x000fc8000f8e00ff */
[----:B------:R-:W-:-:S04]  /*3b80*/  UIMAD.WIDE.U32 UR4, UP0, UR9, -0x33333334, UR4 ;  /* 0xcccccccc090478a5 */ /* 0x000fc8000f800004 */
[----:B------:R-:W-:Y:S02]  /*3b90*/  UIADD3.X UR7, UPT, UPT, URZ, URZ, URZ, UP0, !UPT ;  /* 0x000000ffff077290 */ /* 0x000fe400087fe4ff */
[----:B------:R-:W-:Y:S01]  /*3ba0*/  UIADD3 URZ, UP0, UPT, UR13, UR4, URZ ;  /* 0x000000040dff7290 */ /* 0x000fe2000ff1e0ff */
[----:B------:R-:W-:-:S03]  /*3bb0*/  UMOV UR6, UR5 ;  /* 0x0000000500067c82 */ /* 0x000fc60008000000 */
[----:B------:R-:W-:Y:S02]  /*3bc0*/  UIMAD.WIDE.U32.X UR4, UR8, -0x33333334, UR6, UP0 ;  /* 0xcccccccc080478a5 */ /* 0x000fe400080e0406 */
[----:B------:R-:W-:Y:S02]  /*3bd0*/  UISETP.GE.U32.AND UP0, UPT, UR9, 0x500, UPT ;  /* 0x000005000900788c */ /* 0x000fe4000bf06070 */
[----:B------:R-:W-:Y:S02]  /*3be0*/  USHF.R.U64 UR6, UR4, 0xa, UR5 ;  /* 0x0000000a04067899 */ /* 0x000fe40008001205 */
[----:B------:R-:W-:-:S09]  /*3bf0*/  UISETP.GE.U32.AND.EX UP0, UPT, UR8, URZ, UPT, UP0 ;  /* 0x000000ff0800728c */ /* 0x000fd2000bf06100 */
[----:B------:R-:W-:Y:S05]  /*3c00*/  BRA.U !UP0, `(.L_x_80) ;  /* 0x0000000d08e87547 */ /* 0x000fea000b800000 */
[----:B------:R-:W1:Y:S01]  /*3c10*/  LDCU.64 UR8, c[0x0][0x380] ;  /* 0x00007000ff0877ac */ /* 0x000e620008000a00 */
[----:B------:R-:W-:Y:S02]  /*3c20*/  IMAD.MOV.U32 R3, RZ, RZ, 0x500 ;  /* 0x00000500ff037424 */ /* 0x000fe400078e00ff */
[----:B------:R-:W-:Y:S01]  /*3c30*/  IMAD.MOV.U32 R0, RZ, RZ, RZ ;  /* 0x000000ffff007224 */ /* 0x000fe200078e00ff */
[----:B------:R-:W-:-:S04]  /*3c40*/  UIADD3 UR4, UP0, UPT, UR6, 0x1, URZ ;  /* 0x0000000106047890 */ /* 0x000fc8000ff1e0ff */
[----:B------:R-:W-:Y:S02]  /*3c50*/  ULEA.HI.X UR5, UR5, URZ, URZ, 0x16, UP0 ;  /* 0x000000ff05057291 */ /* 0x000fe400080fb4ff */
[----:B------:R-:W-:Y:S02]  /*3c60*/  ULOP3.LUT UR4, UR4, 0xfffffffe, URZ, 0xc0, !UPT ;  /* 0xfffffffe04047892 */ /* 0x000fe4000f8ec0ff */
[----:B------:R-:W-:Y:S01]  /*3c70*/  ULOP3.LUT UR5, UR5, 0x7fffff, URZ, 0xc0, !UPT ;  /* 0x007fffff05057892 */ /* 0x000fe2000f8ec0ff */
[----:B-1----:R-:W-:-:S04]  /*3c80*/  LEA R4, P0, R2, UR8, 0x4 ;  /* 0x0000000802047c11 */ /* 0x002fc8000f8020ff */
[----:B------:R-:W-:Y:S02]  /*3c90*/  IADD3 R4, P1, PT, R4, 0xe008, RZ ;  /* 0x0000e00804047810 */ /* 0x000fe40007f3e0ff */
[----:B------:R-:W-:-:S05]  /*3ca0*/  LEA.HI.X R5, R2, UR9, RZ, 0x4, P0 ;  /* 0x0000000902057c11 */ /* 0x000fca00080f24ff */
[----:B------:R-:W-:-:S07]  /*3cb0*/  IMAD.X R5, RZ, RZ, R5, P1 ;  /* 0x000000ffff057224 */ /* 0x000fce00008e0605 */
.L_x_101:
[----:B------:R-:W2:Y:S04]  /*3cc0*/  LDG.E.U16.CONSTANT R23, desc[UR10][R4.64+-0x9008] ;  /* 0xff6ff80a04177981 */ /* 0x000ea8000c1e9500 */
[----:B-----5:R1:W5:Y:S04]  /*3cd0*/  LDG.E.U16.CONSTANT R16, desc[UR10][R4.64+-0x8008] ;  /* 0xff7ff80a04107981 */ /* 0x020368000c1e9500 */
[----:B------:R1:W5:Y:S04]  /*3ce0*/  LDG.E.U16.CONSTANT R15, desc[UR10][R4.64+-0x7008] ;  /* 0xff8ff80a040f7981 */ /* 0x000368000c1e9500 */
[----:B------:R1:W5:Y:S04]  /*3cf0*/  LDG.E.U16.CONSTANT R14, desc[UR10][R4.64+-0x6008] ;  /* 0xff9ff80a040e7981 */ /* 0x000368000c1e9500 */
[----:B------:R1:W5:Y:S04]  /*3d00*/  LDG.E.U16.CONSTANT R13, desc[UR10][R4.64+-0x5008] ;  /* 0xffaff80a040d7981 */ /* 0x000368000c1e9500 */
[----:B------:R1:W5:Y:S04]  /*3d10*/  LDG.E.U16.CONSTANT R11, desc[UR10][R4.64+-0x4008] ;  /* 0xffbff80a040b7981 */ /* 0x000368000c1e9500 */
[----:B------:R1:W5:Y:S01]  /*3d20*/  LDG.E.U16.CONSTANT R12, desc[UR10][R4.64+-0x3008] ;  /* 0xffcff80a040c7981 */ /* 0x000362000c1e9500 */
[C---:B------:R-:W-:Y:S01]  /*3d30*/  LOP3.LUT R25, R8.reuse, 0xffff, RZ, 0xc0, !PT ;  /* 0x0000ffff08197812 */ /* 0x040fe200078ec0ff */
[----:B------:R-:W-:Y:S01]  /*3d40*/  UIADD3 UR4, UP0, UPT, UR4, -0x2, URZ ;  /* 0xfffffffe04047890 */ /* 0x000fe2000ff1e0ff */
[----:B------:R-:W-:Y:S01]  /*3d50*/  BSSY.RECONVERGENT B1, `(.L_x_81) ;  /* 0x0000017000017945 */ /* 0x000fe20003800200 */
[----:B------:R-:W-:Y:S01]  /*3d60*/  PRMT R21, R8, 0x7610, R21 ;  /* 0x0000761008157816 */ /* 0x000fe20000000015 */
[----:B------:R-:W-:Y:S01]  /*3d70*/  IMAD.MOV.U32 R19, RZ, RZ, R10 ;  /* 0x000000ffff137224 */ /* 0x000fe200078e000a */
[----:B------:R-:W-:Y:S01]  /*3d80*/  UIADD3.X UR5, UPT, UPT, UR5, -0x1, URZ, UP0, !UPT ;  /* 0xffffffff05057890 */ /* 0x000fe200087fe4ff */
[----:B------:R-:W-:Y:S01]  /*3d90*/  IMAD.MOV.U32 R17, RZ, RZ, R9 ;  /* 0x000000ffff117224 */ /* 0x000fe200078e0009 */
[----:B------:R-:W-:-:S04]  /*3da0*/  UISETP.NE.U32.AND UP0, UPT, UR4, URZ, UPT ;  /* 0x000000ff0400728c */ /* 0x000fc8000bf05070 */
[----:B------:R-:W-:Y:S01]  /*3db0*/  UISETP.NE.AND.EX UP0, UPT, UR5, URZ, UPT, UP0 ;  /* 0x000000ff0500728c */ /* 0x000fe2000bf05300 */
        /* <DEDUP_REMOVED lines=16> */
.L_x_82:
[----:B------:R-:W-:Y:S05]  /*3ec0*/  BSYNC.RECONVERGENT B1 ;  /* 0x0000000000017941 */ /* 0x000fea0003800200 */
.L_x_81:
[----:B------:R1:W5:Y:S02]  /*3ed0*/  LDG.E.64.CONSTANT R6, desc[UR10][R4.64+-0x8000] ;  /* 0xff80000a04067981 */ /* 0x000364000c1e9b00 */
[----:B-----5:R-:W-:Y:S02]  /*3ee0*/  LOP3.LUT R10, R16, 0xffff, RZ, 0xc0, !PT ;  /* 0x0000ffff100a7812 */ /* 0x020fe400078ec0ff */
[----:B------:R-:W-:-:S04]  /*3ef0*/  LOP3.LUT R25, R21, 0xffff, RZ, 0xc0, !PT ;  /* 0x0000ffff15197812 */ /* 0x000fc800078ec0ff */
[----:B------:R-:W-:Y:S01]  /*3f00*/  ISETP.GE.U32.AND P0, PT, R25, R10, PT ;  /* 0x0000000a1900720c */ /* 0x000fe20003f06070 */
[----:B------:R-:W-:Y:S01]  /*3f10*/  BSSY.RECONVERGENT B1, `(.L_x_83) ;  /* 0x0000011000017945 */ /* 0x000fe20003800200 */
[----:B------:R-:W-:Y:S01]  /*3f20*/  PRMT R8, R21, 0x7610, R8 ;  /* 0x0000761015087816 */ /* 0x000fe20000000008 */
[----:B------:R-:W-:Y:S02]  /*3f30*/  IMAD.MOV.U32 R23, RZ, RZ, R19 ;  /* 0x000000ffff177224 */ /* 0x000fe400078e0013 */
[----:B------:R-:W-:-:S08]  /*3f40*/  IMAD.MOV.U32 R9, RZ, RZ, R17 ;  /* 0x000000ffff097224 */ /* 0x000fd000078e0011 */
[----:B-1----:R-:W-:Y:S05]  /*3f50*/  @!P0 BRA `(.L_x_84) ;  /* 0x0000000000308947 */ /* 0x002fea0003800000 */
        /* <DEDUP_REMOVED lines=12> */
.L_x_84:
[----:B------:R-:W-:Y:S05]  /*4020*/  BSYNC.RECONVERGENT B1 ;  /* 0x0000000000017941 */ /* 0x000fea0003800200 */
.L_x_83:
[----:B------:R1:W5:Y:S01]  /*4030*/  LDG.E.64.CONSTANT R6, desc[UR10][R4.64+-0x7000] ;  /* 0xff90000a04067981 */ /* 0x000362000c1e9b00 */
[----:B------:R-:W-:Y:S02]  /*4040*/  LOP3.LUT R10, R15, 0xffff, RZ, 0xc0, !PT ;  /* 0x0000ffff0f0a7812 */ /* 0x000fe400078ec0ff */
        /* <DEDUP_REMOVED lines=8> */
[----:B-----5:R-:W-:Y:S01]  /*40d0*/  IMAD.MOV.U32 R21, RZ, RZ, R6 ;  /* 0x000000ffff157224 */ /* 0x020fe200078e0006 */
[----:B------:R-:W-:Y:S01]  /*40e0*/  PRMT R17, R15, 0x7610, R17 ;  /* 0x000076100f117816 */ /* 0x000fe20000000011 */
[----:B------:R-:W-:-:S10]  /*40f0*/  IMAD.MOV.U32 R25, RZ, RZ, R7 ;  /* 0x000000ffff197224 */ /* 0x000fd400078e0007 */
[CC--:B------:R-:W-:Y:S02]  /*4100*/  @!P2 ISETP.GE.U32.AND P0, PT, R23.reuse, R6.reuse, PT ;  /* 0x000000061700a20c */ /* 0x0c0fe40003f06070 */
[-C--:B------:R-:W-:Y:S02]  /*4110*/  @!P2 ISETP.LT.U32.AND P1, PT, R23, R6.reuse, PT ;  /* 0x000000061700a20c */ /* 0x080fe40003f21070 */
[CC--:B------:R-:W-:Y:S02]  /*4120*/  @!P2 ISETP.GE.AND.EX P0, PT, R9.reuse, R7.reuse, PT, P0 ;  /* 0x000000070900a20c */ /* 0x0c0fe40003f06300 */
[----:B------:R-:W-:Y:S02]  /*4130*/  @!P2 ISETP.LT.AND.EX P1, PT, R9, R7, PT, P1 ;  /* 0x000000070900a20c */ /* 0x000fe40003f21310 */
[----:B------:R-:W-:Y:S02]  /*4140*/  @!P2 SEL R8, R8, R15, !P0 ;  /* 0x0000000f0808a207 */ /* 0x000fe40004000000 */
[----:B------:R-:W-:-:S02]  /*4150*/  @!P2 SEL R21, R23, R6, P1 ;  /* 0x000000061715a207 */ /* 0x000fc40000800000 */
[----:B------:R-:W-:Y:S02]  /*4160*/  @!P2 SEL R25, R9, R7, P1 ;  /* 0x000000070919a207 */ /* 0x000fe40000800000 */
[----:B------:R-:W-:-:S07]  /*4170*/  @!P2 PRMT R17, R8, 0x7610, R17 ;  /* 0x000076100811a816 */ /* 0x000fce0000000011 */
.L_x_86:
[----:B------:R-:W-:Y:S05]  /*4180*/  BSYNC.RECONVERGENT B1 ;  /* 0x0000000000017941 */ /* 0x000fea0003800200 */
.L_x_85:
[----:B-----5:R1:W5:Y:S01]  /*4190*/  LDG.E.64.CONSTANT R6, desc[UR10][R4.64+-0x6000] ;  /* 0xffa0000a04067981 */ /* 0x020362000c1e9b00 */
        /* <DEDUP_REMOVED lines=20> */
.L_x_88:
[----:B------:R-:W-:Y:S05]  /*42e0*/  BSYNC.RECONVERGENT B1 ;  /* 0x0000000000017941 */ /* 0x000fea0003800200 */
.L_x_87:
        /* <DEDUP_REMOVED lines=21> */
.L_x_90:
[----:B------:R-:W-:Y:S05]  /*4440*/  BSYNC.RECONVERGENT B1 ;  /* 0x0000000000017941 */ /* 0x000fea0003800200 */
.L_x_89:
[----:B------:R1:W5:Y:S04]  /*4450*/  LDG.E.U16.CONSTANT R20, desc[UR10][R4.64+-0x2008] ;  /* 0xffdff80a04147981 */ /* 0x000368000c1e9500 */
[----:B------:R1:W5:Y:S04]  /*4460*/  LDG.E.U16.CONSTANT R10, desc[UR10][R4.64+-0x1008] ;  /* 0xffeff80a040a7981 */ /* 0x000368000c1e9500 */
[----:B------:R1:W5:Y:S04]  /*4470*/  LDG.E.U16.CONSTANT R13, desc[UR10][R4.64+-0x8] ;  /* 0xfffff80a040d7981 */ /* 0x000368000c1e9500 */
[----:B------:R1:W5:Y:S04]  /*4480*/  LDG.E.64.CONSTANT R8, desc[UR10][R4.64+-0x3000] ;  /* 0xffd0000a04087981 */ /* 0x000368000c1e9b00 */
[----:B------:R1:W5:Y:S04]  /*4490*/  LDG.E.64.CONSTANT R14, desc[UR10][R4.64+-0x2000] ;  /* 0xffe0000a040e7981 */ /* 0x000368000c1e9b00 */
[----:B------:R1:W5:Y:S04]  /*44a0*/  LDG.E.64.CONSTANT R16, desc[UR10][R4.64+-0x1000] ;  /* 0xfff0000a04107981 */ /* 0x000368000c1e9b00 */
[----:B-----5:R1:W5:Y:S01]  /*44b0*/  LDG.E.64.CONSTANT R6, desc[UR10][R4.64] ;  /* 0x0000000a04067981 */ /* 0x020362000c1e9b00 */
[----:B------:R-:W-:Y:S01]  /*44c0*/  LOP3.LUT R24, R11, 0xffff, RZ, 0xc0, !PT ;  /* 0x0000ffff0b187812 */ /* 0x000fe200078ec0ff */
[----:B------:R-:W-:Y:S01]  /*44d0*/  BSSY.RECONVERGENT B1, `(.L_x_91) ;  /* 0x0000014000017945 */ /* 0x000fe20003800200 */
[C---:B------:R-:W-:Y:S01]  /*44e0*/  LOP3.LUT R26, R22.reuse, 0xffff, RZ, 0xc0, !PT ;  /* 0x0000ffff161a7812 */ /* 0x040fe200078ec0ff */
[----:B------:R-:W-:Y:S01]  /*44f0*/  IMAD.MOV.U32 R27, RZ, RZ, R21 ;  /* 0x000000ffff1b7224 */ /* 0x000fe200078e0015 */
[----:B------:R-:W-:Y:S01]  /*4500*/  PRMT R29, R22, 0x7610, R29 ;  /* 0x00007610161d7816 */ /* 0x000fe2000000001d */
[----:B------:R-:W-:Y:S01]  /*4510*/  IMAD.MOV.U32 R25, RZ, RZ, R23 ;  /* 0x000000ffff197224 */ /* 0x000fe200078e0017 */
        /* <DEDUP_REMOVED lines=15> */
.L_x_92:
[----:B------:R-:W-:Y:S05]  /*4610*/  BSYNC.RECONVERGENT B1 ;  /* 0x0000000000017941 */ /* 0x000fea0003800200 */
.L_x_91:
[----:B------:R-:W-:Y:S01]  /*4620*/  LOP3.LUT R18, R12, 0xffff, RZ, 0xc0, !PT ;  /* 0x0000ffff0c127812 */ /* 0x000fe200078ec0ff */
        /* <DEDUP_REMOVED lines=19> */
.L_x_94:
[----:B------:R-:W-:Y:S05]  /*4760*/  BSYNC.RECONVERGENT B1 ;  /* 0x0000000000017941 */ /* 0x000fea0003800200 */
.L_x_93:
        /* <DEDUP_REMOVED lines=20> */
.L_x_96:
[----:B------:R-:W-:Y:S05]  /*48b0*/  BSYNC.RECONVERGENT B1 ;  /* 0x0000000000017941 */ /* 0x000fea0003800200 */
.L_x_95:
        /* <DEDUP_REMOVED lines=21> */
.L_x_98:
[----:B------:R-:W-:Y:S05]  /*4a10*/  BSYNC.RECONVERGENT B1 ;  /* 0x0000000000017941 */ /* 0x000fea0003800200 */
.L_x_97:
        /* <DEDUP_REMOVED lines=19> */
.L_x_100:
[----:B------:R-:W-:Y:S05]  /*4b50*/  BSYNC.RECONVERGENT B1 ;  /* 0x0000000000017941 */ /* 0x000fea0003800200 */
.L_x_99:
[----:B------:R-:W-:Y:S02]  /*4b60*/  IADD3 R3, P0, PT, R3, 0xa00, RZ ;  /* 0x00000a0003037810 */ /* 0x000fe40007f1e0ff */
[----:B------:R-:W-:-:S03]  /*4b70*/  IADD3 R4, P1, PT, R4, 0xa000, RZ ;  /* 0x0000a00004047810 */ /* 0x000fc60007f3e0ff */
[----:B------:R-:W-:Y:S02]  /*4b80*/  IMAD.X R0, RZ, RZ, R0, P0 ;  /* 0x000000ffff007224 */ /* 0x000fe400000e0600 */
[----:B------:R-:W-:Y:S01]  /*4b90*/  IMAD.X R5, RZ, RZ, R5, P1 ;  /* 0x000000ffff057224 */ /* 0x000fe200008e0605 */
[----:B------:R-:W-:Y:S07]  /*4ba0*/  BRA.U UP0, `(.L_x_101) ;  /* 0xfffffff100447547 */ /* 0x000fee000b83ffff */
.L_x_80:
[----:B------:R-:W-:-:S04]  /*4bb0*/  ULOP3.LUT UR4, UR6, 0x1, URZ, 0xc0, !UPT ;  /* 0x0000000106047892 */ /* 0x000fc8000f8ec0ff */
[----:B------:R-:W-:-:S04]  /*4bc0*/  UISETP.NE.U32.AND UP0, UPT, UR4, 0x1, UPT ;  /* 0x000000010400788c */ /* 0x000fc8000bf05070 */
[----:B------:R-:W-:-:S09]  /*4bd0*/  UISETP.NE.U32.AND.EX UP0, UPT, URZ, URZ, UPT, UP0 ;  /* 0x000000ffff00728c */ /* 0x000fd2000bf05100 */
[----:B------:R-:W-:Y:S05]  /*4be0*/  BRA.U !UP0, `(.L_x_79) ;  /* 0x0000000508e47547 */ /* 0x000fea000b800000 */
[----:B------:R-:W1:Y:S02]  /*4bf0*/  LDC.64 R4, c[0x0][0x380] ;  /* 0x0000e000ff047b82 */ /* 0x000e640000000a00 */
[----:B-1----:R-:W-:-:S03]  /*4c00*/  IMAD.WIDE.U32 R4, R2, 0x10, R4 ;  /* 0x0000001002047825 */ /* 0x002fc600078e0004 */
[----:B------:R-:W-:-:S04]  /*4c10*/  LEA R16, P0, R3, R4, 0x4 ;  /* 0x0000000403107211 */ /* 0x000fc800078020ff */
[----:B------:R-:W-:-:S05]  /*4c20*/  LEA.HI.X R17, R3, R5, R0, 0x4, P0 ;  /* 0x0000000503117211 */ /* 0x000fca00000f2400 */
[----:B------:R-:W2:Y:S04]  /*4c30*/  LDG.E.U16.CONSTANT R27, desc[UR10][R16.64] ;  /* 0x0000000a101b7981 */ /* 0x000ea8000c1e9500 */
[----:B------:R1:W5:Y:S04]  /*4c40*/  LDG.E.U16.CONSTANT R20, desc[UR10][R16.64+0x1000] ;  /* 0x0010000a10147981 */ /* 0x000368000c1e9500 */
[----:B------:R1:W5:Y:S04]  /*4c50*/  LDG.E.U16.CONSTANT R11, desc[UR10][R16.64+0x2000] ;  /* 0x0020000a100b7981 */ /* 0x000368000c1e9500 */
[----:B------:R1:W5:Y:S04]  /*4c60*/  LDG.E.U16.CONSTANT R18, desc[UR10][R16.64+0x3000] ;  /* 0x0030000a10127981 */ /* 0x000368000c1e9500 */
[----:B------:R1:W5:Y:S04]  /*4c70*/  LDG.E.U16.CONSTANT R19, desc[UR10][R16.64+0x4000] ;  /* 0x0040000a10137981 */ /* 0x000368000c1e9500 */
[----:B------:R1:W5:Y:S04]  /*4c80*/  LDG.E.64.CONSTANT R4, desc[UR10][R16.64+0x1008] ;  /* 0x0010080a10047981 */ /* 0x000368000c1e9b00 */
[----:B-----5:R1:W5:Y:S04]  /*4c90*/  LDG.E.64.CONSTANT R6, desc[UR10][R16.64+0x2008] ;  /* 0x0020080a10067981 */ /* 0x020368000c1e9b00 */
[----:B------:R1:W5:Y:S04]  /*4ca0*/  LDG.E.64.CONSTANT R12, desc[UR10][R16.64+0x3008] ;  /* 0x0030080a100c7981 */ /* 0x000368000c1e9b00 */
[----:B------:R1:W5:Y:S01]  /*4cb0*/  LDG.E.64.CONSTANT R14, desc[UR10][R16.64+0x4008] ;  /* 0x0040080a100e7981 */ /* 0x000362000c1e9b00 */
[C---:B------:R-:W-:Y:S01]  /*4cc0*/  LOP3.LUT R29, R8.reuse, 0xffff, RZ, 0xc0, !PT ;  /* 0x0000ffff081d7812 */ /* 0x040fe200078ec0ff */
[----:B------:R-:W-:Y:S01]  /*4cd0*/  BSSY.RECONVERGENT B1, `(.L_x_102) ;  /* 0x0000014000017945 */ /* 0x000fe20003800200 */
[----:B------:R-:W-:Y:S01]  /*4ce0*/  PRMT R25, R8, 0x7610, R25 ;  /* 0x0000761008197816 */ /* 0x000fe20000000019 */
[----:B------:R-:W-:-:S02]  /*4cf0*/  IMAD.MOV.U32 R23, RZ, RZ, R10 ;  /* 0x000000ffff177224 */ /* 0x000fc400078e000a */
        /* <DEDUP_REMOVED lines=17> */
.L_x_103:
[----:B------:R-:W-:Y:S05]  /*4e10*/  BSYNC.RECONVERGENT B1 ;  /* 0x0000000000017941 */ /* 0x000fea0003800200 */
.L_x_102:
        /* <DEDUP_REMOVED lines=20> */
.L_x_105:
[----:B------:R-:W-:Y:S05]  /*4f60*/  BSYNC.RECONVERGENT B1 ;  /* 0x0000000000017941 */ /* 0x000fea0003800200 */
.L_x_104:
        /* <DEDUP_REMOVED lines=20> */
.L_x_107:
[----:B------:R-:W-:Y:S05]  /*50b0*/  BSYNC.RECONVERGENT B1 ;  /* 0x0000000000017941 */ /* 0x000fea0003800200 */
.L_x_106:
        /* <DEDUP_REMOVED lines=21> */
.L_x_109:
[----:B------:R-:W-:Y:S05]  /*5210*/  BSYNC.RECONVERGENT B1 ;  /* 0x0000000000017941 */ /* 0x000fea0003800200 */
.L_x_108:
[----:B------:R-:W-:Y:S01]  /*5220*/  LOP3.LUT R6, R4, 0xffff, RZ, 0xc0, !PT ;  /* 0x0000ffff04067812 */ /* 0x000fe200078ec0ff */
[----:B------:R-:W-:Y:S01]  /*5230*/  BSSY.RECONVERGENT B1, `(.L_x_110) ;  /* 0x0000013000017945 */ /* 0x000fe20003800200 */
[----:B------:R-:W-:Y:S01]  /*5240*/  IADD3 R3, P2, PT, R3, 0x500, RZ ;  /* 0x0000050003037810 */ /* 0x000fe20007f5e0ff */
[----:B------:R-:W-:Y:S01]  /*5250*/  IMAD.MOV.U32 R10, RZ, RZ, R17 ;  /* 0x000000ffff0a7224 */ /* 0x000fe200078e0011 */
[----:B------:R-:W-:Y:S01]  /*5260*/  ISETP.GE.U32.AND P0, PT, R6, R11, PT ;  /* 0x0000000b0600720c */ /* 0x000fe20003f06070 */
[----:B------:R-:W-:Y:S01]  /*5270*/  IMAD.MOV.U32 R9, RZ, RZ, R21 ;  /* 0x000000ffff097224 */ /* 0x000fe200078e0015 */
[----:B------:R-:W-:-:S11]  /*5280*/  PRMT R8, R4, 0x7610, R8 ;  /* 0x0000761004087816 */ /* 0x000fd60000000008 */
[----:B------:R-:W-:Y:S05]  /*5290*/  @!P0 BRA `(.L_x_111) ;  /* 0x0000000000308947 */ /* 0x000fea0003800000 */
[----:B------:R-:W-:Y:S01]  /*52a0*/  ISETP.GT.U32.AND P3, PT, R6, R11, PT ;  /* 0x0000000b0600720c */ /* 0x000fe20003f64070 */
[----:B------:R-:W-:Y:S01]  /*52b0*/  IMAD.MOV.U32 R10, RZ, RZ, R14 ;  /* 0x000000ffff0a7224 */ /* 0x000fe200078e000e */
        /* <DEDUP_REMOVED lines=10> */
.L_x_111:
[----:B------:R-:W-:Y:S05]  /*5360*/  BSYNC.RECONVERGENT B1 ;  /* 0x0000000000017941 */ /* 0x000fea0003800200 */
.L_x_110:
[----:B------:R-:W-:-:S07]  /*5370*/  IMAD.X R0, RZ, RZ, R0, P2 ;  /* 0x000000ffff007224 */ /* 0x000fce00010e0600 */
.L_x_79:
[----:B------:R-:W1:Y:S02]  /*5380*/  LDCU UR4, c[0x0][0x390] ;  /* 0x00007200ff0477ac */ /* 0x000e640008000800 */
[----:B-1----:R-:W-:Y:S02]  /*5390*/  USHF.R.S32.HI UR5, URZ, 0x1f, UR4 ;  /* 0x0000001fff057899 */ /* 0x002fe40008011404 */
[----:B------:R-:W-:-:S04]  /*53a0*/  ISETP.GE.U32.AND P0, PT, R3, UR4, PT ;  /* 0x0000000403007c0c */ /* 0x000fc8000bf06070 */
[----:B------:R-:W-:-:S13]  /*53b0*/  ISETP.GE.AND.EX P0, PT, R0, UR5, PT, P0 ;  /* 0x0000000500007c0c */ /* 0x000fda000bf06300 */
[----:B------:R-:W-:Y:S05]  /*53c0*/  @P0 BRA `(.L_x_112) ;  /* 0x0000000800780947 */ /* 0x000fea0003800000 */
[----:B------:R-:W-:Y:S01]  /*53d0*/  IADD3 R5, PT, PT, -R3, UR4, RZ ;  /* 0x0000000403057c10 */ /* 0x000fe2000fffe1ff */
[----:B------:R-:W-:Y:S03]  /*53e0*/  BSSY.RECONVERGENT B1, `(.L_x_112) ;  /* 0x000009c000017945 */ /* 0x000fe60003800200 */
[----:B------:R-:W-:-:S13]  /*53f0*/  ISETP.GE.AND P0, PT, R2, R5, PT ;  /* 0x000000050200720c */ /* 0x000fda0003f06270 */
[----:B------:R-:W-:Y:S05]  /*5400*/  @P0 BRA `(.L_x_113) ;  /* 0x0000000800640947 */ /* 0x000fea0003800000 */
[----:B------:R-:W-:Y:S01]  /*5410*/  LOP3.LUT R4, RZ, R2, RZ, 0x33, !PT ;  /* 0x00000002ff047212 */ /* 0x000fe200078e33ff */
[----:B------:R-:W-:Y:S03]  /*5420*/  BSSY.RECONVERGENT B2, `(.L_x_114) ;  /* 0x000002d000027945 */ /* 0x000fe60003800200 */
[----:B------:R-:W-:-:S04]  /*5430*/  IADD3 R18, PT, PT, -R3, UR4, R4 ;  /* 0x0000000403127c10 */ /* 0x000fc8000fffe104 */
[----:B------:R-:W-:-:S04]  /*5440*/  LOP3.LUT R4, R18, 0x300, RZ, 0xc0, !PT ;  /* 0x0000030012047812 */ /* 0x000fc800078ec0ff */
[----:B------:R-:W-:Y:S01]  /*5450*/  ISETP.NE.AND P0, PT, R4, 0x300, PT ;  /* 0x000003000400780c */ /* 0x000fe20003f05270 */
[----:B------:R-:W-:-:S12]  /*5460*/  IMAD.MOV.U32 R4, RZ, RZ, R2 ;  /* 0x000000ffff047224 */ /* 0x000fd800078e0002 */
[----:B------:R-:W-:Y:S05]  /*5470*/  @!P0 BRA `(.L_x_115) ;  /* 0x00000000009c8947 */ /* 0x000fea0003800000 */
[----:B------:R-:W1:Y:S01]  /*5480*/  LDCU.64 UR6, c[0x0][0x380] ;  /* 0x00007000ff0677ac */ /* 0x000e620008000a00 */
[----:B-----5:R-:W-:Y:S02]  /*5490*/  IADD3 R7, P0, PT, R2, R3, RZ ;  /* 0x0000000302077210 */ /* 0x020fe40007f1e0ff */
[----:B------:R-:W-:-:S03]  /*54a0*/  LEA.HI R4, R18, 0x1, RZ, 0x18 ;  /* 0x0000000112047811 */ /* 0x000fc600078fc0ff */
[----:B------:R-:W-:Y:S01]  /*54b0*/  IMAD.X R12, RZ, RZ, R0, P0 ;  /* 0x000000ffff0c7224 */ /* 0x000fe200000e0600 */
[----:B------:R-:W-:Y:S01]  /*54c0*/  LOP3.LUT R6, R4, 0x3, RZ, 0xc0, !PT ;  /* 0x0000000304067812 */ /* 0x000fe200078ec0ff */
[----:B------:R-:W-:-:S04]  /*54d0*/  IMAD.MOV.U32 R4, RZ, RZ, R2 ;  /* 0x000000ffff047224 */ /* 0x000fc800078e0002 */
[----:B------:R-:W-:Y:S01]  /*54e0*/  IMAD.MOV R11, RZ, RZ, -R6 ;  /* 0x000000ffff0b7224 */ /* 0x000fe200078e0a06 */
[----:B-1----:R-:W-:-:S04]  /*54f0*/  LEA R16, P1, R7, UR6, 0x4 ;  /* 0x0000000607107c11 */ /* 0x002fc8000f8220ff */
[----:B------:R-:W-:-:S09]  /*5500*/  LEA.HI.X R7, R7, UR7, R12, 0x4, P1 ;  /* 0x0000000707077c11 */ /* 0x000fd200088f240c */
.L_x_118:
[----:B------:R-:W-:-:S05]  /*5510*/  IMAD.MOV.U32 R6, RZ, RZ, R16 ;  /* 0x000000ffff067224 */ /* 0x000fca00078e0010 */
[----:B------:R-:W2:Y:S01]  /*5520*/  LDG.E.U16.CONSTANT R14, desc[UR10][R6.64] ;  /* 0x0000000a060e7981 */ /* 0x000ea2000c1e9500 */
[----:B------:R-:W-:Y:S01]  /*5530*/  LOP3.LUT R20, R8, 0xffff, RZ, 0xc0, !PT ;  /* 0x0000ffff08147812 */ /* 0x000fe200078ec0ff */
        /* <DEDUP_REMOVED lines=9> */
[----:B------:R-:W-:Y:S01]  /*55d0*/  IMAD.MOV.U32 R17, RZ, RZ, R10 ;  /* 0x000000ffff117224 */ /* 0x000fe200078e000a */
[----:B------:R-:W-:Y:S01]  /*55e0*/  PRMT R15, R8, 0x7610, R15 ;  /* 0x00007610080f7816 */ /* 0x000fe2000000000f */
[----:B------:R-:W-:Y:S01]  /*55f0*/  IMAD.MOV.U32 R19, RZ, RZ, R9 ;  /* 0x000000ffff137224 */ /* 0x000fe200078e0009 */
[----:B------:R-:W-:-:S09]  /*5600*/  PRMT R8, R14, 0x7610, R8 ;  /* 0x000076100e087816 */ /* 0x000fd20000000008 */
        /* <DEDUP_REMOVED lines=10> */
.L_x_117:
[----:B------:R-:W-:Y:S05]  /*56b0*/  BSYNC.RECONVERGENT B3 ;  /* 0x0000000000037941 */ /* 0x000fea0003800200 */
.L_x_116:
[----:B------:R-:W-:Y:S02]  /*56c0*/  IMAD.X R7, RZ, RZ, R7, P3 ;  /* 0x000000ffff077224 */ /* 0x000fe400018e0607 */
[----:B------:R-:W-:Y:S01]  /*56d0*/  VIADD R4, R4, 0x100 ;  /* 0x0000010004047836 */ /* 0x000fe20000000000 */
[----:B------:R-:W-:Y:S06]  /*56e0*/  @P2 BRA `(.L_x_118) ;  /* 0xfffffffc00882947 */ /* 0x000fec000383ffff */
.L_x_115:
[----:B------:R-:W-:Y:S05]  /*56f0*/  BSYNC.RECONVERGENT B2 ;  /* 0x0000000000027941 */ /* 0x000fea0003800200 */
.L_x_114:
[----:B------:R-:W-:-:S13]  /*5700*/  ISETP.GE.U32.AND P0, PT, R18, 0x300, PT ;  /* 0x000003001200780c */ /* 0x000fda0003f06070 */
[----:B------:R-:W-:Y:S05]  /*5710*/  @!P0 BRA `(.L_x_113) ;  /* 0x0000000400a08947 */ /* 0x000fea0003800000 */
[----:B------:R-:W1:Y:S01]  /*5720*/  LDCU.64 UR6, c[0x0][0x380] ;  /* 0x00007000ff0677ac */ /* 0x000e620008000a00 */
[----:B------:R-:W-:-:S05]  /*5730*/  IADD3 R3, P0, PT, R4, R3, RZ ;  /* 0x0000000304037210 */ /* 0x000fca0007f1e0ff */
[----:B------:R-:W-:Y:S01]  /*5740*/  IMAD.X R0, RZ, RZ, R0, P0 ;  /* 0x000000ffff007224 */ /* 0x000fe200000e0600 */
[----:B-1---5:R-:W-:-:S04]  /*5750*/  LEA R6, P1, R3, UR6, 0x4 ;  /* 0x0000000603067c11 */ /* 0x022fc8000f8220ff */
[----:B------:R-:W-:Y:S02]  /*5760*/  IADD3 R6, P0, PT, R6, 0x3008, RZ ;  /* 0x0000300806067810 */ /* 0x000fe40007f1e0ff */
[----:B------:R-:W-:-:S05]  /*5770*/  LEA.HI.X R7, R3, UR7, R0, 0x4, P1 ;  /* 0x0000000703077c11 */ /* 0x000fca00088f2400 */
[----:B------:R-:W-:-:S07]  /*5780*/  IMAD.X R7, RZ, RZ, R7, P0 ;  /* 0x000000ffff077224 */ /* 0x000fce00000e0607 */
.L_x_127:
[----:B------:R-:W2:Y:S04]  /*5790*/  LDG.E.U16.CONSTANT R11, desc[UR10][R6.64+-0x3008] ;  /* 0xffcff80a060b7981 */ /* 0x000ea8000c1e9500 */
[----:B------:R1:W5:Y:S04]  /*57a0*/  LDG.E.U16.CONSTANT R15, desc[UR10][R6.64+-0x2008] ;  /* 0xffdff80a060f7981 */ /* 0x000368000c1e9500 */
[----:B------:R1:W5:Y:S04]  /*57b0*/  LDG.E.U16.CONSTANT R3, desc[UR10][R6.64+-0x1008] ;  /* 0xffeff80a06037981 */ /* 0x000368000c1e9500 */
[----:B------:R1:W5:Y:S01]  /*57c0*/  LDG.E.U16.CONSTANT R0, desc[UR10][R6.64+-0x8] ;  /* 0xfffff80a06007981 */ /* 0x000362000c1e9500 */
        /* <DEDUP_REMOVED lines=21> */
.L_x_120:
[----:B------:R-:W-:Y:S05]  /*5920*/  BSYNC.RECONVERGENT B2 ;  /* 0x0000000000027941 */ /* 0x000fea0003800200 */
.L_x_119:
        /* <DEDUP_REMOVED lines=22> */
.L_x_122:
[----:B------:R-:W-:Y:S05]  /*5a90*/  BSYNC.RECONVERGENT B2 ;  /* 0x0000000000027941 */ /* 0x000fea0003800200 */
.L_x_121:
        /* <DEDUP_REMOVED lines=21> */
.L_x_124:
[----:B------:R-:W-:Y:S05]  /*5bf0*/  BSYNC.RECONVERGENT B2 ;  /* 0x0000000000027941 */ /* 0x000fea0003800200 */
.L_x_123:
        /* <DEDUP_REMOVED lines=20> */
.L_x_126:
[----:B------:R-:W-:Y:S05]  /*5d40*/  BSYNC.RECONVERGENT B2 ;  /* 0x0000000000027941 */ /* 0x000fea0003800200 */
.L_x_125:
[----:B------:R-:W-:Y:S01]  /*5d50*/  VIADD R4, R4, 0x400 ;  /* 0x0000040004047836 */ /* 0x000fe20000000000 */
[----:B------:R-:W-:-:S04]  /*5d60*/  IADD3 R6, P1, PT, R6, 0x4000, RZ ;  /* 0x0000400006067810 */ /* 0x000fc80007f3e0ff */
[----:B------:R-:W-:Y:S01]  /*5d70*/  ISETP.GE.AND P0, PT, R4, R5, PT ;  /* 0x000000050400720c */ /* 0x000fe20003f06270 */
[----:B------:R-:W-:-:S12]  /*5d80*/  IMAD.X R7, RZ, RZ, R7, P1 ;  /* 0x000000ffff077224 */ /* 0x000fd800008e0607 */
[----:B------:R-:W-:Y:S05]  /*5d90*/  @!P0 BRA `(.L_x_127) ;  /* 0xfffffff8007c8947 */ /* 0x000fea000383ffff */
.L_x_113:
[----:B------:R-:W-:Y:S05]  /*5da0*/  BSYNC.RECONVERGENT B1 ;  /* 0x0000000000017941 */ /* 0x000fea0003800200 */
.L_x_112:
[C---:B------:R-:W-:Y:S01]  /*5db0*/  PRMT R0, R8.reuse, 0x7610, R0 ;  /* 0x0000761008007816 */ /* 0x040fe20000000000 */
[----:B------:R-:W1:Y:S01]  /*5dc0*/  S2R R11, SR_LANEID ;  /* 0x00000000000b7919 */ /* 0x000e620000000000 */
[C---:B------:R-:W-:Y:S01]  /*5dd0*/  LOP3.LUT R5, R8.reuse, 0xffff, RZ, 0xc0, !PT ;  /* 0x0000ffff08057812 */ /* 0x040fe200078ec0ff */
[----:B------:R-:W-:Y:S01]  /*5de0*/  BSSY.RECONVERGENT B1, `(.L_x_128) ;  /* 0x0000017000017945 */ /* 0x000fe20003800200 */
[----:B------:R-:W-:Y:S01]  /*5df0*/  PRMT R3, R8, 0x7610, R3 ;  /* 0x0000761008037816 */ /* 0x000fe20000000003 */
[----:B------:R-:W2:Y:S01]  /*5e00*/  SHFL.DOWN PT, R13, R0, 0x1, 0x1f ;  /* 0x08201f00000d7f89 */ /* 0x000ea200000e0000 */
[----:B-----5:R-:W-:Y:S02]  /*5e10*/  IMAD.MOV.U32 R7, RZ, RZ, R10 ;  /* 0x000000ffff077224 */ /* 0x020fe400078e000a */
[----:B------:R-:W-:Y:S01]  /*5e20*/  IMAD.MOV.U32 R12, RZ, RZ, R9 ;  /* 0x000000ffff0c7224 */ /* 0x000fe200078e0009 */
        /* <DEDUP_REMOVED lines=18> */
.L_x_129:
[----:B------:R-:W-:Y:S05]  /*5f50*/  BSYNC.RECONVERGENT B1 ;  /* 0x0000000000017941 */ /* 0x000fea0003800200 */
.L_x_128:
[C---:B------:R-:W-:Y:S01]  /*5f60*/  PRMT R0, R3.reuse, 0x7610, R1 ;  /* 0x0000761003007816 */ /* 0x040fe20000000001 */
[----:B------:R-:W-:Y:S01]  /*5f70*/  SHFL.DOWN PT, R8, R7, 0x2, 0x1f ;  /* 0x08401f0007087f89 */ /* 0x000fe200000e0000 */
[C---:B------:R-:W-:Y:S01]  /*5f80*/  LOP3.LUT R6, R3.reuse, 0xffff, RZ, 0xc0, !PT ;  /* 0x0000ffff03067812 */ /* 0x040fe200078ec0ff */
[----:B------:R-:W-:Y:S01]  /*5f90*/  BSSY.RECONVERGENT B1, `(.L_x_130) ;  /* 0x0000016000017945 */ /* 0x000fe20003800200 */
[----:B------:R-:W-:Y:S01]  /*5fa0*/  PRMT R4, R3, 0x7610, R4 ;  /* 0x0000761003047816 */ /* 0x000fe20000000004 */
[----:B------:R-:W-:Y:S01]  /*5fb0*/  SHFL.DOWN PT, R13, R12, 0x2, 0x1f ;  /* 0x08401f000c0d7f89 */ /* 0x000fe200000e0000 */
[----:B------:R-:W-:Y:S02]  /*5fc0*/  IMAD.MOV.U32 R9, RZ, RZ, R7 ;  /* 0x000000ffff097224 */ /* 0x000fe400078e0007 */
[----:B------:R-:W-:Y:S01]  /*5fd0*/  IMAD.MOV.U32 R10, RZ, RZ, R12 ;  /* 0x000000ffff0a7224 */ /* 0x000fe200078e000c */
        /* <DEDUP_REMOVED lines=17> */
.L_x_131:
[----:B------:R-:W-:Y:S05]  /*60f0*/  BSYNC.RECONVERGENT B1 ;  /* 0x0000000000017941 */ /* 0x000fea0003800200 */
.L_x_130:
[C---:B------:R-:W-:Y:S01]  /*6100*/  PRMT R0, R4.reuse, 0x7610, R0 ;  /* 0x0000761004007816 */ /* 0x040fe20000000000 */
[----:B------:R-:W-:Y:S01]  /*6110*/  SHFL.DOWN PT, R12, R9, 0x4, 0x1f ;  /* 0x08801f00090c7f89 */ /* 0x000fe200000e0000 */
[C---:B------:R-:W-:Y:S01]  /*6120*/  LOP3.LUT R6, R4.reuse, 0xffff, RZ, 0xc0, !PT ;  /* 0x0000ffff04067812 */ /* 0x040fe200078ec0ff */
[----:B------:R-:W-:Y:S01]  /*6130*/  BSSY.RECONVERGENT B1, `(.L_x_132) ;  /* 0x0000016000017945 */ /* 0x000fe20003800200 */
[----:B------:R-:W-:Y:S01]  /*6140*/  PRMT R3, R4, 0x7610, R3 ;  /* 0x0000761004037816 */ /* 0x000fe20000000003 */
[----:B------:R-:W0:Y:S01]  /*6150*/  SHFL.DOWN PT, R13, R0, 0x4, 0x1f ;  /* 0x08801f00000d7f89 */ /* 0x000e2200000e0000 */
[----:B------:R-:W-:Y:S02]  /*6160*/  IMAD.MOV.U32 R7, RZ, RZ, R9 ;  /* 0x000000ffff077224 */ /* 0x000fe400078e0009 */
[----:B------:R-:W-:Y:S01]  /*6170*/  IMAD.MOV.U32 R8, RZ, RZ, R10 ;  /* 0x000000ffff087224 */ /* 0x000fe200078e000a */
        /* <DEDUP_REMOVED lines=17> */
.L_x_133:
[----:B------:R-:W-:Y:S05]  /*6290*/  BSYNC.RECONVERGENT B1 ;  /* 0x0000000000017941 */ /* 0x000fea0003800200 */
.L_x_132:
        /* <DEDUP_REMOVED lines=25> */
.L_x_135:
[----:B------:R-:W-:Y:S05]  /*6430*/  BSYNC.RECONVERGENT B1 ;  /* 0x0000000000017941 */ /* 0x000fea0003800200 */
.L_x_134:
[C---:B------:R-:W-:Y:S01]  /*6440*/  PRMT R0, R6.reuse, 0x7610, R0 ;  /* 0x0000761006007816 */ /* 0x040fe20000000000 */
[----:B------:R-:W-:Y:S01]  /*6450*/  SHFL.DOWN PT, R12, R9, 0x10, 0x1f ;  /* 0x0a001f00090c7f89 */ /* 0x000fe200000e0000 */
[C---:B------:R-:W-:Y:S01]  /*6460*/  LOP3.LUT R8, R6.reuse, 0xffff, RZ, 0xc0, !PT ;  /* 0x0000ffff06087812 */ /* 0x040fe200078ec0ff */
[----:B------:R-:W-:Y:S01]  /*6470*/  BSSY.RECONVERGENT B1, `(.L_x_136) ;  /* 0x0000017000017945 */ /* 0x000fe20003800200 */
[----:B------:R-:W-:Y:S01]  /*6480*/  ISETP.NE.AND P2, PT, R11, RZ, PT ;  /* 0x000000ff0b00720c */ /* 0x000fe20003f45270 */
[----:B------:R-:W0:Y:S01]  /*6490*/  SHFL.DOWN PT, R13, R0, 0x10, 0x1f ;  /* 0x0a001f00000d7f89 */ /* 0x000e2200000e0000 */
[----:B------:R-:W-:Y:S01]  /*64a0*/  PRMT R5, R6, 0x7610, R5 ;  /* 0x0000761006057816 */ /* 0x000fe20000000005 */
[----:B------:R-:W-:Y:S02]  /*64b0*/  IMAD.MOV.U32 R3, RZ, RZ, R9 ;  /* 0x000000ffff037224 */ /* 0x000fe400078e0009 */
[----:B------:R-:W-:Y:S01]  /*64c0*/  IMAD.MOV.U32 R4, RZ, RZ, R10 ;  /* 0x000000ffff047224 */ /* 0x000fe200078e000a */
[----:B0-----:R-:W-:-:S04]  /*64d0*/  LOP3.LUT R7, R13, 0xffff, RZ, 0xc0, !PT ;  /* 0x0000ffff0d077812 */ /* 0x001fc800078ec0ff */
[----:B------:R-:W-:-:S04]  /*64e0*/  ISETP.GE.U32.AND P0, PT, R8, R7, PT ;  /* 0x000000070800720c */ /* 0x000fc80003f06070 */
[----:B------:R-:W-:Y:S02]  /*64f0*/  ISETP.GT.OR P0, PT, R11, 0xf, !P0 ;  /* 0x0000000f0b00780c */ /* 0x000fe40004704670 */
[----:B------:R0:W1:Y:S11]  /*6500*/  SHFL.DOWN PT, R11, R10, 0x10, 0x1f ;  /* 0x0a001f000a0b7f89 */ /* 0x00007600000e0000 */
[----:B0-----:R-:W-:Y:S05]  /*6510*/  @P0 BRA `(.L_x_137) ;  /* 0x0000000000300947 */ /* 0x001fea0003800000 */
[----:B------:R-:W-:Y:S01]  /*6520*/  ISETP.GE.U32.AND P3, PT, R7, R8, PT ;  /* 0x000000080700720c */ /* 0x000fe20003f66070 */
[----:B------:R-:W-:Y:S01]  /*6530*/  IMAD.MOV.U32 R3, RZ, RZ, R12 ;  /* 0x000000ffff037224 */ /* 0x000fe200078e000c */
[----:B------:R-:W-:Y:S01]  /*6540*/  PRMT R5, R13, 0x7610, R5 ;  /* 0x000076100d057816 */ /* 0x000fe20000000005 */
[----:B-1----:R-:W-:-:S10]  /*6550*/  IMAD.MOV.U32 R4, RZ, RZ, R11 ;  /* 0x000000ffff047224 */ /* 0x002fd400078e000b */
        /* <DEDUP_REMOVED lines=8> */
.L_x_137:
[----:B------:R-:W-:Y:S05]  /*65e0*/  BSYNC.RECONVERGENT B1 ;  /* 0x0000000000017941 */ /* 0x000fea0003800200 */
.L_x_136:
        /* <DEDUP_REMOVED lines=12> */
.L_x_139:
[----:B------:R-:W-:Y:S05]  /*66b0*/  BSYNC.RECONVERGENT B1 ;  /* 0x0000000000017941 */ /* 0x000fea0003800200 */
.L_x_138:
        /* <DEDUP_REMOVED lines=8> */
[----:B------:R-:W-:Y:S01]  /*6740*/  PRMT R13, R5, 0x7610, R13 ;  /* 0x00007610050d7816 */ /* 0x000fe2000000000d */
[----:B------:R-:W-:Y:S01]  /*6750*/  IMAD.MOV.U32 R18, RZ, RZ, R4 ;  /* 0x000000ffff127224 */ /* 0x000fe200078e0004 */
[----:B0-----:R-:W-:-:S05]  /*6760*/  LEA R6, R7, R6, 0x18 ;  /* 0x0000000607067211 */ /* 0x001fca00078ec0ff */
[----:B------:R-:W0:Y:S04]  /*6770*/  LDS.U16 R12, [R6+0x18] ;  /* 0x00001800060c7984 */ /* 0x000e280000000400 */
[----:B------:R2:W3:Y:S04]  /*6780*/  LDS.U16 R14, [R6+0x28] ;  /* 0x00002800060e7984 */ /* 0x0004e80000000400 */
[----:B------:R2:W4:Y:S04]  /*6790*/  LDS.U16 R9, [R6+0x38] ;  /* 0x0000380006097984 */ /* 0x0005280000000400 */
[----:B------:R2:W1:Y:S04]  /*67a0*/  LDS.U16 R8, [R6+0x48] ;  /* 0x0000480006087984 */ /* 0x0004680000000400 */
[----:B------:R2:W1:Y:S04]  /*67b0*/  LDS.U16 R7, [R6+0x58] ;  /* 0x0000580006077984 */ /* 0x0004680000000400 */
[----:B------:R2:W1:Y:S04]  /*67c0*/  LDS.U16 R2, [R6+0x68] ;  /* 0x0000680006027984 */ /* 0x0004680000000400 */
[----:B------:R2:W1:Y:S01]  /*67d0*/  LDS.U16 R0, [R6+0x78] ;  /* 0x0000780006007984 */ /* 0x0004620000000400 */
[----:B0-----:R-:W-:-:S13]  /*67e0*/  ISETP.GE.U32.AND P0, PT, R17, R12, PT ;  /* 0x0000000c1100720c */ /* 0x001fda0003f06070 */
[----:B--234-:R-:W-:Y:S05]  /*67f0*/  @!P0 BRA `(.L_x_141) ;  /* 0x0000000000348947 */ /* 0x01cfea0003800000 */
[----:B-1----:R-:W0:Y:S01]  /*6800*/  LDS.64 R10, [R6+0x20] ;  /* 0x00002000060a7984 */ /* 0x002e220000000a00 */
        /* <DEDUP_REMOVED lines=12> */
.L_x_141:
[----:B------:R-:W-:Y:S05]  /*68d0*/  BSYNC.RECONVERGENT B1 ;  /* 0x0000000000017941 */ /* 0x000fea0003800200 */
.L_x_140:
[C---:B------:R-:W-:Y:S01]  /*68e0*/  LOP3.LUT R3, R13.reuse, 0xffff, RZ, 0xc0, !PT ;  /* 0x0000ffff0d037812 */ /* 0x040fe200078ec0ff */
[----:B------:R-:W-:Y:S01]  /*68f0*/  BSSY.RECONVERGENT B1, `(.L_x_142) ;  /* 0x0000013000017945 */ /* 0x000fe20003800200 */
[----:B------:R-:W-:Y:S01]  /*6900*/  PRMT R10, R13, 0x7610, R10 ;  /* 0x000076100d0a7816 */ /* 0x000fe2000000000a */
[----:B-1----:R-:W-:Y:S01]  /*6910*/  IMAD.MOV.U32 R11, RZ, RZ, R15 ;  /* 0x000000ffff0b7224 */ /* 0x002fe200078e000f */
[----:B------:R-:W-:Y:S01]  /*6920*/  ISETP.GE.U32.AND P0, PT, R3, R14, PT ;  /* 0x0000000e0300720c */ /* 0x000fe20003f06070 */
[----:B------:R-:W-:-:S12]  /*6930*/  IMAD.MOV.U32 R16, RZ, RZ, R18 ;  /* 0x000000ffff107224 */ /* 0x000fd800078e0012 */
        /* <DEDUP_REMOVED lines=14> */
.L_x_143:
[----:B------:R-:W-:Y:S05]  /*6a20*/  BSYNC.RECONVERGENT B1 ;  /* 0x0000000000017941 */ /* 0x000fea0003800200 */
.L_x_142:
[C---:B------:R-:W-:Y:S01]  /*6a30*/  LOP3.LUT R12, R10.reuse, 0xffff, RZ, 0xc0, !PT ;  /* 0x0000ffff0a0c7812 */ /* 0x040fe200078ec0ff */
[----:B------:R-:W-:Y:S01]  /*6a40*/  BSSY.RECONVERGENT B1, `(.L_x_144) ;  /* 0x0000013000017945 */ /* 0x000fe20003800200 */
[----:B------:R-:W-:Y:S01]  /*6a50*/  PRMT R3, R10, 0x7610, R3 ;  /* 0x000076100a037816 */ /* 0x000fe20000000003 */
[----:B------:R-:W-:Y:S01]  /*6a60*/  IMAD.MOV.U32 R13, RZ, RZ, R11 ;  /* 0x000000ffff0d7224 */ /* 0x000fe200078e000b */
        /* <DEDUP_REMOVED lines=16> */
.L_x_145:
[----:B------:R-:W-:Y:S05]  /*6b70*/  BSYNC.RECONVERGENT B1 ;  /* 0x0000000000017941 */ /* 0x000fea0003800200 */
.L_x_144:
        /* <DEDUP_REMOVED lines=20> */
.L_x_147:
[----:B------:R-:W-:Y:S05]  /*6cc0*/  BSYNC.RECONVERGENT B1 ;  /* 0x0000000000017941 */ /* 0x000fea0003800200 */
.L_x_146:
        /* <DEDUP_REMOVED lines=20> */
.L_x_149:
[----:B------:R-:W-:Y:S05]  /*6e10*/  BSYNC.RECONVERGENT B1 ;  /* 0x0000000000017941 */ /* 0x000fea0003800200 */
.L_x_148:
        /* <DEDUP_REMOVED lines=20> */
.L_x_151:
[----:B------:R-:W-:Y:S05]  /*6f60*/  BSYNC.RECONVERGENT B1 ;  /* 0x0000000000017941 */ /* 0x000fea0003800200 */
.L_x_150:
        /* <DEDUP_REMOVED lines=19> */
.L_x_34:
[----:B------:R-:W-:Y:S05]  /*70a0*/  BSYNC.RECONVERGENT B0 ;  /* 0x0000000000007941 */ /* 0x000fea0003800200 */
.L_x_1:
[----:B------:R-:W-:Y:S05]  /*70b0*/  @P1 EXIT ;  /* 0x000000000000194d */ /* 0x000fea0003800000 */
[----:B0-----:R-:W0:Y:S01]  /*70c0*/  LDC.64 R6, c[0x0][0x388] ;  /* 0x0000e200ff067b82 */ /* 0x001e220000000a00 */
[----:B------:R-:W-:Y:S02]  /*70d0*/  IMAD.MOV.U32 R2, RZ, RZ, R3 ;  /* 0x000000ffff027224 */ /* 0x000fe400078e0003 */
[----:B------:R-:W-:-:S05]  /*70e0*/  IMAD.MOV.U32 R3, RZ, RZ, R4 ;  /* 0x000000ffff037224 */ /* 0x000fca00078e0004 */
[----:B0-----:R-:W-:Y:S04]  /*70f0*/  STG.E.64 desc[UR10][R6.64+0x8], R2 ;  /* 0x0000080206007986 */ /* 0x001fe8000c101b0a */
[----:B------:R-:W-:Y:S01]  /*7100*/  STG.E.U16 desc[UR10][R6.64], R5 ;  /* 0x0000000506007986 */ /* 0x000fe2000c10150a */
[----:B------:R-:W-:Y:S05]  /*7110*/  EXIT ;  /* 0x000000000000794d */ /* 0x000fea0003800000 */
.L_x_152:
        /* <DEDUP_REMOVED lines=14> */
.L_x_805:


//--------------------- .text._ZN6thrust24THRUST_300001_SM_1000_NS8cuda_cub4core6detail13_kernel_agentINS1_8__reduce10DrainAgentIlEEJN3cub18CUB_300001_SM_10009GridQueueIyEElEEEvDpT0_ --------------------------
	.section	.text._ZN6thrust24THRUST_300001_SM_1000_NS8cuda_cub4core6detail13_kernel_agentINS1_8__reduce10DrainAgentIlEEJN3cub18CUB_300001_SM_10009GridQueueIyEElEEEvDpT0_,"ax",@progbits
	.align	128
        .global         _ZN6thrust24THRUST_300001_SM_1000_NS8cuda_cub4core6detail13_kernel_agentINS1_8__reduce10DrainAgentIlEEJN3cub18CUB_300001_SM_10009GridQueueIyEElEEEvDpT0_
        .type           _ZN6thrust24THRUST_300001_SM_1000_NS8cuda_cub4core6detail13_kernel_agentINS1_8__reduce10DrainAgentIlEEJN3cub18CUB_300001_SM_10009GridQueueIyEElEEEvDpT0_,@function
        .size           _ZN6thrust24THRUST_300001_SM_1000_NS8cuda_cub4core6detail13_kernel_agentINS1_8__reduce10DrainAgentIlEEJN3cub18CUB_300001_SM_10009GridQueueIyEElEEEvDpT0_,(.L_x_806 - _ZN6thrust24THRUST_300001_SM_1000_NS8cuda_cub4core6detail13_kernel_agentINS1_8__reduce10DrainAgentIlEEJN3cub18CUB_300001_SM_10009GridQueueIyEElEEEvDpT0_)
        .other          _ZN6thrust24THRUST_300001_SM_1000_NS8cuda_cub4core6detail13_kernel_agentINS1_8__reduce10DrainAgentIlEEJN3cub18CUB_300001_SM_10009GridQueueIyEElEEEvDpT0_,@"STO_CUDA_ENTRY STV_DEFAULT"
_ZN6thrust24THRUST_300001_SM_1000_NS8cuda_cub4core6detail13_kernel_agentINS1_8__reduce10DrainAgentIlEEJN3cub18CUB_300001_SM_10009GridQueueIyEElEEEvDpT0_:
.text._ZN6thrust24THRUST_300001_SM_1000_NS8cuda_cub4core6detail13_kernel_agentINS1_8__reduce10DrainAgentIlEEJN3cub18CUB_300001_SM_10009GridQueueIyEElEEEvDpT0_:
[----:B------:R-:W-:Y:S08]  /*0000*/  LDC R1, c[0x0][0x37c] ;  /* 0x0000df00ff017b82 */ /* 0x000ff00000000800 */
[----:B------:R-:W0:Y:S01]  /*0010*/  LDC.64 R2, c[0x0][0x380] ;  /* 0x0000e000ff027b82 */ /* 0x000e220000000a00 */
[----:B------:R-:W0:Y:S07]  /*0020*/  LDCU.64 UR4, c[0x0][0x358] ;  /* 0x00006b00ff0477ac */ /* 0x000e2e0008000a00 */
[----:B------:R-:W1:Y:S01]  /*0030*/  LDC.64 R4, c[0x0][0x388] ;  /* 0x0000e200ff047b82 */ /* 0x000e620000000a00 */
[----:B0-----:R-:W-:Y:S04]  /*0040*/  STG.E.64 desc[UR4][R2.64+0x8], RZ ;  /* 0x000008ff02007986 */ /* 0x001fe8000c101b04 */
[----:B-1----:R-:W-:Y:S01]  /*0050*/  STG.E.64 desc[UR4][R2.64], R4 ;  /* 0x0000000402007986 */ /* 0x002fe2000c101b04 */
[----:B------:R-:W-:Y:S05]  /*0060*/  EXIT ;  /* 0x000000000000794d */ /* 0x000fea0003800000 */
.L_x_153:
        /* <DEDUP_REMOVED lines=9> */
.L_x_806:


//--------------------- .text._ZN6thrust24THRUST_300001_SM_1000_NS8cuda_cub4core6detail13_kernel_agentINS1_8__reduce11ReduceAgentINS0_12zip_iteratorIN4cuda3std3__45tupleIJPtNS0_17counting_iteratorIlNS0_11use_defaultESE_SE_EEEEEEEPNSB_IJtlEEESI_lNS1_9__extrema9arg_min_fItlNSA_4lessItEEEEEEJSH_SJ_lN3cub18CUB_300001_SM_100013GridEvenShareIlEENSR_9GridQueueIyEESO_EEEvDpT0_ --------------------------
	.section	.text._ZN6thrust24THRUST_300001_SM_1000_NS8cuda_cub4core6detail13_kernel_agentINS1_8__reduce11ReduceAgentINS0_12zip_iteratorIN4cuda3std3__45tupleIJPtNS0_17counting_iteratorIlNS0_11use_defaultESE_SE_EEEEEEEPNSB_IJtlEEESI_lNS1_9__extrema9arg_min_fItlNSA_4lessItEEEEEEJSH_SJ_lN3cub18CUB_300001_SM_100013GridEvenShareIlEENSR_9GridQueueIyEESO_EEEvDpT0_,"ax",@progbits
	.align	128
        .global         _ZN6thrust24THRUST_300001_SM_1000_NS8cuda_cub4core6detail13_kernel_agentINS1_8__reduce11ReduceAgentINS0_12zip_iteratorIN4cuda3std3__45tupleIJPtNS0_17counting_iteratorIlNS0_11use_defaultESE_SE_EEEEEEEPNSB_IJtlEEESI_lNS1_9__extrema9arg_min_fItlNSA_4lessItEEEEEEJSH_SJ_lN3cub18CUB_300001_SM_100013GridEvenShareIlEENSR_9GridQueueIyEESO_EEEvDpT0_
        .type           _ZN6thrust24THRUST_300001_SM_1000_NS8cuda_cub4core6detail13_kernel_agentINS1_8__reduce11ReduceAgentINS0_12zip_iteratorIN4cuda3std3__45tupleIJPtNS0_17counting_iteratorIlNS0_11use_defaultESE_SE_EEEEEEEPNSB_IJtlEEESI_lNS1_9__extrema9arg_min_fItlNSA_4lessItEEEEEEJSH_SJ_lN3cub18CUB_300001_SM_100013GridEvenShareIlEENSR_9GridQueueIyEESO_EEEvDpT0_,@function
        .size           _ZN6thrust24THRUST_300001_SM_1000_NS8cuda_cub4core6detail13_kernel_agentINS1_8__reduce11ReduceAgentINS0_12zip_iteratorIN4cuda3std3__45tupleIJPtNS0_17counting_iteratorIlNS0_11use_defaultESE_SE_EEEEEEEPNSB_IJtlEEESI_lNS1_9__extrema9arg_min_fItlNSA_4lessItEEEEEEJSH_SJ_lN3cub18CUB_300001_SM_100013GridEvenShareIlEENSR_9GridQueueIyEESO_EEEvDpT0_,(.L_x_807 - _ZN6thrust24THRUST_300001_SM_1000_NS8cuda_cub4core6detail13_kernel_agentINS1_8__reduce11ReduceAgentINS0_12zip_iteratorIN4cuda3std3__45tupleIJPtNS0_17counting_iteratorIlNS0_11use_defaultESE_SE_EEEEEEEPNSB_IJtlEEESI_lNS1_9__extrema9arg_min_fItlNSA_4lessItEEEEEEJSH_SJ_lN3cub18CUB_300001_SM_100013GridEvenShareIlEENSR_9GridQueueIyEESO_EEEvDpT0_)
        .other          _ZN6thrust24THRUST_300001_SM_1000_NS8cuda_cub4core6detail13_kernel_agentINS1_8__reduce11ReduceAgentINS0_12zip_iteratorIN4cuda3std3__45tupleIJPtNS0_17counting_iteratorIlNS0_11use_defaultESE_SE_EEEEEEEPNSB_IJtlEEESI_lNS1_9__extrema9arg_min_fItlNSA_4lessItEEEEEEJSH_SJ_lN3cub18CUB_300001_SM_100013GridEvenShareIlEENSR_9GridQueueIyEESO_EEEvDpT0_,@"STO_CUDA_ENTRY STV_DEFAULT"
_ZN6thrust24THRUST_300001_SM_1000_NS8cuda_cub4core6detail13_kernel_agentINS1_8__reduce11ReduceAgentINS0_12zip_iteratorIN4cuda3std3__45tupleIJPtNS0_17counting_iteratorIlNS0_11use_defaultESE_SE_EEEEEEEPNSB_IJtlEEESI_lNS1_9__extrema9arg_min_fItlNSA_4lessItEEEEEEJSH_SJ_lN3cub18CUB_300001_SM_100013GridEvenShareIlEENSR_9GridQueueIyEESO_EEEvDpT0_:
.text._ZN6thrust24THRUST_300001_SM_1000_NS8cuda_cub4core6detail13_kernel_agentINS1_8__reduce11ReduceAgentINS0_12zip_iteratorIN4cuda3std3__45tupleIJPtNS0_17counting_iteratorIlNS0_11use_defaultESE_SE_EEEEEEEPNSB_IJtlEEESI_lNS1_9__extrema9arg_min_fItlNSA_4lessItEEEEEEJSH_SJ_lN3cub18CUB_300001_SM_100013GridEvenShareIlEENSR_9GridQueueIyEESO_EEEvDpT0_:
[----:B------:R-:W0:Y:S01]  /*0000*/  LDC R1, c[0x0][0x37c] ;  /* 0x0000df00ff017b82 */ /* 0x000e220000000800 */
[----:B------:R-:W1:Y:S01]  /*0010*/  S2R R0, SR_CTAID.X ;  /* 0x0000000000007919 */ /* 0x000e620000002500 */
[----:B------:R-:W2:Y:S01]  /*0020*/  LDCU.64 UR4, c[0x0][0x398] ;  /* 0x00007300ff0477ac */ /* 0x000ea20008000a00 */
[----:B------:R-:W-:Y:S01]  /*0030*/  BSSY.RECONVERGENT B0, `(.L_x_154) ;  /* 0x0000623000007945 */ /* 0x000fe20003800200 */
[----:B------:R-:W3:Y:S01]  /*0040*/  LDCU UR6, c[0x0][0x370] ;  /* 0x00006e00ff0677ac */ /* 0x000ee20008000800 */
[----:B------:R-:W4:Y:S01]  /*0050*/  LDCU.64 UR10, c[0x0][0x358] ;  /* 0x00006b00ff0a77ac */ /* 0x000f220008000a00 */
[----:B--2---:R-:W-:Y:S02]  /*0060*/  IMAD.U32 R13, RZ, RZ, UR4 ;  /* 0x00000004ff0d7e24 */ /* 0x004fe4000f8e00ff */
[----:B------:R-:W-:Y:S01]  /*0070*/  IMAD.U32 R16, RZ, RZ, UR5 ;  /* 0x00000005ff107e24 */ /* 0x000fe2000f8e00ff */
[----:B---3--:R-:W-:Y:S01]  /*0080*/  UIMAD UR6, UR6, 0x500, URZ ;  /* 0x00000500060678a4 */ /* 0x008fe2000f8e02ff */
[----:B-1----:R-:W-:-:S05]  /*0090*/  IMAD R3, R0, 0x500, RZ ;  /* 0x0000050000037824 */ /* 0x002fca00078e02ff */
[----:B------:R-:W-:-:S04]  /*00a0*/  IADD3 R2, P1, PT, R3, 0x500, RZ ;  /* 0x0000050003027810 */ /* 0x000fc80007f3e0ff */
[----:B------:R-:W-:Y:S01]  /*00b0*/  ISETP.GT.U32.AND P0, PT, R2, R13, PT ;  /* 0x0000000d0200720c */ /* 0x000fe20003f04070 */
[----:B------:R-:W-:-:S05]  /*00c0*/  IMAD.X R5, RZ, RZ, RZ, P1 ;  /* 0x000000ffff057224 */ /* 0x000fca00008e06ff */
[----:B------:R-:W-:-:S13]  /*00d0*/  ISETP.GT.AND.EX P0, PT, R5, R16, PT, P0 ;  /* 0x000000100500720c */ /* 0x000fda0003f04300 */
[----:B0---4-:R-:W-:Y:S05]  /*00e0*/  @!P0 BRA `(.L_x_155) ;  /* 0x0000003400588947 */ /* 0x011fea0003800000 */
[----:B------:R-:W0:Y:S01]  /*00f0*/  S2R R8, SR_TID.X ;  /* 0x0000000000087919 */ /* 0x000e220000002100 */
[----:B------:R-:W-:Y:S01]  /*0100*/  IMAD.IADD R2, R13, 0x1, -R3 ;  /* 0x000000010d027824 */ /* 0x000fe200078e0a03 */
[----:B------:R-:W-:Y:S01]  /*0110*/  BSSY.RECONVERGENT B1, `(.L_x_156) ;  /* 0x000000f000017945 */ /* 0x000fe20003800200 */
[----:B------:R-:W-:Y:S02]  /*0120*/  PRMT R9, RZ, 0x7610, R9 ;  /* 0x00007610ff097816 */ /* 0x000fe40000000009 */
[----:B------:R-:W-:Y:S02]  /*0130*/  CS2R R10, SRZ ;  /* 0x00000000000a7805 */ /* 0x000fe4000001ff00 */
[----:B0-----:R-:W-:Y:S01]  /*0140*/  ISETP.GE.AND P0, PT, R8, R2, PT ;  /* 0x000000020800720c */ /* 0x001fe20003f06270 */
[----:B------:R-:W-:-:S12]  /*0150*/  IMAD.MOV.U32 R12, RZ, RZ, R8 ;  /* 0x000000ffff0c7224 */ /* 0x000fd800078e0008 */
[----:B------:R-:W-:Y:S05]  /*0160*/  @P0 BRA `(.L_x_157) ;  /* 0x0000000000240947 */ /* 0x000fea0003800000 */
[----:B------:R-:W0:Y:S01]  /*0170*/  LDCU.128 UR4, c[0x0][0x380] ;  /* 0x00007000ff0477ac */ /* 0x000e220008000c00 */
[----:B------:R-:W-:-:S05]  /*0180*/  IADD3 R10, P0, PT, R3, R8, RZ ;  /* 0x00000008030a7210 */ /* 0x000fca0007f1e0ff */
[----:B------:R-:W-:Y:S01]  /*0190*/  IMAD.X R11, RZ, RZ, RZ, P0 ;  /* 0x000000ffff0b7224 */ /* 0x000fe200000e06ff */
[----:B0-----:R-:W-:-:S04]  /*01a0*/  LEA R4, P1, R10, UR4, 0x1 ;  /* 0x000000040a047c11 */ /* 0x001fc8000f8208ff */
[----:B------:R-:W-:-:S05]  /*01b0*/  LEA.HI.X R5, R10, UR5, R11, 0x1, P1 ;  /* 0x000000050a057c11 */ /* 0x000fca00088f0c0b */
[----:B------:R0:W5:Y:S01]  /*01c0*/  LDG.E.U16 R9, desc[UR10][R4.64] ;  /* 0x0000000a04097981 */ /* 0x000162000c1e1500 */
[----:B------:R-:W-:Y:S01]  /*01d0*/  IADD3 R10, P0, PT, R10, UR6, RZ ;  /* 0x000000060a0a7c10 */ /* 0x000fe2000ff1e0ff */
[----:B------:R-:W-:-:S03]  /*01e0*/  VIADD R12, R8, 0x100 ;  /* 0x00000100080c7836 */ /* 0x000fc60000000000 */
[----:B------:R-:W-:-:S09]  /*01f0*/  IADD3.X R11, PT, PT, R11, UR7, RZ, P0, !PT ;  /* 0x000000070b0b7c10 */ /* 0x000fd200087fe4ff */
.L_x_157:
[----:B------:R-:W-:Y:S05]  /*0200*/  BSYNC.RECONVERGENT B1 ;  /* 0x0000000000017941 */ /* 0x000fea0003800200 */
.L_x_156:
[----:B------:R-:W-:Y:S01]  /*0210*/  ISETP.GE.AND P0, PT, R12, R2, PT ;  /* 0x000000020c00720c */ /* 0x000fe20003f06270 */
[----:B------:R-:W-:-:S12]  /*0220*/  BSSY.RECONVERGENT B1, `(.L_x_158) ;  /* 0x00000a0000017945 */ /* 0x000fd80003800200 */
[----:B------:R-:W-:Y:S05]  /*0230*/  @P0 BRA `(.L_x_159) ;  /* 0x0000000800780947 */ /* 0x000fea0003800000 */
[----:B0-----:R-:W-:Y:S01]  /*0240*/  LOP3.LUT R4, RZ, R12, RZ, 0x33, !PT ;  /* 0x0000000cff047212 */ /* 0x001fe200078e33ff */
[----:B------:R-:W-:Y:S03]  /*0250*/  BSSY.RECONVERGENT B2, `(.L_x_160) ;  /* 0x000002d000027945 */ /* 0x000fe60003800200 */
[----:B------:R-:W-:-:S04]  /*0260*/  IADD3 R15, PT, PT, -R3, R13, R4 ;  /* 0x0000000d030f7210 */ /* 0x000fc80007ffe104 */
[----:B------:R-:W-:-:S04]  /*0270*/  LOP3.LUT R4, R15, 0x300, RZ, 0xc0, !PT ;  /* 0x000003000f047812 */ /* 0x000fc800078ec0ff */
[----:B------:R-:W-:-:S13]  /*0280*/  ISETP.NE.AND P0, PT, R4, 0x300, PT ;  /* 0x000003000400780c */ /* 0x000fda0003f05270 */
[----:B------:R-:W-:Y:S05]  /*0290*/  @!P0 BRA `(.L_x_161) ;  /* 0x0000000000a08947 */ /* 0x000fea0003800000 */
[----:B------:R-:W0:Y:S01]  /*02a0*/  LDCU.128 UR4, c[0x0][0x380] ;  /* 0x00007000ff0477ac */ /* 0x000e220008000c00 */
[----:B------:R-:W-:Y:S02]  /*02b0*/  IADD3 R14, P0, PT, R3, R12, RZ ;  /* 0x0000000c030e7210 */ /* 0x000fe40007f1e0ff */
[----:B------:R-:W-:-:S03]  /*02c0*/  LEA.HI R4, R15, 0x1, RZ, 0x18 ;  /* 0x000000010f047811 */ /* 0x000fc600078fc0ff */
[----:B------:R-:W-:Y:S01]  /*02d0*/  IMAD.X R5, RZ, RZ, RZ, P0 ;  /* 0x000000ffff057224 */ /* 0x000fe200000e06ff */
[----:B------:R-:W-:-:S05]  /*02e0*/  LOP3.LUT R4, R4, 0x3, RZ, 0xc0, !PT ;  /* 0x0000000304047812 */ /* 0x000fca00078ec0ff */
[----:B------:R-:W-:Y:S01]  /*02f0*/  IMAD.MOV R6, RZ, RZ, -R4 ;  /* 0x000000ffff067224 */ /* 0x000fe200078e0a04 */
[C---:B0-----:R-:W-:Y:S02]  /*0300*/  IADD3 R16, P1, PT, R14.reuse, UR6, RZ ;  /* 0x000000060e107c10 */ /* 0x041fe4000ff3e0ff */
[C---:B------:R-:W-:Y:S02]  /*0310*/  LEA R13, P2, R14.reuse, UR4, 0x1 ;  /* 0x000000040e0d7c11 */ /* 0x040fe4000f8408ff */
[----:B------:R-:W-:Y:S02]  /*0320*/  IADD3.X R18, PT, PT, R5, UR7, RZ, P1, !PT ;  /* 0x0000000705127c10 */ /* 0x000fe40008ffe4ff */
[----:B------:R-:W-:-:S09]  /*0330*/  LEA.HI.X R14, R14, UR5, R5, 0x1, P2 ;  /* 0x000000050e0e7c11 */ /* 0x000fd200090f0c05 */
.L_x_164:
[----:B------:R-:W-:Y:S02]  /*0340*/  IMAD.MOV.U32 R4, RZ, RZ, R13 ;  /* 0x000000ffff047224 */ /* 0x000fe400078e000d */
[----:B------:R-:W-:-:S05]  /*0350*/  IMAD.MOV.U32 R5, RZ, RZ, R14 ;  /* 0x000000ffff057224 */ /* 0x000fca00078e000e */
[----:B------:R-:W2:Y:S01]  /*0360*/  LDG.E.U16 R20, desc[UR10][R4.64] ;  /* 0x0000000a04147981 */ /* 0x000ea2000c1e1500 */
[----:B-----5:R-:W-:Y:S01]  /*0370*/  LOP3.LUT R7, R9, 0xffff, RZ, 0xc0, !PT ;  /* 0x0000ffff09077812 */ /* 0x020fe200078ec0ff */
[----:B------:R-:W-:Y:S01]  /*0380*/  VIADD R6, R6, 0x1 ;  /* 0x0000000106067836 */ /* 0x000fe20000000000 */
[----:B------:R-:W-:Y:S01]  /*0390*/  BSSY.RECONVERGENT B3, `(.L_x_162) ;  /* 0x0000013000037945 */ /* 0x000fe20003800200 */
[----:B------:R-:W-:-:S03]  /*03a0*/  IADD3 R13, P3, PT, R13, 0x200, RZ ;  /* 0x000002000d0d7810 */ /* 0x000fc60007f7e0ff */
[----:B------:R-:W-:Y:S02]  /*03b0*/  ISETP.NE.AND P2, PT, R6, RZ, PT ;  /* 0x000000ff0600720c */ /* 0x000fe40003f45270 */
[----:B--2---:R-:W-:-:S13]  /*03c0*/  ISETP.GE.U32.AND P0, PT, R7, R20, PT ;  /* 0x000000140700720c */ /* 0x004fda0003f06070 */
[----:B------:R-:W-:Y:S05]  /*03d0*/  @!P0 BRA `(.L_x_163) ;  /* 0x0000000000388947 */ /* 0x000fea0003800000 */
[----:B------:R-:W-:Y:S01]  /*03e0*/  ISETP.GE.U32.AND P4, PT, R20, R7, PT ;  /* 0x000000071400720c */ /* 0x000fe20003f86070 */
[----:B------:R-:W-:Y:S02]  /*03f0*/  IMAD.MOV.U32 R5, RZ, RZ, R10 ;  /* 0x000000ffff057224 */ /* 0x000fe400078e000a */
[----:B------:R-:W-:Y:S02]  /*0400*/  IMAD.MOV.U32 R7, RZ, RZ, R11 ;  /* 0x000000ffff077224 */ /* 0x000fe400078e000b */
[----:B------:R-:W-:Y:S02]  /*0410*/  IMAD.MOV.U32 R10, RZ, RZ, R16 ;  /* 0x000000ffff0a7224 */ /* 0x000fe400078e0010 */
[----:B------:R-:W-:-:S06]  /*0420*/  IMAD.MOV.U32 R11, RZ, RZ, R18 ;  /* 0x000000ffff0b7224 */ /* 0x000fcc00078e0012 */
[CC--:B------:R-:W-:Y:S02]  /*0430*/  @P4 ISETP.GE.U32.AND P0, PT, R5.reuse, R16.reuse, PT ;  /* 0x000000100500420c */ /* 0x0c0fe40003f06070 */
[----:B------:R-:W-:Y:S02]  /*0440*/  @P4 ISETP.LT.U32.AND P1, PT, R5, R16, PT ;  /* 0x000000100500420c */ /* 0x000fe40003f21070 */
[CC--:B------:R-:W-:Y:S02]  /*0450*/  @P4 ISETP.GE.AND.EX P0, PT, R7.reuse, R18.reuse, PT, P0 ;  /* 0x000000120700420c */ /* 0x0c0fe40003f06300 */
[----:B------:R-:W-:Y:S02]  /*0460*/  @P4 ISETP.LT.AND.EX P1, PT, R7, R18, PT, P1 ;  /* 0x000000120700420c */ /* 0x000fe40003f21310 */
[----:B------:R-:W-:Y:S02]  /*0470*/  @P4 SEL R4, R9, R20, !P0 ;  /* 0x0000001409044207 */ /* 0x000fe40004000000 */
[----:B------:R-:W-:-:S02]  /*0480*/  PRMT R9, R20, 0x7610, R9 ;  /* 0x0000761014097816 */ /* 0x000fc40000000009 */
[----:B------:R-:W-:Y:S02]  /*0490*/  @P4 SEL R10, R5, R16, P1 ;  /* 0x00000010050a4207 */ /* 0x000fe40000800000 */
[----:B------:R-:W-:Y:S02]  /*04a0*/  @P4 SEL R11, R7, R18, P1 ;  /* 0x00000012070b4207 */ /* 0x000fe40000800000 */
[----:B------:R-:W-:-:S07]  /*04b0*/  @P4 PRMT R9, R4, 0x7610, R9 ;  /* 0x0000761004094816 */ /* 0x000fce0000000009 */
.L_x_163:
[----:B------:R-:W-:Y:S05]  /*04c0*/  BSYNC.RECONVERGENT B3 ;  /* 0x0000000000037941 */ /* 0x000fea0003800200 */
.L_x_162:
[----:B------:R-:W-:Y:S01]  /*04d0*/  IADD3 R16, P0, PT, R16, 0x100, RZ ;  /* 0x0000010010107810 */ /* 0x000fe20007f1e0ff */
[----:B------:R-:W-:Y:S02]  /*04e0*/  VIADD R12, R12, 0x100 ;  /* 0x000001000c0c7836 */ /* 0x000fe40000000000 */
[----:B------:R-:W-:Y:S02]  /*04f0*/  IMAD.X R14, RZ, RZ, R14, P3 ;  /* 0x000000ffff0e7224 */ /* 0x000fe400018e060e */
[----:B------:R-:W-:Y:S01]  /*0500*/  IMAD.X R18, RZ, RZ, R18, P0 ;  /* 0x000000ffff127224 */ /* 0x000fe200000e0612 */
[----:B------:R-:W-:Y:S07]  /*0510*/  @P2 BRA `(.L_x_164) ;  /* 0xfffffffc00882947 */ /* 0x000fee000383ffff */
.L_x_161:
[----:B------:R-:W-:Y:S05]  /*0520*/  BSYNC.RECONVERGENT B2 ;  /* 0x0000000000027941 */ /* 0x000fea0003800200 */
.L_x_160:
[----:B------:R-:W-:-:S13]  /*0530*/  ISETP.GE.U32.AND P0, PT, R15, 0x300, PT ;  /* 0x000003000f00780c */ /* 0x000fda0003f06070 */
[----:B------:R-:W-:Y:S05]  /*0540*/  @!P0 BRA `(.L_x_159) ;  /* 0x0000000400b48947 */ /* 0x000fea0003800000 */
[----:B------:R-:W0:Y:S01]  /*0550*/  LDC.64 R4, c[0x0][0x380] ;  /* 0x0000e000ff047b82 */ /* 0x000e220000000a00 */
[----:B------:R-:W-:-:S07]  /*0560*/  VIADD R12, R12, 0x200 ;  /* 0x000002000c0c7836 */ /* 0x000fce0000000000 */
[----:B------:R-:W1:Y:S02]  /*0570*/  LDC.64 R6, c[0x0][0x388] ;  /* 0x0000e200ff067b82 */ /* 0x000e640000000a00 */
.L_x_173:
[----:B------:R-:W-:-:S05]  /*0580*/  VIADD R14, R12, 0xfffffe00 ;  /* 0xfffffe000c0e7836 */ /* 0x000fca0000000000 */
[----:B------:R-:W-:-:S04]  /*0590*/  IADD3 R19, P0, PT, R3, R14, RZ ;  /* 0x0000000e03137210 */ /* 0x000fc80007f1e0ff */
[----:B------:R-:W-:Y:S02]  /*05a0*/  LEA.HI.X.SX32 R22, R14, RZ, 0x1, P0 ;  /* 0x000000ff0e167211 */ /* 0x000fe400000f0eff */
[----:B0-----:R-:W-:-:S04]  /*05b0*/  LEA R16, P0, R19, R4, 0x1 ;  /* 0x0000000413107211 */ /* 0x001fc800078008ff */
[----:B------:R-:W-:-:S05]  /*05c0*/  LEA.HI.X R17, R19, R5, R22, 0x1, P0 ;  /* 0x0000000513117211 */ /* 0x000fca00000f0c16 */
[----:B------:R-:W2:Y:S04]  /*05d0*/  LDG.E.U16 R24, desc[UR10][R16.64] ;  /* 0x0000000a10187981 */ /* 0x000ea8000c1e1500 */
[----:B-----5:R0:W5:Y:S04]  /*05e0*/  LDG.E.U16 R15, desc[UR10][R16.64+0x200] ;  /* 0x0002000a100f7981 */ /* 0x020168000c1e1500 */
[----:B------:R0:W5:Y:S04]  /*05f0*/  LDG.E.U16 R13, desc[UR10][R16.64+0x400] ;  /* 0x0004000a100d7981 */ /* 0x000168000c1e1500 */
[----:B------:R0:W5:Y:S01]  /*0600*/  LDG.E.U16 R14, desc[UR10][R16.64+0x600] ;  /* 0x0006000a100e7981 */ /* 0x000162000c1e1500 */
[----:B------:R-:W-:Y:S01]  /*0610*/  LOP3.LUT R21, R9, 0xffff, RZ, 0xc0, !PT ;  /* 0x0000ffff09157812 */ /* 0x000fe200078ec0ff */
[----:B------:R-:W-:Y:S01]  /*0620*/  BSSY.RECONVERGENT B2, `(.L_x_165) ;  /* 0x0000014000027945 */ /* 0x000fe20003800200 */
[----:B-1----:R-:W-:Y:S01]  /*0630*/  IADD3 R23, P1, PT, R19, R6, RZ ;  /* 0x0000000613177210 */ /* 0x002fe20007f3e0ff */
[----:B------:R-:W-:Y:S01]  /*0640*/  IMAD.MOV.U32 R19, RZ, RZ, R10 ;  /* 0x000000ffff137224 */ /* 0x000fe200078e000a */
[----:B------:R-:W-:Y:S01]  /*0650*/  PRMT R20, R9, 0x7610, R20 ;  /* 0x0000761009147816 */ /* 0x000fe20000000014 */
[----:B------:R-:W-:-:S02]  /*0660*/  IMAD.MOV.U32 R18, RZ, RZ, R11 ;  /* 0x000000ffff127224 */ /* 0x000fc400078e000b */
[----:B------:R-:W-:Y:S01]  /*0670*/  IMAD.X R22, R22, 0x1, R7, P1 ;  /* 0x0000000116167824 */ /* 0x000fe200008e0607 */
[----:B--2---:R-:W-:-:S13]  /*0680*/  ISETP.GE.U32.AND P0, PT, R21, R24, PT ;  /* 0x000000181500720c */ /* 0x004fda0003f06070 */
[----:B0-----:R-:W-:Y:S05]  /*0690*/  @!P0 BRA `(.L_x_166) ;  /* 0x0000000000308947 */ /* 0x001fea0003800000 */
[C---:B------:R-:W-:Y:S01]  /*06a0*/  ISETP.GE.U32.AND P2, PT, R24.reuse, R21, PT ;  /* 0x000000151800720c */ /* 0x040fe20003f46070 */
        /* <DEDUP_REMOVED lines=11> */
.L_x_166:
[----:B------:R-:W-:Y:S05]  /*0760*/  BSYNC.RECONVERGENT B2 ;  /* 0x0000000000027941 */ /* 0x000fea0003800200 */
.L_x_165:
[----:B------:R-:W-:Y:S01]  /*0770*/  LOP3.LUT R22, R20, 0xffff, RZ, 0xc0, !PT ;  /* 0x0000ffff14167812 */ /* 0x000fe200078ec0ff */
[----:B------:R-:W-:Y:S01]  /*0780*/  VIADD R9, R12, 0xffffff00 ;  /* 0xffffff000c097836 */ /* 0x000fe20000000000 */
[----:B------:R-:W-:Y:S01]  /*0790*/  BSSY.RECONVERGENT B2, `(.L_x_167) ;  /* 0x0000015000027945 */ /* 0x000fe20003800200 */
[----:B------:R-:W-:Y:S02]  /*07a0*/  PRMT R16, R20, 0x7610, R16 ;  /* 0x0000761014107816 */ /* 0x000fe40000000010 */
[----:B-----5:R-:W-:Y:S02]  /*07b0*/  ISETP.GE.U32.AND P0, PT, R22, R15, PT ;  /* 0x0000000f1600720c */ /* 0x020fe40003f06070 */
[----:B------:R-:W-:Y:S02]  /*07c0*/  SHF.R.S32.HI R10, RZ, 0x1f, R9 ;  /* 0x0000001fff0a7819 */ /* 0x000fe40000011409 */
[----:B------:R-:W-:Y:S01]  /*07d0*/  IADD3 R24, P1, P2, R9, R6, R3 ;  /* 0x0000000609187210 */ /* 0x000fe20007a3e003 */
[----:B------:R-:W-:-:S03]  /*07e0*/  IMAD.MOV.U32 R9, RZ, RZ, R18 ;  /* 0x000000ffff097224 */ /* 0x000fc600078e0012 */
[----:B------:R-:W-:Y:S01]  /*07f0*/  IADD3.X R11, PT, PT, R10, R7, RZ, P1, P2 ;  /* 0x000000070a0b7210 */ /* 0x000fe20000fe44ff */
[----:B------:R-:W-:-:S04]  /*0800*/  IMAD.MOV.U32 R10, RZ, RZ, R19 ;  /* 0x000000ffff0a7224 */ /* 0x000fc800078e0013 */
[----:B------:R-:W-:Y:S05]  /*0810*/  @!P0 BRA `(.L_x_168) ;  /* 0x0000000000308947 */ /* 0x000fea0003800000 */
        /* <DEDUP_REMOVED lines=12> */
.L_x_168:
[----:B------:R-:W-:Y:S05]  /*08e0*/  BSYNC.RECONVERGENT B2 ;  /* 0x0000000000027941 */ /* 0x000fea0003800200 */
.L_x_167:
[----:B------:R-:W-:Y:S01]  /*08f0*/  LOP3.LUT R18, R16, 0xffff, RZ, 0xc0, !PT ;  /* 0x0000ffff10127812 */ /* 0x000fe200078ec0ff */
[----:B------:R-:W-:Y:S01]  /*0900*/  BSSY.RECONVERGENT B2, `(.L_x_169) ;  /* 0x0000016000027945 */ /* 0x000fe20003800200 */
[----:B------:R-:W-:Y:S01]  /*0910*/  SHF.R.S32.HI R20, RZ, 0x1f, R12 ;  /* 0x0000001fff147819 */ /* 0x000fe2000001140c */
[----:B------:R-:W-:Y:S01]  /*0920*/  VIADD R11, R12, 0x100 ;  /* 0x000001000c0b7836 */ /* 0x000fe20000000000 */
[----:B------:R-:W-:Y:S01]  /*0930*/  ISETP.GE.U32.AND P0, PT, R18, R13, PT ;  /* 0x0000000d1200720c */ /* 0x000fe20003f06070 */
[----:B------:R-:W-:Y:S01]  /*0940*/  IMAD.MOV.U32 R17, RZ, RZ, R10 ;  /* 0x000000ffff117224 */ /* 0x000fe200078e000a */
[----:B------:R-:W-:Y:S01]  /*0950*/  IADD3 R21, P1, P2, R12, R6, R3 ;  /* 0x000000060c157210 */ /* 0x000fe20007a3e003 */
[----:B------:R-:W-:Y:S01]  /*0960*/  IMAD.MOV.U32 R15, RZ, RZ, R9 ;  /* 0x000000ffff0f7224 */ /* 0x000fe200078e0009 */
[----:B------:R-:W-:Y:S02]  /*0970*/  PRMT R19, R16, 0x7610, R19 ;  /* 0x0000761010137816 */ /* 0x000fe40000000013 */
[----:B------:R-:W-:-:S07]  /*0980*/  IADD3.X R20, PT, PT, R20, R7, RZ, P1, P2 ;  /* 0x0000000714147210 */ /* 0x000fce0000fe44ff */
[----:B------:R-:W-:Y:S05]  /*0990*/  @!P0 BRA `(.L_x_170) ;  /* 0x0000000000308947 */ /* 0x000fea0003800000 */
[C---:B------:R-:W-:Y:S01]  /*09a0*/  ISETP.GE.U32.AND P2, PT, R13.reuse, R18, PT ;  /* 0x000000120d00720c */ /* 0x040fe20003f46070 */
        /* <DEDUP_REMOVED lines=11> */
.L_x_170:
[----:B------:R-:W-:Y:S05]  /*0a60*/  BSYNC.RECONVERGENT B2 ;  /* 0x0000000000027941 */ /* 0x000fea0003800200 */
.L_x_169:
[----:B------:R-:W-:Y:S01]  /*0a70*/  LOP3.LUT R13, R19, 0xffff, RZ, 0xc0, !PT ;  /* 0x0000ffff130d7812 */ /* 0x000fe200078ec0ff */
[----:B------:R-:W-:Y:S01]  /*0a80*/  BSSY.RECONVERGENT B2, `(.L_x_171) ;  /* 0x0000015000027945 */ /* 0x000fe20003800200 */
[----:B------:R-:W-:Y:S02]  /*0a90*/  SHF.R.S32.HI R10, RZ, 0x1f, R11 ;  /* 0x0000001fff0a7819 */ /* 0x000fe4000001140b */
[----:B------:R-:W-:Y:S02]  /*0aa0*/  ISETP.GE.U32.AND P0, PT, R13, R14, PT ;  /* 0x0000000e0d00720c */ /* 0x000fe40003f06070 */
[----:B------:R-:W-:Y:S01]  /*0ab0*/  IADD3 R16, P1, P2, R11, R6, R3 ;  /* 0x000000060b107210 */ /* 0x000fe20007a3e003 */
[----:B------:R-:W-:Y:S01]  /*0ac0*/  IMAD.MOV.U32 R11, RZ, RZ, R15 ;  /* 0x000000ffff0b7224 */ /* 0x000fe200078e000f */
[----:B------:R-:W-:Y:S02]  /*0ad0*/  PRMT R9, R19, 0x7610, R9 ;  /* 0x0000761013097816 */ /* 0x000fe40000000009 */
[----:B------:R-:W-:Y:S01]  /*0ae0*/  IADD3.X R18, PT, PT, R10, R7, RZ, P1, P2 ;  /* 0x000000070a127210 */ /* 0x000fe20000fe44ff */
[----:B------:R-:W-:-:S06]  /*0af0*/  IMAD.MOV.U32 R10, RZ, RZ, R17 ;  /* 0x000000ffff0a7224 */ /* 0x000fcc00078e0011 */
        /* <DEDUP_REMOVED lines=13> */
.L_x_172:
[----:B------:R-:W-:Y:S05]  /*0bd0*/  BSYNC.RECONVERGENT B2 ;  /* 0x0000000000027941 */ /* 0x000fea0003800200 */
.L_x_171:
[C---:B------:R-:W-:Y:S02]  /*0be0*/  VIADD R13, R12.reuse, 0x200 ;  /* 0x000002000c0d7836 */ /* 0x040fe40000000000 */
[----:B------:R-:W-:-:S03]  /*0bf0*/  VIADD R12, R12, 0x400 ;  /* 0x000004000c0c7836 */ /* 0x000fc60000000000 */
[----:B------:R-:W-:-:S13]  /*0c00*/  ISETP.GE.AND P0, PT, R13, R2, PT ;  /* 0x000000020d00720c */ /* 0x000fda0003f06270 */
[----:B------:R-:W-:Y:S05]  /*0c10*/  @!P0 BRA `(.L_x_173) ;  /* 0xfffffff800588947 */ /* 0x000fea000383ffff */
.L_x_159:
[----:B------:R-:W-:Y:S05]  /*0c20*/  BSYNC.RECONVERGENT B1 ;  /* 0x0000000000017941 */ /* 0x000fea0003800200 */
.L_x_158:
[----:B------:R-:W-:-:S13]  /*0c30*/  ISETP.GE.AND P0, PT, R2, 0x100, PT ;  /* 0x000001000200780c */ /* 0x000fda0003f06270 */
[----:B------:R-:W-:Y:S05]  /*0c40*/  @!P0 BRA `(.L_x_174) ;  /* 0x0000001000c08947 */ /* 0x000fea0003800000 */
[C---:B0----5:R-:W-:Y:S01]  /*0c50*/  PRMT R4, R9.reuse, 0x7610, R4 ;  /* 0x0000761009047816 */ /* 0x061fe20000000004 */
[----:B------:R-:W0:Y:S01]  /*0c60*/  S2R R12, SR_LANEID ;  /* 0x00000000000c7919 */ /* 0x000e220000000000 */
[C---:B------:R-:W-:Y:S01]  /*0c70*/  LOP3.LUT R6, R9.reuse, 0xffff, RZ, 0xc0, !PT ;  /* 0x0000ffff09067812 */ /* 0x040fe200078ec0ff */
[----:B------:R-:W-:Y:S01]  /*0c80*/  BSSY.RECONVERGENT B1, `(.L_x_175) ;  /* 0x0000017000017945 */ /* 0x000fe20003800200 */
[----:B------:R-:W-:Y:S01]  /*0c90*/  IMAD.MOV.U32 R7, RZ, RZ, R10 ;  /* 0x000000ffff077224 */ /* 0x000fe200078e000a */
[----:B------:R-:W-:Y:S01]  /*0ca0*/  SHFL.DOWN PT, R5, R10, 0x1, 0x1f ;  /* 0x08201f000a057f89 */ /* 0x000fe200000e0000 */
[----:B------:R-:W-:Y:S01]  /*0cb0*/  IMAD.MOV.U32 R13, RZ, RZ, R11 ;  /* 0x000000ffff0d7224 */ /* 0x000fe200078e000b */
[----:B------:R-:W-:Y:S02]  /*0cc0*/  PRMT R2, R9, 0x7610, R2 ;  /* 0x0000761009027816 */ /* 0x000fe40000000002 */
[----:B------:R-:W1:Y:S04]  /*0cd0*/  SHFL.DOWN PT, R4, R4, 0x1, 0x1f ;  /* 0x08201f0004047f89 */ /* 0x000e6800000e0000 */
[----:B------:R2:W3:Y:S01]  /*0ce0*/  SHFL.DOWN PT, R14, R11, 0x1, 0x1f ;  /* 0x08201f000b0e7f89 */ /* 0x0004e200000e0000 */
[----:B-1----:R-:W-:-:S04]  /*0cf0*/  LOP3.LUT R3, R4, 0xffff, RZ, 0xc0, !PT ;  /* 0x0000ffff04037812 */ /* 0x002fc800078ec0ff */
[----:B------:R-:W-:-:S04]  /*0d00*/  ISETP.GE.U32.AND P0, PT, R6, R3, PT ;  /* 0x000000030600720c */ /* 0x000fc80003f06070 */
[----:B0-----:R-:W-:-:S13]  /*0d10*/  ISETP.GT.OR P0, PT, R12, 0x1e, !P0 ;  /* 0x0000001e0c00780c */ /* 0x001fda0004704670 */
[----:B--23--:R-:W-:Y:S05]  /*0d20*/  @P0 BRA `(.L_x_176) ;  /* 0x0000000000300947 */ /* 0x00cfea0003800000 */
        /* <DEDUP_REMOVED lines=12> */
.L_x_176:
[----:B------:R-:W-:Y:S05]  /*0df0*/  BSYNC.RECONVERGENT B1 ;  /* 0x0000000000017941 */ /* 0x000fea0003800200 */
.L_x_175:
        /* <DEDUP_REMOVED lines=25> */
.L_x_178:
[----:B------:R-:W-:Y:S05]  /*0f90*/  BSYNC.RECONVERGENT B1 ;  /* 0x0000000000017941 */ /* 0x000fea0003800200 */
.L_x_177:
        /* <DEDUP_REMOVED lines=25> */
.L_x_180:
[----:B------:R-:W-:Y:S05]  /*1130*/  BSYNC.RECONVERGENT B1 ;  /* 0x0000000000017941 */ /* 0x000fea0003800200 */
.L_x_179:
        /* <DEDUP_REMOVED lines=25> */
.L_x_182:
[----:B------:R-:W-:Y:S05]  /*12d0*/  BSYNC.RECONVERGENT B1 ;  /* 0x0000000000017941 */ /* 0x000fea0003800200 */
.L_x_181:
        /* <DEDUP_REMOVED lines=26> */
.L_x_184:
[----:B------:R-:W-:Y:S05]  /*1480*/  BSYNC.RECONVERGENT B1 ;  /* 0x0000000000017941 */ /* 0x000fea0003800200 */
.L_x_183:
        /* <DEDUP_REMOVED lines=12> */
.L_x_186:
[----:B------:R-:W-:Y:S05]  /*1550*/  BSYNC.RECONVERGENT B1 ;  /* 0x0000000000017941 */ /* 0x000fea0003800200 */
.L_x_185:
        /* <DEDUP_REMOVED lines=13> */
[----:B-1----:R2:W1:Y:S04]  /*1630*/  LDS.U16 R12, [R2+0x38] ;  /* 0x00003800020c7984 */ /* 0x0024680000000400 */
[----:B------:R2:W4:Y:S04]  /*1640*/  LDS.U16 R11, [R2+0x48] ;  /* 0x00004800020b7984 */ /* 0x0005280000000400 */
        /* <DEDUP_REMOVED lines=18> */
.L_x_189:
[----:B------:R-:W-:Y:S05]  /*1770*/  BSYNC.RECONVERGENT B1 ;  /* 0x0000000000017941 */ /* 0x000fea0003800200 */
.L_x_188:
        /* <DEDUP_REMOVED lines=20> */
.L_x_191:
[----:B------:R-:W-:Y:S05]  /*18c0*/  BSYNC.RECONVERGENT B1 ;  /* 0x0000000000017941 */ /* 0x000fea0003800200 */
.L_x_190:
        /* <DEDUP_REMOVED lines=20> */
.L_x_193:
[----:B------:R-:W-:Y:S05]  /*1a10*/  BSYNC.RECONVERGENT B1 ;  /* 0x0000000000017941 */ /* 0x000fea0003800200 */
.L_x_192:
        /* <DEDUP_REMOVED lines=20> */
.L_x_195:
[----:B------:R-:W-:Y:S05]  /*1b60*/  BSYNC.RECONVERGENT B1 ;  /* 0x0000000000017941 */ /* 0x000fea0003800200 */
.L_x_194:
        /* <DEDUP_REMOVED lines=20> */
.L_x_197:
[----:B------:R-:W-:Y:S05]  /*1cb0*/  BSYNC.RECONVERGENT B1 ;  /* 0x0000000000017941 */ /* 0x000fea0003800200 */
.L_x_196:
        /* <DEDUP_REMOVED lines=20> */
.L_x_199:
[----:B------:R-:W-:Y:S05]  /*1e00*/  BSYNC.RECONVERGENT B1 ;  /* 0x0000000000017941 */ /* 0x000fea0003800200 */
.L_x_198:
        /* <DEDUP_REMOVED lines=18> */
[----:B------:R-:W-:Y:S01]  /*1f30*/  SEL R4, R8, R13, P1 ;  /* 0x0000000d08047207 */ /* 0x000fe20000800000 */
[----:B------:R-:W-:Y:S06]  /*1f40*/  BRA `(.L_x_187) ;  /* 0x0000004000c47947 */ /* 0x000fec0003800000 */
.L_x_174:
[----:B------:R-:W-:Y:S01]  /*1f50*/  LOP3.LUT R3, R8, 0x3e0, RZ, 0xc0, !PT ;  /* 0x000003e008037812 */ /* 0x000fe200078ec0ff */
[----:B------:R-:W-:Y:S01]  /*1f60*/  BSSY.RECONVERGENT B1, `(.L_x_200) ;  /* 0x000001f000017945 */ /* 0x000fe20003800200 */
[C---:B0----5:R-:W-:Y:S01]  /*1f70*/  PRMT R4, R9.reuse, 0x7610, R4 ;  /* 0x0000761009047816 */ /* 0x061fe20000000004 */
[----:B------:R-:W-:Y:S01]  /*1f80*/  IMAD.MOV.U32 R17, RZ, RZ, R10 ;  /* 0x000000ffff117224 */ /* 0x000fe200078e000a */
[----:B------:R-:W-:Y:S01]  /*1f90*/  LOP3.LUT R14, R9, 0xffff, RZ, 0xc0, !PT ;  /* 0x0000ffff090e7812 */ /* 0x000fe200078ec0ff */
[----:B------:R-:W-:Y:S01]  /*1fa0*/  VIADD R5, R3, 0x20 ;  /* 0x0000002003057836 */ /* 0x000fe20000000000 */
[----:B------:R-:W-:Y:S01]  /*1fb0*/  LOP3.LUT R3, RZ, R3, RZ, 0x33, !PT ;  /* 0x00000003ff037212 */ /* 0x000fe200078e33ff */
[----:B------:R-:W-:-:S03]  /*1fc0*/  IMAD.MOV.U32 R19, RZ, RZ, R11 ;  /* 0x000000ffff137224 */ /* 0x000fc600078e000b */
[----:B------:R-:W-:Y:S01]  /*1fd0*/  ISETP.GT.AND P0, PT, R5, R2, PT ;  /* 0x000000020500720c */ /* 0x000fe20003f04270 */
[----:B------:R-:W-:Y:S01]  /*1fe0*/  IMAD.IADD R3, R2, 0x1, R3 ;  /* 0x0000000102037824 */ /* 0x000fe200078e0203 */
[----:B------:R-:W-:-:S04]  /*1ff0*/  PRMT R5, R9, 0x7610, R5 ;  /* 0x0000761009057816 */ /* 0x000fc80000000005 */
[----:B------:R-:W-:Y:S02]  /*2000*/  SEL R6, R3, 0x1f, P0 ;  /* 0x0000001f03067807 */ /* 0x000fe40000000000 */
[----:B------:R-:W0:Y:S03]  /*2010*/  S2R R3, SR_LANEID ;  /* 0x0000000000037919 */ /* 0x000e260000000000 */
[----:B------:R-:W1:Y:S04]  /*2020*/  SHFL.DOWN PT, R4, R4, 0x1, R6 ;  /* 0x0820000004047989 */ /* 0x000e6800000e0006 */
[----:B------:R2:W3:Y:S04]  /*2030*/  SHFL.DOWN PT, R13, R10, 0x1, R6 ;  /* 0x082000000a0d7989 */ /* 0x0004e800000e0006 */
[----:B------:R2:W4:Y:S01]  /*2040*/  SHFL.DOWN PT, R12, R11, 0x1, R6 ;  /* 0x082000000b0c7989 */ /* 0x00052200000e0006 */
[----:B-1----:R-:W-:-:S04]  /*2050*/  LOP3.LUT R7, R4, 0xffff, RZ, 0xc0, !PT ;  /* 0x0000ffff04077812 */ /* 0x002fc800078ec0ff */
[----:B------:R-:W-:-:S04]  /*2060*/  ISETP.GE.U32.AND P0, PT, R14, R7, PT ;  /* 0x000000070e00720c */ /* 0x000fc80003f06070 */
[----:B0-----:R-:W-:-:S13]  /*2070*/  ISETP.GE.OR P0, PT, R3, R6, !P0 ;  /* 0x000000060300720c */ /* 0x001fda0004706670 */
[----:B--234-:R-:W-:Y:S05]  /*2080*/  @P0 BRA `(.L_x_201) ;  /* 0x0000000000300947 */ /* 0x01cfea0003800000 */
        /* <DEDUP_REMOVED lines=12> */
.L_x_201:
[----:B------:R-:W-:Y:S05]  /*2150*/  BSYNC.RECONVERGENT B1 ;  /* 0x0000000000017941 */ /* 0x000fea0003800200 */
.L_x_200:
[----:B------:R-:W-:Y:S01]  /*2160*/  PRMT R7, R5, 0x7610, R2 ;  /* 0x0000761005077816 */ /* 0x000fe20000000002 */
        /* <DEDUP_REMOVED lines=25> */
.L_x_203:
[----:B------:R-:W-:Y:S05]  /*2300*/  BSYNC.RECONVERGENT B1 ;  /* 0x0000000000017941 */ /* 0x000fea0003800200 */
.L_x_202:
        /* <DEDUP_REMOVED lines=26> */
.L_x_205:
[----:B------:R-:W-:Y:S05]  /*24b0*/  BSYNC.RECONVERGENT B1 ;  /* 0x0000000000017941 */ /* 0x000fea0003800200 */
.L_x_204:
[----:B------:R-:W-:Y:S01]  /*24c0*/  PRMT R5, R7, 0x7610, R3 ;  /* 0x0000761007057816 */ /* 0x000fe20000000003 */
        /* <DEDUP_REMOVED lines=25> */
.L_x_207:
[----:B------:R-:W-:Y:S05]  /*2660*/  BSYNC.RECONVERGENT B1 ;  /* 0x0000000000017941 */ /* 0x000fea0003800200 */
.L_x_206:
[----:B------:R-:W-:Y:S01]  /*2670*/  PRMT R4, R9, 0x7610, R4 ;  /* 0x0000761009047816 */ /* 0x000fe20000000004 */
[----:B------:R-:W-:Y:S01]  /*2680*/  VIADD R5, R3, 0x10 ;  /* 0x0000001003057836 */ /* 0x000fe20000000000 */
[----:B------:R-:W-:Y:S01]  /*2690*/  LOP3.LUT R10, R9, 0xffff, RZ, 0xc0, !PT ;  /* 0x0000ffff090a7812 */ /* 0x000fe200078ec0ff */
[----:B------:R-:W-:Y:S01]  /*26a0*/  SHFL.DOWN PT, R14, R13, 0x10, R6 ;  /* 0x0a0000000d0e7989 */ /* 0x000fe200000e0006 */
[----:B------:R-:W-:Y:S01]  /*26b0*/  BSSY.RECONVERGENT B1, `(.L_x_208) ;  /* 0x0000017000017945 */ /* 0x000fe20003800200 */
[----:B------:R-:W-:Y:S02]  /*26c0*/  ISETP.NE.AND P3, PT, R3, RZ, PT ;  /* 0x000000ff0300720c */ /* 0x000fe40003f65270 */
[----:B------:R0:W1:Y:S01]  /*26d0*/  SHFL.DOWN PT, R12, R4, 0x10, R6 ;  /* 0x0a000000040c7989 */ /* 0x00006200000e0006 */
[----:B------:R-:W-:-:S03]  /*26e0*/  PRMT R3, R9, 0x7610, R3 ;  /* 0x0000761009037816 */ /* 0x000fc60000000003 */
[----:B------:R2:W3:Y:S01]  /*26f0*/  SHFL.DOWN PT, R16, R15, 0x10, R6 ;  /* 0x0a0000000f107989 */ /* 0x0004e200000e0006 */
[----:B0-----:R-:W-:Y:S01]  /*2700*/  IMAD.MOV.U32 R4, RZ, RZ, R15 ;  /* 0x000000ffff047224 */ /* 0x001fe200078e000f */
[----:B-1----:R-:W-:-:S04]  /*2710*/  LOP3.LUT R7, R12, 0xffff, RZ, 0xc0, !PT ;  /* 0x0000ffff0c077812 */ /* 0x002fc800078ec0ff */
[----:B------:R-:W-:-:S04]  /*2720*/  ISETP.GE.U32.AND P0, PT, R10, R7, PT ;  /* 0x000000070a00720c */ /* 0x000fc80003f06070 */
[----:B------:R-:W-:Y:S01]  /*2730*/  ISETP.GT.OR P0, PT, R5, R6, !P0 ;  /* 0x000000060500720c */ /* 0x000fe20004704670 */
[----:B------:R-:W-:-:S12]  /*2740*/  IMAD.MOV.U32 R5, RZ, RZ, R13 ;  /* 0x000000ffff057224 */ /* 0x000fd800078e000d */
[----:B--23--:R-:W-:Y:S05]  /*2750*/  @P0 BRA `(.L_x_209) ;  /* 0x0000000000300947 */ /* 0x00cfea0003800000 */
        /* <DEDUP_REMOVED lines=12> */
.L_x_209:
[----:B------:R-:W-:Y:S05]  /*2820*/  BSYNC.RECONVERGENT B1 ;  /* 0x0000000000017941 */ /* 0x000fea0003800200 */
.L_x_208:
[----:B------:R-:W-:Y:S04]  /*2830*/  BSSY.RECONVERGENT B1, `(.L_x_210) ;  /* 0x000000c000017945 */ /* 0x000fe80003800200 */
[----:B------:R-:W-:Y:S05]  /*2840*/  @P3 BRA `(.L_x_211) ;  /* 0x0000000000283947 */ /* 0x000fea0003800000 */
[----:B------:R-:W0:Y:S01]  /*2850*/  S2R R10, SR_CgaCtaId ;  /* 0x00000000000a7919 */ /* 0x000e220000008800 */
[----:B------:R-:W-:Y:S02]  /*2860*/  MOV R7, 0x400 ;  /* 0x0000040000077802 */ /* 0x000fe40000000f00 */
[----:B------:R-:W-:-:S04]  /*2870*/  SHF.R.U32.HI R6, RZ, 0x1, R8 ;  /* 0x00000001ff067819 */ /* 0x000fc80000011608 */
[----:B------:R-:W-:Y:S02]  /*2880*/  LOP3.LUT R6, R6, 0x1f0, RZ, 0xc0, !PT ;  /* 0x000001f006067812 */ /* 0x000fe400078ec0ff */
[----:B0-----:R-:W-:-:S05]  /*2890*/  LEA R7, R10, R7, 0x18 ;  /* 0x000000070a077211 */ /* 0x001fca00078ec0ff */
[----:B------:R-:W-:Y:S02]  /*28a0*/  IMAD.IADD R9, R6, 0x1, R7 ;  /* 0x0000000106097824 */ /* 0x000fe400078e0207 */
[----:B------:R-:W-:Y:S02]  /*28b0*/  IMAD.MOV.U32 R6, RZ, RZ, R5 ;  /* 0x000000ffff067224 */ /* 0x000fe400078e0005 */
[----:B------:R-:W-:Y:S01]  /*28c0*/  IMAD.MOV.U32 R7, RZ, RZ, R4 ;  /* 0x000000ffff077224 */ /* 0x000fe200078e0004 */
[----:B------:R0:W-:Y:S04]  /*28d0*/  STS.U16 [R9+0x8], R3 ;  /* 0x0000080309007388 */ /* 0x0001e80000000400 */
[----:B------:R0:W-:Y:S02]  /*28e0*/  STS.64 [R9+0x10], R6 ;  /* 0x0000100609007388 */ /* 0x0001e40000000a00 */
.L_x_211:
[----:B------:R-:W-:Y:S05]  /*28f0*/  BSYNC.RECONVERGENT B1 ;  /* 0x0000000000017941 */ /* 0x000fea0003800200 */
.L_x_210:
[----:B------:R-:W-:Y:S01]  /*2900*/  BAR.SYNC.DEFER_BLOCKING 0x0 ;  /* 0x0000000000007b1d */ /* 0x000fe20000010000 */
[----:B------:R-:W-:-:S13]  /*2910*/  ISETP.NE.AND P2, PT, R8, RZ, PT ;  /* 0x000000ff0800720c */ /* 0x000fda0003f45270 */
[----:B------:R-:W-:Y:S05]  /*2920*/  @P2 BRA `(.L_x_187) ;  /* 0x00000038004c2947 */ /* 0x000fea0003800000 */
[C---:B------:R-:W-:Y:S01]  /*2930*/  ISETP.GE.AND P0, PT, R2.reuse, 0x21, PT ;  /* 0x000000210200780c */ /* 0x040fe20003f06270 */
[----:B0-----:R-:W-:Y:S01]  /*2940*/  IMAD.MOV.U32 R7, RZ, RZ, R5 ;  /* 0x000000ffff077224 */ /* 0x001fe200078e0005 */
[C---:B------:R-:W-:Y:S01]  /*2950*/  ISETP.GE.AND P1, PT, R2.reuse, 0x41, PT ;  /* 0x000000410200780c */ /* 0x040fe20003f26270 */
[----:B------:R-:W-:Y:S01]  /*2960*/  IMAD.MOV.U32 R10, RZ, RZ, R4 ;  /* 0x000000ffff0a7224 */ /* 0x000fe200078e0004 */
[----:B------:R-:W-:Y:S02]  /*2970*/  ISETP.GE.AND P5, PT, R2, 0x61, PT ;  /* 0x000000610200780c */ /* 0x000fe40003fa6270 */
[----:B------:R-:W-:-:S07]  /*2980*/  PRMT R6, R3, 0x7610, R6 ;  /* 0x0000761003067816 */ /* 0x000fce0000000006 */
[----:B------:R-:W-:Y:S05]  /*2990*/  @!P0 BRA `(.L_x_212) ;  /* 0x0000000000648947 */ /* 0x000fea0003800000 */
[----:B------:R-:W0:Y:S01]  /*29a0*/  S2R R7, SR_CgaCtaId ;  /* 0x0000000000077919 */ /* 0x000e220000008800 */
[----:B------:R-:W-:Y:S01]  /*29b0*/  MOV R6, 0x400 ;  /* 0x0000040000067802 */ /* 0x000fe20000000f00 */
[----:B------:R-:W-:Y:S01]  /*29c0*/  BSSY.RECONVERGENT B1, `(.L_x_212) ;  /* 0x0000016000017945 */ /* 0x000fe20003800200 */
[----:B------:R-:W-:Y:S01]  /*29d0*/  LOP3.LUT R11, R3, 0xffff, RZ, 0xc0, !PT ;  /* 0x0000ffff030b7812 */ /* 0x000fe200078ec0ff */
[----:B------:R-:W-:Y:S01]  /*29e0*/  IMAD.MOV.U32 R10, RZ, RZ, R4 ;  /* 0x000000ffff0a7224 */ /* 0x000fe200078e0004 */
[----:B0-----:R-:W-:Y:S01]  /*29f0*/  LEA R9, R7, R6, 0x18 ;  /* 0x0000000607097211 */ /* 0x001fe200078ec0ff */
[----:B------:R-:W-:Y:S01]  /*2a00*/  IMAD.MOV.U32 R7, RZ, RZ, R5 ;  /* 0x000000ffff077224 */ /* 0x000fe200078e0005 */
        /* <DEDUP_REMOVED lines=17> */
.L_x_213:
[----:B------:R-:W-:Y:S05]  /*2b20*/  BSYNC.RECONVERGENT B1 ;  /* 0x0000000000017941 */ /* 0x000fea0003800200 */
.L_x_212:
[C---:B------:R-:W-:Y:S01]  /*2b30*/  ISETP.GE.AND P4, PT, R2.reuse, 0x81, PT ;  /* 0x000000810200780c */ /* 0x040fe20003f86270 */
[----:B------:R-:W-:Y:S01]  /*2b40*/  IMAD.MOV.U32 R9, RZ, RZ, R7 ;  /* 0x000000ffff097224 */ /* 0x000fe200078e0007 */
[----:B------:R-:W-:Y:S01]  /*2b50*/  ISETP.GE.AND P3, PT, R2, 0xa1, PT ;  /* 0x000000a10200780c */ /* 0x000fe20003f66270 */
[----:B------:R-:W-:Y:S01]  /*2b60*/  IMAD.MOV.U32 R8, RZ, RZ, R10 ;  /* 0x000000ffff087224 */ /* 0x000fe200078e000a */
[----:B------:R-:W-:Y:S01]  /*2b70*/  PRMT R3, R6, 0x7610, R3 ;  /* 0x0000761006037816 */ /* 0x000fe20000000003 */
[----:B------:R-:W-:Y:S10]  /*2b80*/  @!P1 BRA `(.L_x_214) ;  /* 0x0000000000649947 */ /* 0x000ff40003800000 */
[----:B------:R-:W0:Y:S01]  /*2b90*/  S2R R4, SR_CgaCtaId ;  /* 0x0000000000047919 */ /* 0x000e220000008800 */
[----:B------:R-:W-:Y:S01]  /*2ba0*/  MOV R3, 0x400 ;  /* 0x0000040000037802 */ /* 0x000fe20000000f00 */
[----:B------:R-:W-:Y:S01]  /*2bb0*/  BSSY.RECONVERGENT B1, `(.L_x_214) ;  /* 0x0000016000017945 */ /* 0x000fe20003800200 */
[----:B------:R-:W-:Y:S02]  /*2bc0*/  IMAD.MOV.U32 R9, RZ, RZ, R7 ;  /* 0x000000ffff097224 */ /* 0x000fe400078e0007 */
[----:B------:R-:W-:Y:S01]  /*2bd0*/  IMAD.MOV.U32 R8, RZ, RZ, R10 ;  /* 0x000000ffff087224 */ /* 0x000fe200078e000a */
[----:B0-----:R-:W-:Y:S02]  /*2be0*/  LEA R11, R4, R3, 0x18 ;  /* 0x00000003040b7211 */ /* 0x001fe400078ec0ff */
[C---:B------:R-:W-:Y:S02]  /*2bf0*/  LOP3.LUT R4, R6.reuse, 0xffff, RZ, 0xc0, !PT ;  /* 0x0000ffff06047812 */ /* 0x040fe400078ec0ff */
[----:B------:R-:W-:Y:S01]  /*2c00*/  PRMT R3, R6, 0x7610, R3 ;  /* 0x0000761006037816 */ /* 0x000fe20000000003 */
        /* <DEDUP_REMOVED lines=16> */
.L_x_215:
[----:B------:R-:W-:Y:S05]  /*2d10*/  BSYNC.RECONVERGENT B1 ;  /* 0x0000000000017941 */ /* 0x000fea0003800200 */
.L_x_214:
[----:B------:R-:W-:Y:S01]  /*2d20*/  PRMT R4, R3, 0x7610, R4 ;  /* 0x0000761003047816 */ /* 0x000fe20000000004 */
[----:B------:R-:W-:Y:S02]  /*2d30*/  IMAD.MOV.U32 R7, RZ, RZ, R9 ;  /* 0x000000ffff077224 */ /* 0x000fe400078e0009 */
[----:B------:R-:W-:Y:S01]  /*2d40*/  IMAD.MOV.U32 R10, RZ, RZ, R8 ;  /* 0x000000ffff0a7224 */ /* 0x000fe200078e0008 */
[----:B------:R-:W-:Y:S06]  /*2d50*/  @!P5 BRA `(.L_x_216) ;  /* 0x000000000064d947 */ /* 0x000fec0003800000 */
        /* <DEDUP_REMOVED lines=24> */
.L_x_217:
[----:B------:R-:W-:Y:S05]  /*2ee0*/  BSYNC.RECONVERGENT B1 ;  /* 0x0000000000017941 */ /* 0x000fea0003800200 */
.L_x_216:
        /* <DEDUP_REMOVED lines=30> */
.L_x_219:
[----:B------:R-:W-:Y:S05]  /*30d0*/  BSYNC.RECONVERGENT B1 ;  /* 0x0000000000017941 */ /* 0x000fea0003800200 */
.L_x_218:
        /* <DEDUP_REMOVED lines=28> */
.L_x_221:
[----:B------:R-:W-:Y:S05]  /*32a0*/  BSYNC.RECONVERGENT B1 ;  /* 0x0000000000017941 */ /* 0x000fea0003800200 */
.L_x_220:
        /* <DEDUP_REMOVED lines=28> */
.L_x_223:
[----:B------:R-:W-:Y:S05]  /*3470*/  BSYNC.RECONVERGENT B1 ;  /* 0x0000000000017941 */ /* 0x000fea0003800200 */
.L_x_222:
[----:B------:R-:W-:Y:S01]  /*3480*/  PRMT R3, R2, 0x7610, R3 ;  /* 0x0000761002037816 */ /* 0x000fe20000000003 */
[----:B------:R-:W-:Y:S02]  /*3490*/  IMAD.MOV.U32 R5, RZ, RZ, R9 ;  /* 0x000000ffff057224 */ /* 0x000fe400078e0009 */
[----:B------:R-:W-:Y:S01]  /*34a0*/  IMAD.MOV.U32 R4, RZ, RZ, R8 ;  /* 0x000000ffff047224 */ /* 0x000fe200078e0008 */
[----:B------:R-:W-:Y:S06]  /*34b0*/  @!P6 BRA `(.L_x_187) ;  /* 0x0000002c0068e947 */ /* 0x000fec0003800000 */
[----:B------:R-:W0:Y:S01]  /*34c0*/  S2R R4, SR_CgaCtaId ;  /* 0x0000000000047919 */ /* 0x000e220000008800 */
[----:B------:R-:W-:Y:S01]  /*34d0*/  MOV R3, 0x400 ;  /* 0x0000040000037802 */ /* 0x000fe20000000f00 */
[----:B------:R-:W-:Y:S01]  /*34e0*/  IMAD.MOV.U32 R5, RZ, RZ, R9 ;  /* 0x000000ffff057224 */ /* 0x000fe200078e0009 */
[----:B------:R-:W-:Y:S02]  /*34f0*/  LOP3.LUT R6, R2, 0xffff, RZ, 0xc0, !PT ;  /* 0x0000ffff02067812 */ /* 0x000fe400078ec0ff */
        /* <DEDUP_REMOVED lines=21> */
.L_x_155:
[----:B------:R-:W0:Y:S01]  /*3650*/  S2R R7, SR_TID.X ;  /* 0x0000000000077919 */ /* 0x000e220000002100 */
[----:B------:R-:W1:Y:S02]  /*3660*/  LDCU.128 UR12, c[0x0][0x380] ;  /* 0x00007000ff0c77ac */ /* 0x000e640008000c00 */
[----:B-1----:R-:W-:Y:S02]  /*3670*/  IMAD.U32 R11, RZ, RZ, UR12 ;  /* 0x0000000cff0b7e24 */ /* 0x002fe4000f8e00ff */
[----:B------:R-:W-:Y:S01]  /*3680*/  IMAD.U32 R10, RZ, RZ, UR13 ;  /* 0x0000000dff0a7e24 */ /* 0x000fe2000f8e00ff */
[----:B0-----:R-:W-:-:S05]  /*3690*/  IADD3 R2, P0, PT, R3, R7, RZ ;  /* 0x0000000703027210 */ /* 0x001fca0007f1e0ff */
[----:B------:R-:W-:Y:S01]  /*36a0*/  IMAD.X R5, RZ, RZ, RZ, P0 ;  /* 0x000000ffff057224 */ /* 0x000fe200000e06ff */
[----:B------:R-:W-:-:S04]  /*36b0*/  LEA R14, P0, R2, R11, 0x1 ;  /* 0x0000000b020e7211 */ /* 0x000fc800078008ff */
[----:B------:R-:W-:-:S05]  /*36c0*/  LEA.HI.X R15, R2, R10, R5, 0x1, P0 ;  /* 0x0000000a020f7211 */ /* 0x000fca00000f0c05 */
[----:B------:R-:W2:Y:S04]  /*36d0*/  LDG.E.U16 R2, desc[UR10][R14.64] ;  /* 0x0000000a0e027981 */ /* 0x000ea8000c1e1500 */
[----:B------:R-:W2:Y:S04]  /*36e0*/  LDG.E.U16 R4, desc[UR10][R14.64+0x200] ;  /* 0x0002000a0e047981 */ /* 0x000ea8000c1e1500 */
[----:B------:R-:W3:Y:S04]  /*36f0*/  LDG.E.U16 R6, desc[UR10][R14.64+0x400] ;  /* 0x0004000a0e067981 */ /* 0x000ee8000c1e1500 */
[----:B------:R-:W4:Y:S04]  /*3700*/  LDG.E.U16 R8, desc[UR10][R14.64+0x600] ;  /* 0x0006000a0e087981 */ /* 0x000f28000c1e1500 */
[----:B------:R0:W5:Y:S01]  /*3710*/  LDG.E.U16 R5, desc[UR10][R14.64+0x800] ;  /* 0x0008000a0e057981 */ /* 0x000162000c1e1500 */
[----:B------:R-:W-:Y:S01]  /*3720*/  VIADD R17, R7, 0x200 ;  /* 0x0000020007117836 */ /* 0x000fe20000000000 */
[----:B------:R-:W-:Y:S01]  /*3730*/  ISETP.LE.U32.AND P0, PT, R13, UR6, PT ;  /* 0x000000060d007c0c */ /* 0x000fe2000bf03070 */
[----:B------:R-:W-:Y:S03]  /*3740*/  BSSY.RECONVERGENT B1, `(.L_x_224) ;  /* 0x0000027000017945 */ /* 0x000fe60003800200 */
[----:B------:R-:W-:Y:S01]  /*3750*/  ISETP.GE.U32.AND.EX P0, PT, RZ, R16, PT, P0 ;  /* 0x00000010ff00720c */ /* 0x000fe20003f06100 */
[----:B0-----:R-:W-:Y:S01]  /*3760*/  IMAD.U32 R14, RZ, RZ, UR15 ;  /* 0x0000000fff0e7e24 */ /* 0x001fe2000f8e00ff */
[----:B--2---:R-:W-:-:S02]  /*3770*/  VIMNMX.U16x2 R12, PT, PT, R4, R2, PT ;  /* 0x00000002040c7248 */ /* 0x004fc40003fe0200 */
[----:B------:R-:W-:Y:S01]  /*3780*/  ISETP.GE.U32.AND P1, PT, R4, R2, PT ;  /* 0x000000020400720c */ /* 0x000fe20003f26070 */
[----:B------:R-:W-:Y:S01]  /*3790*/  VIADD R2, R7, 0x100 ;  /* 0x0000010007027836 */ /* 0x000fe20000000000 */
[----:B---3--:R-:W-:Y:S02]  /*37a0*/  VIMNMX.U16x2 R15, PT, PT, R6, R12, PT ;  /* 0x0000000c060f7248 */ /* 0x008fe40003fe0200 */
[----:B------:R-:W-:Y:S02]  /*37b0*/  LOP3.LUT R9, R12, 0xffff, RZ, 0xc0, !PT ;  /* 0x0000ffff0c097812 */ /* 0x000fe400078ec0ff */
[----:B------:R-:W-:Y:S02]  /*37c0*/  PRMT R12, R15, 0x7610, R12 ;  /* 0x000076100f0c7816 */ /* 0x000fe4000000000c */
[----:B------:R-:W-:Y:S02]  /*37d0*/  ISETP.GE.U32.AND P2, PT, R6, R9, PT ;  /* 0x000000090600720c */ /* 0x000fe40003f46070 */
[----:B------:R-:W-:-:S02]  /*37e0*/  LOP3.LUT R9, R12, 0xffff, RZ, 0xc0, !PT ;  /* 0x0000ffff0c097812 */ /* 0x000fc400078ec0ff */
[C---:B----4-:R-:W-:Y:S01]  /*37f0*/  VIMNMX.U16x2 R4, PT, PT, R8.reuse, R12, PT ;  /* 0x0000000c08047248 */ /* 0x050fe20003fe0200 */
[----:B------:R-:W-:Y:S01]  /*3800*/  IMAD.U32 R12, RZ, RZ, UR14 ;  /* 0x0000000eff0c7e24 */ /* 0x000fe2000f8e00ff */
[----:B------:R-:W-:Y:S02]  /*3810*/  ISETP.GE.U32.AND P3, PT, R8, R9, PT ;  /* 0x000000090800720c */ /* 0x000fe40003f66070 */
[C---:B------:R-:W-:Y:S02]  /*3820*/  LOP3.LUT R18, R4.reuse, 0xffff, RZ, 0xc0, !PT ;  /* 0x0000ffff04127812 */ /* 0x040fe400078ec0ff */
[----:B------:R-:W-:-:S03]  /*3830*/  PRMT R9, R4, 0x7610, R9 ;  /* 0x0000761004097816 */ /* 0x000fc60000000009 */
[----:B------:R-:W-:Y:S02]  /*3840*/  @P2 SEL R17, R2, R7, !P1 ;  /* 0x0000000702112207 */ /* 0x000fe40004800000 */
[----:B------:R-:W-:Y:S02]  /*3850*/  IADD3 R20, P1, PT, R3, R12, RZ ;  /* 0x0000000c03147210 */ /* 0x000fe40007f3e0ff */
[C---:B------:R-:W-:Y:S02]  /*3860*/  LOP3.LUT R2, R7.reuse, 0x400, RZ, 0xfc, !PT ;  /* 0x0000040007027812 */ /* 0x040fe400078efcff */
[----:B------:R-:W-:Y:S02]  /*3870*/  @!P3 VIADD R17, R7, 0x300 ;  /* 0x000003000711b836 */ /* 0x000fe40000000000 */
[----:B------:R-:W-:Y:S01]  /*3880*/  IMAD.X R22, RZ, RZ, R14, P1 ;  /* 0x000000ffff167224 */ /* 0x000fe200008e060e */
[----:B-----5:R-:W-:Y:S02]  /*3890*/  ISETP.GE.U32.AND P1, PT, R18, R5, PT ;  /* 0x000000051200720c */ /* 0x020fe40003f26070 */
[----:B------:R-:W-:-:S02]  /*38a0*/  IADD3 R3, P3, PT, R17, R20, RZ ;  /* 0x0000001411037210 */ /* 0x000fc40007f7e0ff */
[----:B------:R-:W-:-:S03]  /*38b0*/  IADD3 R20, P2, PT, R2, R20, RZ ;  /* 0x0000001402147210 */ /* 0x000fc60007f5e0ff */
[--C-:B------:R-:W-:Y:S02]  /*38c0*/  IMAD.X R15, RZ, RZ, R22.reuse, P3 ;  /* 0x000000ffff0f7224 */ /* 0x100fe400018e0616 */
[----:B------:R-:W-:Y:S02]  /*38d0*/  IMAD.X R22, RZ, RZ, R22, P2 ;  /* 0x000000ffff167224 */ /* 0x000fe400010e0616 */
[----:B------:R-:W-:Y:S02]  /*38e0*/  IMAD.MOV.U32 R8, RZ, RZ, R3 ;  /* 0x000000ffff087224 */ /* 0x000fe400078e0003 */
[----:B------:R-:W-:Y:S01]  /*38f0*/  IMAD.MOV.U32 R6, RZ, RZ, R15 ;  /* 0x000000ffff067224 */ /* 0x000fe200078e000f */
[----:B------:R-:W-:Y:S06]  /*3900*/  @!P1 BRA `(.L_x_225) ;  /* 0x0000000000289947 */ /* 0x000fec0003800000 */
[C---:B------:R-:W-:Y:S01]  /*3910*/  ISETP.GE.U32.AND P2, PT, R5.reuse, R18, PT ;  /* 0x000000120500720c */ /* 0x040fe20003f46070 */
[----:B------:R-:W-:Y:S01]  /*3920*/  IMAD.MOV.U32 R8, RZ, RZ, R20 ;  /* 0x000000ffff087224 */ /* 0x000fe200078e0014 */
[----:B------:R-:W-:Y:S01]  /*3930*/  PRMT R9, R5, 0x7610, R9 ;  /* 0x0000761005097816 */ /* 0x000fe20000000009 */
[----:B------:R-:W-:-:S10]  /*3940*/  IMAD.MOV.U32 R6, RZ, RZ, R22 ;  /* 0x000000ffff067224 */ /* 0x000fd400078e0016 */
[----:B------:R-:W-:-:S04]  /*3950*/  @P2 ISETP.GE.U32.AND P1, PT, R17, R2, PT ;  /* 0x000000021100220c */ /* 0x000fc80003f26070 */
[----:B------:R-:W-:-:S04]  /*3960*/  @P2 ISETP.GE.U32.AND.EX P1, PT, RZ, RZ, PT, P1 ;  /* 0x000000ffff00220c */ /* 0x000fc80003f26110 */
[----:B------:R-:W-:Y:S02]  /*3970*/  @P2 SEL R4, R4, R5, !P1 ;  /* 0x0000000504042207 */ /* 0x000fe40004800000 */
[----:B------:R-:W-:Y:S02]  /*3980*/  @P2 SEL R8, R3, R20, !P1 ;  /* 0x0000001403082207 */ /* 0x000fe40004800000 */
[----:B------:R-:W-:Y:S02]  /*3990*/  @P2 SEL R6, R15, R22, !P1 ;  /* 0x000000160f062207 */ /* 0x000fe40004800000 */
[----:B------:R-:W-:-:S07]  /*39a0*/  @P2 PRMT R9, R4, 0x7610, R9 ;  /* 0x0000761004092816 */ /* 0x000fce0000000009 */
.L_x_225:
[----:B------:R-:W-:Y:S05]  /*39b0*/  BSYNC.RECONVERGENT B1 ;  /* 0x0000000000017941 */ /* 0x000fea0003800200 */
.L_x_224:
[----:B------:R-:W-:Y:S05]  /*39c0*/  @P0 BRA `(.L_x_226) ;  /* 0x00000014006c0947 */ /* 0x000fea0003800000 */
[----:B------:R-:W0:Y:S01]  /*39d0*/  LDCU.64 UR8, c[0x0][0x3e8] ;  /* 0x00007d00ff0877ac */ /* 0x000e220008000a00 */
[----:B------:R-:W-:Y:S01]  /*39e0*/  ISETP.NE.AND P0, PT, R7, RZ, PT ;  /* 0x000000ff0700720c */ /* 0x000fe20003f05270 */
[----:B------:R-:W-:Y:S01]  /*39f0*/  BSSY.RECONVERGENT B1, `(.L_x_227) ;  /* 0x0000012000017945 */ /* 0x000fe20003800200 */
[----:B------:R-:W-:Y:S01]  /*3a00*/  UMOV UR4, 0x8 ;  /* 0x0000000800047882 */ /* 0x000fe20000000000 */
[----:B------:R-:W-:Y:S02]  /*3a10*/  UMOV UR5, 0x0 ;  /* 0x0000000000057882 */ /* 0x000fe40000000000 */
[----:B0-----:R-:W-:-:S04]  /*3a20*/  UIMAD.WIDE.U32 UR4, UR8, 0x1, UR4 ;  /* 0x00000001080478a5 */ /* 0x001fc8000f8e0004 */
[----:B------:R-:W-:Y:S02]  /*3a30*/  UIADD3 UR7, UPT, UPT, UR5, UR9, URZ ;  /* 0x0000000905077290 */ /* 0x000fe4000fffe0ff */
[----:B------:R-:W-:Y:S02]  /*3a40*/  IMAD.U32 R5, RZ, RZ, UR5 ;  /* 0x00000005ff057e24 */ /* 0x000fe4000f8e00ff */
[----:B------:R-:W-:Y:S02]  /*3a50*/  IMAD.U32 R4, RZ, RZ, UR4 ;  /* 0x00000004ff047e24 */ /* 0x000fe4000f8e00ff */
[----:B------:R-:W-:Y:S01]  /*3a60*/  IMAD.U32 R5, RZ, RZ, UR7 ;  /* 0x00000007ff057e24 */ /* 0x000fe2000f8e00ff */
[----:B------:R-:W-:Y:S06]  /*3a70*/  @P0 BRA `(.L_x_228) ;  /* 0x0000000000240947 */ /* 0x000fec0003800000 */
[----:B------:R-:W-:Y:S02]  /*3a80*/  IMAD.MOV.U32 R18, RZ, RZ, 0x500 ;  /* 0x00000500ff127424 */ /* 0x000fe400078e00ff */
[----:B------:R-:W-:-:S05]  /*3a90*/  IMAD.MOV.U32 R19, RZ, RZ, 0x0 ;  /* 0x00000000ff137424 */ /* 0x000fca00078e00ff */
[----:B------:R-:W2:Y:S01]  /*3aa0*/  ATOMG.E.ADD.64.STRONG.GPU PT, R2, desc[UR10][R4.64], R18 ;  /* 0x80000012040279a8 */ /* 0x000ea200081ef50a */
[----:B------:R-:W0:Y:S01]  /*3ab0*/  S2UR UR5, SR_CgaCtaId ;  /* 0x00000000000579c3 */ /* 0x000e220000008800 */
[----:B------:R-:W-:Y:S02]  /*3ac0*/  UMOV UR4, 0x400 ;  /* 0x0000040000047882 */ /* 0x000fe40000000000 */
[----:B0-----:R-:W-:Y:S01]  /*3ad0*/  ULEA UR4, UR5, UR4, 0x18 ;  /* 0x0000000405047291 */ /* 0x001fe2000f8ec0ff */
[----:B--2---:R-:W-:-:S05]  /*3ae0*/  IADD3 R2, P0, PT, R2, UR6, RZ ;  /* 0x0000000602027c10 */ /* 0x004fca000ff1e0ff */
[----:B------:R-:W-:-:S05]  /*3af0*/  IMAD.X R3, RZ, RZ, R3, P0 ;  /* 0x000000ffff037224 */ /* 0x000fca00000e0603 */
[----:B------:R0:W-:Y:S03]  /*3b00*/  STS.64 [UR4+0x98], R2 ;  /* 0x00009802ff007988 */ /* 0x0001e60008000a04 */
.L_x_228:
[----:B------:R-:W-:Y:S05]  /*3b10*/  BSYNC.RECONVERGENT B1 ;  /* 0x0000000000017941 */ /* 0x000fea0003800200 */
.L_x_227:
[----:B------:R-:W1:Y:S08]  /*3b20*/  S2UR UR5, SR_CgaCtaId ;  /* 0x00000000000579c3 */ /* 0x000e700000008800 */
[----:B------:R-:W-:Y:S06]  /*3b30*/  BAR.SYNC.DEFER_BLOCKING 0x0 ;  /* 0x0000000000007b1d */ /* 0x000fec0000010000 */
[----:B------:R-:W-:-:S02]  /*3b40*/  UMOV UR4, 0x400 ;  /* 0x0000040000047882 */ /* 0x000fc40000000000 */
[----:B-1----:R-:W-:-:S06]  /*3b50*/  ULEA UR4, UR5, UR4, 0x18 ;  /* 0x0000000405047291 */ /* 0x002fcc000f8ec0ff */
[----:B------:R-:W-:-:S05]  /*3b60*/  IMAD.U32 R15, RZ, RZ, UR4 ;  /* 0x00000004ff0f7e24 */ /* 0x000fca000f8e00ff */
[----:B0-----:R-:W0:Y:S02]  /*3b70*/  LDS.64 R2, [R15+0x98] ;  /* 0x000098000f027984 */ /* 0x001e240000000a00 */
[----:B0-----:R-:W-:-:S04]  /*3b80*/  IADD3 R18, P1, PT, R2, 0x500, RZ ;  /* 0x0000050002127810 */ /* 0x001fc80007f3e0ff */
[----:B------:R-:W-:Y:S01]  /*3b90*/  ISETP.GT.U32.AND P0, PT, R18, R13, PT ;  /* 0x0000000d1200720c */ /* 0x000fe20003f04070 */
[----:B------:R-:W-:-:S05]  /*3ba0*/  IMAD.X R17, RZ, RZ, R3, P1 ;  /* 0x000000ffff117224 */ /* 0x000fca00008e0603 */
[----:B------:R-:W-:-:S13]  /*3bb0*/  ISETP.GT.AND.EX P0, PT, R17, R16, PT, P0 ;  /* 0x000000101100720c */ /* 0x000fda0003f04300 */
[----:B------:R-:W-:Y:S05]  /*3bc0*/  @P0 BRA `(.L_x_229) ;  /* 0x00000008005c0947 */ /* 0x000fea0003800000 */
[----:B------:R-:W-:Y:S01]  /*3bd0*/  BSSY.RECONVERGENT B1, `(.L_x_229) ;  /* 0x0000096000017945 */ /* 0x000fe20003800200 */
[----:B------:R-:W0:Y:S01]  /*3be0*/  LDCU.64 UR8, c[0x0][0x398] ;  /* 0x00007300ff0877ac */ /* 0x000e220008000a00 */
[----:B------:R-:W1:Y:S02]  /*3bf0*/  LDCU.128 UR12, c[0x0][0x380] ;  /* 0x00007000ff0c77ac */ /* 0x000e640008000c00 */
.L_x_242:
[----:B------:R-:W-:Y:S01]  /*3c00*/  IADD3 R17, P0, PT, R7, R2, RZ ;  /* 0x0000000207117210 */ /* 0x000fe20007f1e0ff */
[----:B-1----:R-:W-:Y:S02]  /*3c10*/  IMAD.U32 R11, RZ, RZ, UR12 ;  /* 0x0000000cff0b7e24 */ /* 0x002fe4000f8e00ff */
[----:B------:R-:W-:Y:S02]  /*3c20*/  IMAD.U32 R10, RZ, RZ, UR13 ;  /* 0x0000000dff0a7e24 */ /* 0x000fe4000f8e00ff */
[----:B------:R-:W-:Y:S01]  /*3c30*/  IMAD.X R19, RZ, RZ, R3, P0 ;  /* 0x000000ffff137224 */ /* 0x000fe200000e0603 */
[----:B------:R-:W-:-:S04]  /*3c40*/  LEA R20, P0, R17, R11, 0x1 ;  /* 0x0000000b11147211 */ /* 0x000fc800078008ff */
[----:B------:R-:W-:-:S05]  /*3c50*/  LEA.HI.X R21, R17, R10, R19, 0x1, P0 ;  /* 0x0000000a11157211 */ /* 0x000fca00000f0c13 */
[----:B------:R-:W2:Y:S04]  /*3c60*/  LDG.E.U16 R25, desc[UR10][R20.64] ;  /* 0x0000000a14197981 */ /* 0x000ea8000c1e1500 */
[----:B------:R1:W5:Y:S04]  /*3c70*/  LDG.E.U16 R16, desc[UR10][R20.64+0x200] ;  /* 0x0002000a14107981 */ /* 0x000368000c1e1500 */
[----:B------:R1:W5:Y:S04]  /*3c80*/  LDG.E.U16 R3, desc[UR10][R20.64+0x400] ;  /* 0x0004000a14037981 */ /* 0x000368000c1e1500 */
[----:B------:R1:W5:Y:S04]  /*3c90*/  LDG.E.U16 R2, desc[UR10][R20.64+0x600] ;  /* 0x0006000a14027981 */ /* 0x000368000c1e1500 */
[----:B------:R1:W5:Y:S01]  /*3ca0*/  LDG.E.U16 R13, desc[UR10][R20.64+0x800] ;  /* 0x0008000a140d7981 */ /* 0x000362000c1e1500 */
[C---:B------:R-:W-:Y:S01]  /*3cb0*/  LOP3.LUT R24, R9.reuse, 0xffff, RZ, 0xc0, !PT ;  /* 0x0000ffff09187812 */ /* 0x040fe200078ec0ff */
[----:B------:R-:W-:Y:S01]  /*3cc0*/  IMAD.U32 R12, RZ, RZ, UR14 ;  /* 0x0000000eff0c7e24 */ /* 0x000fe2000f8e00ff */
[----:B------:R-:W-:Y:S01]  /*3cd0*/  BSSY.RECONVERGENT B2, `(.L_x_230) ;  /* 0x0000015000027945 */ /* 0x000fe20003800200 */
[----:B------:R-:W-:Y:S01]  /*3ce0*/  IMAD.U32 R14, RZ, RZ, UR15 ;  /* 0x0000000fff0e7e24 */ /* 0x000fe2000f8e00ff */
[----:B------:R-:W-:Y:S01]  /*3cf0*/  PRMT R23, R9, 0x7610, R23 ;  /* 0x0000761009177816 */ /* 0x000fe20000000017 */
[----:B------:R-:W-:Y:S01]  /*3d00*/  IMAD.MOV.U32 R18, RZ, RZ, R8 ;  /* 0x000000ffff127224 */ /* 0x000fe200078e0008 */
[----:B------:R-:W-:Y:S01]  /*3d10*/  IADD3 R17, P1, PT, R17, R12, RZ ;  /* 0x0000000c11117210 */ /* 0x000fe20007f3e0ff */
[----:B------:R-:W-:-:S04]  /*3d20*/  IMAD.MOV.U32 R22, RZ, RZ, R6 ;  /* 0x000000ffff167224 */ /* 0x000fc800078e0006 */
[----:B------:R-:W-:Y:S01]  /*3d30*/  IMAD.X R19, R19, 0x1, R14, P1 ;  /* 0x0000000113137824 */ /* 0x000fe200008e060e */
[----:B--2---:R-:W-:-:S13]  /*3d40*/  ISETP.GE.U32.AND P0, PT, R24, R25, PT ;  /* 0x000000191800720c */ /* 0x004fda0003f06070 */
[----:B-1----:R-:W-:Y:S05]  /*3d50*/  @!P0 BRA `(.L_x_231) ;  /* 0x0000000000308947 */ /* 0x002fea0003800000 */
        /* <DEDUP_REMOVED lines=12> */
.L_x_231:
[----:B0-----:R-:W-:Y:S05]  /*3e20*/  BSYNC.RECONVERGENT B2 ;  /* 0x0000000000027941 */ /* 0x001fea0003800200 */
.L_x_230:
[----:B------:R-:W-:Y:S01]  /*3e30*/  LOP3.LUT R9, R23, 0xffff, RZ, 0xc0, !PT ;  /* 0x0000ffff17097812 */ /* 0x000fe200078ec0ff */
[----:B------:R-:W-:Y:S01]  /*3e40*/  BSSY.RECONVERGENT B2, `(.L_x_232) ;  /* 0x0000014000027945 */ /* 0x000fe20003800200 */
[----:B------:R-:W-:Y:S01]  /*3e50*/  IADD3 R21, P1, PT, R17, 0x100, RZ ;  /* 0x0000010011157810 */ /* 0x000fe20007f3e0ff */
[----:B------:R-:W-:Y:S01]  /*3e60*/  IMAD.MOV.U32 R6, RZ, RZ, R18 ;  /* 0x000000ffff067224 */ /* 0x000fe200078e0012 */
[----:B-----5:R-:W-:Y:S01]  /*3e70*/  ISETP.GE.U32.AND P0, PT, R9, R16, PT ;  /* 0x000000100900720c */ /* 0x020fe20003f06070 */
[----:B------:R-:W-:Y:S01]  /*3e80*/  IMAD.MOV.U32 R8, RZ, RZ, R22 ;  /* 0x000000ffff087224 */ /* 0x000fe200078e0016 */
[----:B------:R-:W-:Y:S01]  /*3e90*/  PRMT R20, R23, 0x7610, R20 ;  /* 0x0000761017147816 */ /* 0x000fe20000000014 */
[----:B------:R-:W-:-:S10]  /*3ea0*/  IMAD.X R25, RZ, RZ, R19, P1 ;  /* 0x000000ffff197224 */ /* 0x000fd400008e0613 */
        /* <DEDUP_REMOVED lines=13> */
.L_x_233:
[----:B------:R-:W-:Y:S05]  /*3f80*/  BSYNC.RECONVERGENT B2 ;  /* 0x0000000000027941 */ /* 0x000fea0003800200 */
.L_x_232:
[----:B------:R-:W-:Y:S01]  /*3f90*/  LOP3.LUT R18, R20, 0xffff, RZ, 0xc0, !PT ;  /* 0x0000ffff14127812 */ /* 0x000fe200078ec0ff */
[----:B------:R-:W-:Y:S01]  /*3fa0*/  BSSY.RECONVERGENT B2, `(.L_x_234) ;  /* 0x0000014000027945 */ /* 0x000fe20003800200 */
[----:B------:R-:W-:Y:S01]  /*3fb0*/  IADD3 R23, P1, PT, R17, 0x200, RZ ;  /* 0x0000020011177810 */ /* 0x000fe20007f3e0ff */
[----:B------:R-:W-:Y:S01]  /*3fc0*/  IMAD.MOV.U32 R16, RZ, RZ, R6 ;  /* 0x000000ffff107224 */ /* 0x000fe200078e0006 */
[----:B------:R-:W-:Y:S01]  /*3fd0*/  ISETP.GE.U32.AND P0, PT, R18, R3, PT ;  /* 0x000000031200720c */ /* 0x000fe20003f06070 */
        /* <DEDUP_REMOVED lines=16> */
.L_x_235:
[----:B------:R-:W-:Y:S05]  /*40e0*/  BSYNC.RECONVERGENT B2 ;  /* 0x0000000000027941 */ /* 0x000fea0003800200 */
.L_x_234:
        /* <DEDUP_REMOVED lines=21> */
.L_x_237:
[----:B------:R-:W-:Y:S05]  /*4240*/  BSYNC.RECONVERGENT B2 ;  /* 0x0000000000027941 */ /* 0x000fea0003800200 */
.L_x_236:
        /* <DEDUP_REMOVED lines=21> */
.L_x_239:
[----:B------:R-:W-:Y:S05]  /*43a0*/  BSYNC.RECONVERGENT B2 ;  /* 0x0000000000027941 */ /* 0x000fea0003800200 */
.L_x_238:
[----:B------:R-:W-:Y:S01]  /*43b0*/  BAR.SYNC.DEFER_BLOCKING 0x0 ;  /* 0x0000000000007b1d */ /* 0x000fe20000010000 */
[----:B------:R-:W-:-:S05]  /*43c0*/  ISETP.NE.AND P0, PT, R7, RZ, PT ;  /* 0x000000ff0700720c */ /* 0x000fca0003f05270 */
[----:B------:R-:W-:Y:S08]  /*43d0*/  BSSY.RECONVERGENT B2, `(.L_x_240) ;  /* 0x000000c000027945 */ /* 0x000ff00003800200 */
[----:B------:R-:W-:Y:S05]  /*43e0*/  @P0 BRA `(.L_x_241) ;  /* 0x0000000000280947 */ /* 0x000fea0003800000 */
[----:B------:R-:W-:Y:S02]  /*43f0*/  IMAD.MOV.U32 R16, RZ, RZ, 0x500 ;  /* 0x00000500ff107424 */ /* 0x000fe400078e00ff */
[----:B------:R-:W-:-:S05]  /*4400*/  IMAD.MOV.U32 R17, RZ, RZ, 0x0 ;  /* 0x00000000ff117424 */ /* 0x000fca00078e00ff */
[----:B------:R-:W2:Y:S01]  /*4410*/  ATOMG.E.ADD.64.STRONG.GPU PT, R2, desc[UR10][R4.64], R16 ;  /* 0x80000010040279a8 */ /* 0x000ea200081ef50a */
[----:B------:R-:W0:Y:S01]  /*4420*/  S2UR UR5, SR_CgaCtaId ;  /* 0x00000000000579c3 */ /* 0x000e220000008800 */
[----:B------:R-:W-:Y:S02]  /*4430*/  UMOV UR4, 0x400 ;  /* 0x0000040000047882 */ /* 0x000fe40000000000 */
[----:B0-----:R-:W-:-:S06]  /*4440*/  ULEA UR4, UR5, UR4, 0x18 ;  /* 0x0000000405047291 */ /* 0x001fcc000f8ec0ff */
[----:B------:R-:W-:Y:S01]  /*4450*/  IMAD.U32 R15, RZ, RZ, UR4 ;  /* 0x00000004ff0f7e24 */ /* 0x000fe2000f8e00ff */
[----:B--2---:R-:W-:-:S05]  /*4460*/  IADD3 R2, P0, PT, R2, UR6, RZ ;  /* 0x0000000602027c10 */ /* 0x004fca000ff1e0ff */
[----:B------:R-:W-:-:S05]  /*4470*/  IMAD.X R3, RZ, RZ, R3, P0 ;  /* 0x000000ffff037224 */ /* 0x000fca00000e0603 */
[----:B------:R0:W-:Y:S03]  /*4480*/  STS.64 [R15+0x98], R2 ;  /* 0x000098020f007388 */ /* 0x0001e60000000a00 */
.L_x_241:
[----:B------:R-:W-:Y:S05]  /*4490*/  BSYNC.RECONVERGENT B2 ;  /* 0x0000000000027941 */ /* 0x000fea0003800200 */
.L_x_240:
[----:B------:R-:W-:Y:S01]  /*44a0*/  BAR.SYNC.DEFER_BLOCKING 0x0 ;  /* 0x0000000000007b1d */ /* 0x000fe20000010000 */
[----:B------:R-:W-:Y:S02]  /*44b0*/  IMAD.U32 R13, RZ, RZ, UR8 ;  /* 0x00000008ff0d7e24 */ /* 0x000fe4000f8e00ff */
[----:B------:R-:W-:-:S03]  /*44c0*/  IMAD.U32 R16, RZ, RZ, UR9 ;  /* 0x00000009ff107e24 */ /* 0x000fc6000f8e00ff */
[----:B0-----:R-:W0:Y:S02]  /*44d0*/  LDS.64 R2, [R15+0x98] ;  /* 0x000098000f027984 */ /* 0x001e240000000a00 */
[----:B0-----:R-:W-:-:S04]  /*44e0*/  IADD3 R18, P1, PT, R2, 0x500, RZ ;  /* 0x0000050002127810 */ /* 0x001fc80007f3e0ff */
[----:B------:R-:W-:Y:S01]  /*44f0*/  ISETP.GT.U32.AND P0, PT, R18, R13, PT ;  /* 0x0000000d1200720c */ /* 0x000fe20003f04070 */
[----:B------:R-:W-:-:S05]  /*4500*/  IMAD.X R17, RZ, RZ, R3, P1 ;  /* 0x000000ffff117224 */ /* 0x000fca00008e0603 */
[----:B------:R-:W-:-:S13]  /*4510*/  ISETP.GT.AND.EX P0, PT, R17, R16, PT, P0 ;  /* 0x000000101100720c */ /* 0x000fda0003f04300 */
[----:B------:R-:W-:Y:S05]  /*4520*/  @!P0 BRA `(.L_x_242) ;  /* 0xfffffff400b48947 */ /* 0x000fea000383ffff */
[----:B------:R-:W-:Y:S05]  /*4530*/  BSYNC.RECONVERGENT B1 ;  /* 0x0000000000017941 */ /* 0x000fea0003800200 */
.L_x_229:
[----:B------:R-:W-:Y:S01]  /*4540*/  ISETP.GE.U32.AND P0, PT, R2, R13, PT ;  /* 0x0000000d0200720c */ /* 0x000fe20003f06070 */
[----:B------:R-:W-:Y:S03]  /*4550*/  BSSY.RECONVERGENT B1, `(.L_x_226) ;  /* 0x00000a2000017945 */ /* 0x000fe60003800200 */
[----:B------:R-:W-:-:S13]  /*4560*/  ISETP.GE.AND.EX P0, PT, R3, R16, PT, P0 ;  /* 0x000000100300720c */ /* 0x000fda0003f06300 */
[----:B------:R-:W-:Y:S05]  /*4570*/  @P0 BRA `(.L_x_243) ;  /* 0x00000008007c0947 */ /* 0x000fea0003800000 */
[----:B------:R-:W-:-:S05]  /*4580*/  IMAD.IADD R16, R13, 0x1, -R2 ;  /* 0x000000010d107824 */ /* 0x000fca00078e0a02 */
[----:B------:R-:W-:-:S13]  /*4590*/  ISETP.GE.AND P0, PT, R7, R16, PT ;  /* 0x000000100700720c */ /* 0x000fda0003f06270 */
[----:B------:R-:W-:Y:S05]  /*45a0*/  @P0 BRA `(.L_x_243) ;  /* 0x0000000800700947 */ /* 0x000fea0003800000 */
[----:B------:R-:W-:Y:S01]  /*45b0*/  LOP3.LUT R15, RZ, R7, RZ, 0x33, !PT ;  /* 0x00000007ff0f7212 */ /* 0x000fe200078e33ff */
[----:B------:R-:W-:Y:S03]  /*45c0*/  BSSY.RECONVERGENT B2, `(.L_x_244) ;  /* 0x000002e000027945 */ /* 0x000fe60003800200 */
[----:B------:R-:W-:Y:S01]  /*45d0*/  IADD3 R15, PT, PT, -R2, R13, R15 ;  /* 0x0000000d020f7210 */ /* 0x000fe20007ffe10f */
[----:B------:R-:W-:-:S03]  /*45e0*/  IMAD.MOV.U32 R13, RZ, RZ, R7 ;  /* 0x000000ffff0d7224 */ /* 0x000fc600078e0007 */
[----:B------:R-:W-:-:S04]  /*45f0*/  LOP3.LUT R4, R15, 0x300, RZ, 0xc0, !PT ;  /* 0x000003000f047812 */ /* 0x000fc800078ec0ff */
[----:B------:R-:W-:-:S13]  /*4600*/  ISETP.NE.AND P0, PT, R4, 0x300, PT ;  /* 0x000003000400780c */ /* 0x000fda0003f05270 */
[----:B------:R-:W-:Y:S05]  /*4610*/  @!P0 BRA `(.L_x_245) ;  /* 0x0000000000a08947 */ /* 0x000fea0003800000 */
[----:B------:R-:W-:Y:S01]  /*4620*/  IADD3 R5, P0, PT, R7, R2, RZ ;  /* 0x0000000207057210 */ /* 0x000fe20007f1e0ff */
[----:B------:R-:W-:Y:S01]  /*4630*/  IMAD.MOV.U32 R13, RZ, RZ, R7 ;  /* 0x000000ffff0d7224 */ /* 0x000fe200078e0007 */
[----:B------:R-:W-:Y:S02]  /*4640*/  LEA.HI R4, R15, 0x1, RZ, 0x18 ;  /* 0x000000010f047811 */ /* 0x000fe400078fc0ff */
[C---:B------:R-:W-:Y:S01]  /*4650*/  LEA R11, P1, R5.reuse, R11, 0x1 ;  /* 0x0000000b050b7211 */ /* 0x040fe200078208ff */
[----:B------:R-:W-:Y:S01]  /*4660*/  IMAD.X R17, RZ, RZ, R3, P0 ;  /* 0x000000ffff117224 */ /* 0x000fe200000e0603 */
[C---:B------:R-:W-:Y:S02]  /*4670*/  IADD3 R20, P0, PT, R5.reuse, R12, RZ ;  /* 0x0000000c05147210 */ /* 0x040fe40007f1e0ff */
[----:B------:R-:W-:Y:S02]  /*4680*/  LOP3.LUT R4, R4, 0x3, RZ, 0xc0, !PT ;  /* 0x0000000304047812 */ /* 0x000fe400078ec0ff */
[----:B------:R-:W-:Y:S01]  /*4690*/  LEA.HI.X R18, R5, R10, R17, 0x1, P1 ;  /* 0x0000000a05127211 */ /* 0x000fe200008f0c11 */
[----:B------:R-:W-:-:S02]  /*46a0*/  IMAD.X R17, R17, 0x1, R14, P0 ;  /* 0x0000000111117824 */ /* 0x000fc400000e060e */
[----:B------:R-:W-:-:S07]  /*46b0*/  IMAD.MOV R10, RZ, RZ, -R4 ;  /* 0x000000ffff0a7224 */ /* 0x000fce00078e0a04 */
.L_x_248:
[----:B------:R-:W-:Y:S02]  /*46c0*/  IMAD.MOV.U32 R4, RZ, RZ, R11 ;  /* 0x000000ffff047224 */ /* 0x000fe400078e000b */
[----:B------:R-:W-:-:S05]  /*46d0*/  IMAD.MOV.U32 R5, RZ, RZ, R18 ;  /* 0x000000ffff057224 */ /* 0x000fca00078e0012 */
[----:B------:R-:W2:Y:S01]  /*46e0*/  LDG.E.U16 R19, desc[UR10][R4.64] ;  /* 0x0000000a04137981 */ /* 0x000ea2000c1e1500 */
[----:B------:R-:W-:Y:S01]  /*46f0*/  LOP3.LUT R12, R9, 0xffff, RZ, 0xc0, !PT ;  /* 0x0000ffff090c7812 */ /* 0x000fe200078ec0ff */
        /* <DEDUP_REMOVED lines=20> */
.L_x_247:
[----:B------:R-:W-:Y:S05]  /*4840*/  BSYNC.RECONVERGENT B3 ;  /* 0x0000000000037941 */ /* 0x000fea0003800200 */
.L_x_246:
[----:B------:R-:W-:Y:S01]  /*4850*/  IADD3 R20, P0, PT, R20, 0x100, RZ ;  /* 0x0000010014147810 */ /* 0x000fe20007f1e0ff */
[----:B------:R-:W-:Y:S02]  /*4860*/  VIADD R13, R13, 0x100 ;  /* 0x000001000d0d7836 */ /* 0x000fe40000000000 */
[----:B------:R-:W-:Y:S02]  /*4870*/  IMAD.X R18, RZ, RZ, R18, P3 ;  /* 0x000000ffff127224 */ /* 0x000fe400018e0612 */
[----:B------:R-:W-:Y:S01]  /*4880*/  IMAD.X R17, RZ, RZ, R17, P0 ;  /* 0x000000ffff117224 */ /* 0x000fe200000e0611 */
[----:B------:R-:W-:Y:S07]  /*4890*/  @P2 BRA `(.L_x_248) ;  /* 0xfffffffc00882947 */ /* 0x000fee000383ffff */
.L_x_245:
[----:B------:R-:W-:Y:S05]  /*48a0*/  BSYNC.RECONVERGENT B2 ;  /* 0x0000000000027941 */ /* 0x000fea0003800200 */
.L_x_244:
[----:B------:R-:W-:-:S13]  /*48b0*/  ISETP.GE.U32.AND P0, PT, R15, 0x300, PT ;  /* 0x000003000f00780c */ /* 0x000fda0003f06070 */
[----:B------:R-:W-:Y:S05]  /*48c0*/  @!P0 BRA `(.L_x_243) ;  /* 0x0000000400a88947 */ /* 0x000fea0003800000 */
[----:B------:R-:W0:Y:S01]  /*48d0*/  LDC.64 R4, c[0x0][0x380] ;  /* 0x0000e000ff047b82 */ /* 0x000e220000000a00 */
[----:B------:R-:W-:-:S07]  /*48e0*/  VIADD R13, R13, 0x200 ;  /* 0x000002000d0d7836 */ /* 0x000fce0000000000 */
[----:B------:R-:W1:Y:S02]  /*48f0*/  LDC.64 R10, c[0x0][0x388] ;  /* 0x0000e200ff0a7b82 */ /* 0x000e640000000a00 */
.L_x_257:
[----:B------:R-:W-:-:S05]  /*4900*/  VIADD R15, R13, 0xfffffe00 ;  /* 0xfffffe000d0f7836 */ /* 0x000fca0000000000 */
[----:B------:R-:W-:-:S05]  /*4910*/  IADD3 R17, P0, PT, R15, R2, RZ ;  /* 0x000000020f117210 */ /* 0x000fca0007f1e0ff */
[----:B------:R-:W-:Y:S01]  /*4920*/  IMAD.X R24, RZ, RZ, R3, P0 ;  /* 0x000000ffff187224 */ /* 0x000fe200000e0603 */
[----:B0-----:R-:W-:-:S04]  /*4930*/  LEA R18, P0, R17, R4, 0x1 ;  /* 0x0000000411127211 */ /* 0x001fc800078008ff */
[----:B------:R-:W-:-:S05]  /*4940*/  LEA.HI.X R19, R17, R5, R24, 0x1, P0 ;  /* 0x0000000511137211 */ /* 0x000fca00000f0c18 */
[----:B------:R-:W2:Y:S04]  /*4950*/  LDG.E.U16 R26, desc[UR10][R18.64] ;  /* 0x0000000a121a7981 */ /* 0x000ea8000c1e1500 */
[----:B------:R0:W5:Y:S04]  /*4960*/  LDG.E.U16 R15, desc[UR10][R18.64+0x200] ;  /* 0x0002000a120f7981 */ /* 0x000168000c1e1500 */
        /* <DEDUP_REMOVED lines=23> */
.L_x_250:
[----:B------:R-:W-:Y:S05]  /*4ae0*/  BSYNC.RECONVERGENT B2 ;  /* 0x0000000000027941 */ /* 0x000fea0003800200 */
.L_x_249:
[----:B------:R-:W-:Y:S01]  /*4af0*/  LOP3.LUT R18, R22, 0xffff, RZ, 0xc0, !PT ;  /* 0x0000ffff16127812 */ /* 0x000fe200078ec0ff */
[----:B------:R-:W-:Y:S01]  /*4b00*/  VIADD R9, R13, 0xffffff00 ;  /* 0xffffff000d097836 */ /* 0x000fe20000000000 */
[----:B------:R-:W-:Y:S01]  /*4b10*/  BSSY.RECONVERGENT B2, `(.L_x_251) ;  /* 0x0000014000027945 */ /* 0x000fe20003800200 */
[----:B------:R-:W-:Y:S01]  /*4b20*/  IMAD.MOV.U32 R8, RZ, RZ, R20 ;  /* 0x000000ffff087224 */ /* 0x000fe200078e0014 */
[----:B-----5:R-:W-:Y:S01]  /*4b30*/  ISETP.GE.U32.AND P0, PT, R18, R15, PT ;  /* 0x0000000f1200720c */ /* 0x020fe20003f06070 */
[----:B------:R-:W-:Y:S01]  /*4b40*/  IMAD.MOV.U32 R6, RZ, RZ, R17 ;  /* 0x000000ffff067224 */ /* 0x000fe200078e0011 */
[--C-:B------:R-:W-:Y:S02]  /*4b50*/  IADD3 R19, P1, P2, R2, R10, R9.reuse ;  /* 0x0000000a02137210 */ /* 0x100fe40007a3e009 */
        /* <DEDUP_REMOVED lines=15> */
.L_x_252:
[----:B------:R-:W-:Y:S05]  /*4c50*/  BSYNC.RECONVERGENT B2 ;  /* 0x0000000000027941 */ /* 0x000fea0003800200 */
.L_x_251:
[----:B------:R-:W-:Y:S01]  /*4c60*/  LOP3.LUT R23, R9, 0xffff, RZ, 0xc0, !PT ;  /* 0x0000ffff09177812 */ /* 0x000fe200078ec0ff */
[----:B------:R-:W-:Y:S01]  /*4c70*/  BSSY.RECONVERGENT B2, `(.L_x_253) ;  /* 0x0000015000027945 */ /* 0x000fe20003800200 */
[----:B------:R-:W-:Y:S01]  /*4c80*/  IADD3 R25, P1, P2, R2, R10, R13 ;  /* 0x0000000a02197210 */ /* 0x000fe20007a3e00d */
[----:B------:R-:W-:Y:S01]  /*4c90*/  VIADD R21, R13, 0x100 ;  /* 0x000001000d157836 */ /* 0x000fe20000000000 */
[----:B------:R-:W-:Y:S01]  /*4ca0*/  ISETP.GE.U32.AND P0, PT, R23, R12, PT ;  /* 0x0000000c1700720c */ /* 0x000fe20003f06070 */
[----:B------:R-:W-:Y:S01]  /*4cb0*/  IMAD.MOV.U32 R17, RZ, RZ, R8 ;  /* 0x000000ffff117224 */ /* 0x000fe200078e0008 */
[----:B------:R-:W-:Y:S01]  /*4cc0*/  IADD3.X R27, PT, PT, R3, R11, RZ, P1, P2 ;  /* 0x0000000b031b7210 */ /* 0x000fe20000fe44ff */
[----:B------:R-:W-:Y:S01]  /*4cd0*/  IMAD.MOV.U32 R15, RZ, RZ, R6 ;  /* 0x000000ffff0f7224 */ /* 0x000fe200078e0006 */
[----:B------:R-:W-:-:S09]  /*4ce0*/  PRMT R19, R9, 0x7610, R19 ;  /* 0x0000761009137816 */ /* 0x000fd20000000013 */
        /* <DEDUP_REMOVED lines=13> */
.L_x_254:
[----:B------:R-:W-:Y:S05]  /*4dc0*/  BSYNC.RECONVERGENT B2 ;  /* 0x0000000000027941 */ /* 0x000fea0003800200 */
.L_x_253:
[----:B------:R-:W-:Y:S01]  /*4dd0*/  LOP3.LUT R23, R19, 0xffff, RZ, 0xc0, !PT ;  /* 0x0000ffff13177812 */ /* 0x000fe200078ec0ff */
[----:B------:R-:W-:Y:S01]  /*4de0*/  BSSY.RECONVERGENT B2, `(.L_x_255) ;  /* 0x0000014000027945 */ /* 0x000fe20003800200 */
[----:B------:R-:W-:Y:S01]  /*4df0*/  IADD3 R12, P1, P2, R2, R10, R21 ;  /* 0x0000000a020c7210 */ /* 0x000fe20007a3e015 */
[----:B------:R-:W-:Y:S01]  /*4e00*/  IMAD.MOV.U32 R8, RZ, RZ, R17 ;  /* 0x000000ffff087224 */ /* 0x000fe200078e0011 */
[----:B------:R-:W-:Y:S01]  /*4e10*/  ISETP.GE.U32.AND P0, PT, R23, R14, PT ;  /* 0x0000000e1700720c */ /* 0x000fe20003f06070 */
[----:B------:R-:W-:Y:S01]  /*4e20*/  IMAD.MOV.U32 R6, RZ, RZ, R15 ;  /* 0x000000ffff067224 */ /* 0x000fe200078e000f */
[----:B------:R-:W-:Y:S02]  /*4e30*/  IADD3.X R18, PT, PT, R3, R11, RZ, P1, P2 ;  /* 0x0000000b03127210 */ /* 0x000fe40000fe44ff */
        /* <DEDUP_REMOVED lines=14> */
.L_x_256:
[----:B------:R-:W-:Y:S05]  /*4f20*/  BSYNC.RECONVERGENT B2 ;  /* 0x0000000000027941 */ /* 0x000fea0003800200 */
.L_x_255:
[C---:B------:R-:W-:Y:S02]  /*4f30*/  VIADD R15, R13.reuse, 0x200 ;  /* 0x000002000d0f7836 */ /* 0x040fe40000000000 */
[----:B------:R-:W-:-:S03]  /*4f40*/  VIADD R13, R13, 0x400 ;  /* 0x000004000d0d7836 */ /* 0x000fc60000000000 */
[----:B------:R-:W-:-:S13]  /*4f50*/  ISETP.GE.AND P0, PT, R15, R16, PT ;  /* 0x000000100f00720c */ /* 0x000fda0003f06270 */
[----:B------:R-:W-:Y:S05]  /*4f60*/  @!P0 BRA `(.L_x_257) ;  /* 0xfffffff800648947 */ /* 0x000fea000383ffff */
.L_x_243:
[----:B------:R-:W-:Y:S05]  /*4f70*/  BSYNC.RECONVERGENT B1 ;  /* 0x0000000000017941 */ /* 0x000fea0003800200 */
.L_x_226:
[C---:B------:R-:W-:Y:S01]  /*4f80*/  PRMT R4, R9.reuse, 0x7610, R4 ;  /* 0x0000761009047816 */ /* 0x040fe20000000004 */
[----:B------:R-:W0:Y:S01]  /*4f90*/  S2R R11, SR_LANEID ;  /* 0x00000000000b7919 */ /* 0x000e220000000000 */
[C---:B------:R-:W-:Y:S01]  /*4fa0*/  LOP3.LUT R10, R9.reuse, 0xffff, RZ, 0xc0, !PT ;  /* 0x0000ffff090a7812 */ /* 0x040fe200078ec0ff */
[----:B------:R-:W-:Y:S01]  /*4fb0*/  BSSY.RECONVERGENT B1, `(.L_x_258) ;  /* 0x0000017000017945 */ /* 0x000fe20003800200 */
[----:B------:R-:W-:Y:S01]  /*4fc0*/  PRMT R2, R9, 0x7610, R2 ;  /* 0x0000761009027816 */ /* 0x000fe20000000002 */
[----:B------:R-:W-:Y:S01]  /*4fd0*/  SHFL.DOWN PT, R5, R8, 0x1, 0x1f ;  /* 0x08201f0008057f89 */ /* 0x000fe200000e0000 */
[----:B------:R-:W-:Y:S02]  /*4fe0*/  IMAD.MOV.U32 R13, RZ, RZ, R8 ;  /* 0x000000ffff0d7224 */ /* 0x000fe400078e0008 */
[----:B------:R-:W-:Y:S01]  /*4ff0*/  IMAD.MOV.U32 R14, RZ, RZ, R6 ;  /* 0x000000ffff0e7224 */ /* 0x000fe200078e0006 */
        /* <DEDUP_REMOVED lines=18> */
.L_x_259:
[----:B------:R-:W-:Y:S05]  /*5120*/  BSYNC.RECONVERGENT B1 ;  /* 0x0000000000017941 */ /* 0x000fea0003800200 */
.L_x_258:
        /* <DEDUP_REMOVED lines=25> */
.L_x_261:
[----:B------:R-:W-:Y:S05]  /*52c0*/  BSYNC.RECONVERGENT B1 ;  /* 0x0000000000017941 */ /* 0x000fea0003800200 */
.L_x_260:
        /* <DEDUP_REMOVED lines=25> */
.L_x_263:
[----:B------:R-:W-:Y:S05]  /*5460*/  BSYNC.RECONVERGENT B1 ;  /* 0x0000000000017941 */ /* 0x000fea0003800200 */
.L_x_262:
        /* <DEDUP_REMOVED lines=25> */
.L_x_265:
[----:B------:R-:W-:Y:S05]  /*5600*/  BSYNC.RECONVERGENT B1 ;  /* 0x0000000000017941 */ /* 0x000fea0003800200 */
.L_x_264:
        /* <DEDUP_REMOVED lines=26> */
.L_x_267:
[----:B------:R-:W-:Y:S05]  /*57b0*/  BSYNC.RECONVERGENT B1 ;  /* 0x0000000000017941 */ /* 0x000fea0003800200 */
.L_x_266:
[----:B------:R-:W-:Y:S04]  /*57c0*/  BSSY.RECONVERGENT B1, `(.L_x_268) ;  /* 0x000000c000017945 */ /* 0x000fe80003800200 */
[----:B------:R-:W-:Y:S05]  /*57d0*/  @P3 BRA `(.L_x_269) ;  /* 0x0000000000283947 */ /* 0x000fea0003800000 */
[----:B------:R-:W0:Y:S01]  /*57e0*/  S2R R9, SR_CgaCtaId ;  /* 0x0000000000097919 */ /* 0x000e220000008800 */
[----:B------:R-:W-:Y:S01]  /*57f0*/  MOV R6, 0x400 ;  /* 0x0000040000067802 */ /* 0x000fe20000000f00 */
[----:B------:R-:W-:Y:S01]  /*5800*/  IMAD.MOV.U32 R8, RZ, RZ, R5 ;  /* 0x000000ffff087224 */ /* 0x000fe200078e0005 */
[----:B------:R-:W-:-:S04]  /*5810*/  SHF.R.U32.HI R2, RZ, 0x1, R7 ;  /* 0x00000001ff027819 */ /* 0x000fc80000011607 */
[----:B------:R-:W-:Y:S02]  /*5820*/  LOP3.LUT R2, R2, 0x1f0, RZ, 0xc0, !PT ;  /* 0x000001f002027812 */ /* 0x000fe400078ec0ff */
[----:B0-----:R-:W-:-:S05]  /*5830*/  LEA R9, R9, R6, 0x18 ;  /* 0x0000000609097211 */ /* 0x001fca00078ec0ff */
[----:B------:R-:W-:Y:S02]  /*5840*/  IMAD.IADD R2, R2, 0x1, R9 ;  /* 0x0000000102027824 */ /* 0x000fe400078e0209 */
[----:B------:R-:W-:-:S03]  /*5850*/  IMAD.MOV.U32 R9, RZ, RZ, R4 ;  /* 0x000000ffff097224 */ /* 0x000fc600078e0004 */
[----:B------:R0:W-:Y:S04]  /*5860*/  STS.U16 [R2+0x8], R3 ;  /* 0x0000080302007388 */ /* 0x0001e80000000400 */
[----:B------:R0:W-:Y:S02]  /*5870*/  STS.64 [R2+0x10], R8 ;  /* 0x0000100802007388 */ /* 0x0001e40000000a00 */
.L_x_269:
[----:B------:R-:W-:Y:S05]  /*5880*/  BSYNC.RECONVERGENT B1 ;  /* 0x0000000000017941 */ /* 0x000fea0003800200 */
.L_x_268:
[----:B------:R-:W-:Y:S01]  /*5890*/  BAR.SYNC.DEFER_BLOCKING 0x0 ;  /* 0x0000000000007b1d */ /* 0x000fe20000010000 */
[----:B------:R-:W-:-:S13]  /*58a0*/  ISETP.NE.AND P2, PT, R7, RZ, PT ;  /* 0x000000ff0700720c */ /* 0x000fda0003f45270 */
[----:B------:R-:W-:Y:S05]  /*58b0*/  @P2 BRA `(.L_x_187) ;  /* 0x0000000800682947 */ /* 0x000fea0003800000 */
[----:B------:R-:W2:Y:S01]  /*58c0*/  S2R R7, SR_CgaCtaId ;  /* 0x0000000000077919 */ /* 0x000ea20000008800 */
[----:B0-----:R-:W-:Y:S01]  /*58d0*/  MOV R2, 0x400 ;  /* 0x0000040000027802 */ /* 0x001fe20000000f00 */
[----:B------:R-:W-:Y:S01]  /*58e0*/  BSSY.RECONVERGENT B1, `(.L_x_270) ;  /* 0x000001b000017945 */ /* 0x000fe20003800200 */
[C---:B------:R-:W-:Y:S01]  /*58f0*/  LOP3.LUT R15, R3.reuse, 0xffff, RZ, 0xc0, !PT ;  /* 0x0000ffff030f7812 */ /* 0x040fe200078ec0ff */
[----:B------:R-:W-:Y:S01]  /*5900*/  IMAD.MOV.U32 R6, RZ, RZ, R5 ;  /* 0x000000ffff067224 */ /* 0x000fe200078e0005 */
[----:B------:R-:W-:Y:S01]  /*5910*/  PRMT R13, R3, 0x7610, R13 ;  /* 0x00007610030d7816 */ /* 0x000fe2000000000d */
[----:B------:R-:W-:Y:S01]  /*5920*/  IMAD.MOV.U32 R18, RZ, RZ, R4 ;  /* 0x000000ffff127224 */ /* 0x000fe200078e0004 */
[----:B--2---:R-:W-:-:S05]  /*5930*/  LEA R2, R7, R2, 0x18 ;  /* 0x0000000207027211 */ /* 0x004fca00078ec0ff */
        /* <DEDUP_REMOVED lines=12> */
[CC--:B0-----:R-:W-:Y:S01]  /*5a00*/  @P3 ISETP.GE.U32.AND P0, PT, R5.reuse, R6.reuse, PT ;  /* 0x000000060500320c */ /* 0x0c1fe20003f06070 */
[----:B------:R-:W-:Y:S01]  /*5a10*/  IMAD.MOV.U32 R18, RZ, RZ, R7 ;  /* 0x000000ffff127224 */ /* 0x000fe200078e0007 */
[----:B------:R-:W-:Y:S02]  /*5a20*/  @P3 ISETP.LT.U32.AND P1, PT, R5, R6, PT ;  /* 0x000000060500320c */ /* 0x000fe40003f21070 */
[CC--:B------:R-:W-:Y:S02]  /*5a30*/  @P3 ISETP.GE.AND.EX P0, PT, R4.reuse, R7.reuse, PT, P0 ;  /* 0x000000070400320c */ /* 0x0c0fe40003f06300 */
[----:B------:R-:W-:Y:S02]  /*5a40*/  @P3 ISETP.LT.AND.EX P1, PT, R4, R7, PT, P1 ;  /* 0x000000070400320c */ /* 0x000fe40003f21310 */
[----:B------:R-:W-:Y:S02]  /*5a50*/  @P3 SEL R3, R3, R14, !P0 ;  /* 0x0000000e03033207 */ /* 0x000fe40004000000 */
[----:B------:R-:W-:-:S02]  /*5a60*/  @P3 SEL R6, R5, R6, P1 ;  /* 0x0000000605063207 */ /* 0x000fc40000800000 */
[----:B------:R-:W-:Y:S02]  /*5a70*/  @P3 SEL R18, R4, R7, P1 ;  /* 0x0000000704123207 */ /* 0x000fe40000800000 */
[----:B------:R-:W-:-:S07]  /*5a80*/  @P3 PRMT R13, R3, 0x7610, R13 ;  /* 0x00007610030d3816 */ /* 0x000fce000000000d */
.L_x_271:
[----:B------:R-:W-:Y:S05]  /*5a90*/  BSYNC.RECONVERGENT B1 ;  /* 0x0000000000017941 */ /* 0x000fea0003800200 */
.L_x_270:
        /* <DEDUP_REMOVED lines=20> */
.L_x_273:
[----:B------:R-:W-:Y:S05]  /*5be0*/  BSYNC.RECONVERGENT B1 ;  /* 0x0000000000017941 */ /* 0x000fea0003800200 */
.L_x_272:
        /* <DEDUP_REMOVED lines=20> */
.L_x_275:
[----:B------:R-:W-:Y:S05]  /*5d30*/  BSYNC.RECONVERGENT B1 ;  /* 0x0000000000017941 */ /* 0x000fea0003800200 */
.L_x_274:
[C---:B------:R-:W-:Y:S01]  /*5d40*/  LOP3.LUT R12, R6.reuse, 0xffff, RZ, 0xc0, !PT ;  /* 0x0000ffff060c7812 */ /* 0x040fe200078ec0ff */
[----:B------:R-:W-:Y:S01]  /*5d50*/  BSSY.RECONVERGENT B1, `(.L_x_276) ;  /* 0x0000013000017945 */ /* 0x000fe20003800200 */
[----:B------:R-:W-:Y:S01]  /*5d60*/  PRMT R3, R6, 0x7610, R3 ;  /* 0x0000761006037816 */ /* 0x000fe20000000003 */
[----:B------:R-:W-:Y:S01]  /*5d70*/  IMAD.MOV.U32 R13, RZ, RZ, R15 ;  /* 0x000000ffff0d7224 */ /* 0x000fe200078e000f */
[----:B-1----:R-:W-:Y:S01]  /*5d80*/  ISETP.GE.U32.AND P0, PT, R12, R11, PT ;  /* 0x0000000b0c00720c */ /* 0x002fe20003f06070 */
        /* <DEDUP_REMOVED lines=15> */
.L_x_277:
[----:B------:R-:W-:Y:S05]  /*5e80*/  BSYNC.RECONVERGENT B1 ;  /* 0x0000000000017941 */ /* 0x000fea0003800200 */
.L_x_276:
        /* <DEDUP_REMOVED lines=20> */
.L_x_279:
[----:B------:R-:W-:Y:S05]  /*5fd0*/  BSYNC.RECONVERGENT B1 ;  /* 0x0000000000017941 */ /* 0x000fea0003800200 */
.L_x_278:
        /* <DEDUP_REMOVED lines=20> */
.L_x_281:
[----:B------:R-:W-:Y:S05]  /*6120*/  BSYNC.RECONVERGENT B1 ;  /* 0x0000000000017941 */ /* 0x000fea0003800200 */
.L_x_280:
        /* <DEDUP_REMOVED lines=19> */
.L_x_187:
[----:B------:R-:W-:Y:S05]  /*6260*/  BSYNC.RECONVERGENT B0 ;  /* 0x0000000000007941 */ /* 0x000fea0003800200 */
.L_x_154:
[----:B------:R-:W-:Y:S05]  /*6270*/  @P2 EXIT ;  /* 0x000000000000294d */ /* 0x000fea0003800000 */
[----:B0-----:R-:W0:Y:S01]  /*6280*/  LDC.64 R6, c[0x0][0x390] ;  /* 0x0000e400ff067b82 */ /* 0x001e220000000a00 */
[----:B------:R-:W-:-:S04]  /*6290*/  LOP3.LUT R5, R5, R4, RZ, 0x3c, !PT ;  /* 0x0000000405057212 */ /* 0x000fc800078e3cff */
[----:B------:R-:W-:-:S04]  /*62a0*/  LOP3.LUT R4, R5, R4, RZ, 0x3c, !PT ;  /* 0x0000000405047212 */ /* 0x000fc800078e3cff */
[----:B------:R-:W-:Y:S01]  /*62b0*/  LOP3.LUT R5, R5, R4, RZ, 0x3c, !PT ;  /* 0x0000000405057212 */ /* 0x000fe200078e3cff */
[----:B0-----:R-:W-:-:S05]  /*62c0*/  IMAD.WIDE.U32 R6, R0, 0x10, R6 ;  /* 0x0000001000067825 */ /* 0x001fca00078e0006 */
[----:B------:R-:W-:Y:S04]  /*62d0*/  STG.E.64 desc[UR10][R6.64+0x8], R4 ;  /* 0x0000080406007986 */ /* 0x000fe8000c101b0a */
[----:B------:R-:W-:Y:S01]  /*62e0*/  STG.E.U16 desc[UR10][R6.64], R3 ;  /* 0x0000000306007986 */ /* 0x000fe2000c10150a */
[----:B------:R-:W-:Y:S05]  /*62f0*/  EXIT ;  /* 0x000000000000794d */ /* 0x000fea0003800000 */
.L_x_282:
        /* <DEDUP_REMOVED lines=16> */
.L_x_807:


//--------------------- .text._ZN6thrust24THRUST_300001_SM_1000_NS8cuda_cub4core6detail13_kernel_agentINS1_8__reduce11ReduceAgentINS0_12zip_iteratorIN4cuda3std3__45tupleIJPtNS0_17counting_iteratorIlNS0_11use_defaultESE_SE_EEEEEEEPNSB_IJtlEEESI_lNS1_9__extrema9arg_min_fItlNSA_4lessItEEEEEEJSH_SJ_lSO_EEEvDpT0_ --------------------------
	.section	.text._ZN6thrust24THRUST_300001_SM_1000_NS8cuda_cub4core6detail13_kernel_agentINS1_8__reduce11ReduceAgentINS0_12zip_iteratorIN4cuda3std3__45tupleIJPtNS0_17counting_iteratorIlNS0_11use_defaultESE_SE_EEEEEEEPNSB_IJtlEEESI_lNS1_9__extrema9arg_min_fItlNSA_4lessItEEEEEEJSH_SJ_lSO_EEEvDpT0_,"ax",@progbits
	.align	128
        .global         _ZN6thrust24THRUST_300001_SM_1000_NS8cuda_cub4core6detail13_kernel_agentINS1_8__reduce11ReduceAgentINS0_12zip_iteratorIN4cuda3std3__45tupleIJPtNS0_17counting_iteratorIlNS0_11use_defaultESE_SE_EEEEEEEPNSB_IJtlEEESI_lNS1_9__extrema9arg_min_fItlNSA_4lessItEEEEEEJSH_SJ_lSO_EEEvDpT0_
        .type           _ZN6thrust24THRUST_300001_SM_1000_NS8cuda_cub4core6detail13_kernel_agentINS1_8__reduce11ReduceAgentINS0_12zip_iteratorIN4cuda3std3__45tupleIJPtNS0_17counting_iteratorIlNS0_11use_defaultESE_SE_EEEEEEEPNSB_IJtlEEESI_lNS1_9__extrema9arg_min_fItlNSA_4lessItEEEEEEJSH_SJ_lSO_EEEvDpT0_,@function
        .size           _ZN6thrust24THRUST_300001_SM_1000_NS8cuda_cub4core6detail13_kernel_agentINS1_8__reduce11ReduceAgentINS0_12zip_iteratorIN4cuda3std3__45tupleIJPtNS0_17counting_iteratorIlNS0_11use_defaultESE_SE_EEEEEEEPNSB_IJtlEEESI_lNS1_9__extrema9arg_min_fItlNSA_4lessItEEEEEEJSH_SJ_lSO_EEEvDpT0_,(.L_x_808 - _ZN6thrust24THRUST_300001_SM_1000_NS8cuda_cub4core6detail13_kernel_agentINS1_8__reduce11ReduceAgentINS0_12zip_iteratorIN4cuda3std3__45tupleIJPtNS0_17counting_iteratorIlNS0_11use_defaultESE_SE_EEEEEEEPNSB_IJtlEEESI_lNS1_9__extrema9arg_min_fItlNSA_4lessItEEEEEEJSH_SJ_lSO_EEEvDpT0_)
        .other          _ZN6thrust24THRUST_300001_SM_1000_NS8cuda_cub4core6detail13_kernel_agentINS1_8__reduce11ReduceAgentINS0_12zip_iteratorIN4cuda3std3__45tupleIJPtNS0_17counting_iteratorIlNS0_11use_defaultESE_SE_EEEEEEEPNSB_IJtlEEESI_lNS1_9__extrema9arg_min_fItlNSA_4lessItEEEEEEJSH_SJ_lSO_EEEvDpT0_,@"STO_CUDA_ENTRY STV_DEFAULT"
_ZN6thrust24THRUST_300001_SM_1000_NS8cuda_cub4core6detail13_kernel_agentINS1_8__reduce11ReduceAgentINS0_12zip_iteratorIN4cuda3std3__45tupleIJPtNS0_17counting_iteratorIlNS0_11use_defaultESE_SE_EEEEEEEPNSB_IJtlEEESI_lNS1_9__extrema9arg_min_fItlNSA_4lessItEEEEEEJSH_SJ_lSO_EEEvDpT0_:
.text._ZN6thrust24THRUST_300001_SM_1000_NS8cuda_cub4core6detail13_kernel_agentINS1_8__reduce11ReduceAgentINS0_12zip_iteratorIN4cuda3std3__45tupleIJPtNS0_17counting_iteratorIlNS0_11use_defaultESE_SE_EEEEEEEPNSB_IJtlEEESI_lNS1_9__extrema9arg_min_fItlNSA_4lessItEEEEEEJSH_SJ_lSO_EEEvDpT0_:
[----:B------:R-:W0:Y:S01]  /*0000*/  LDC R1, c[0x0][0x37c] ;  /* 0x0000df00ff017b82 */ /* 0x000e220000000800 */
[----:B------:R-:W1:Y:S02]  /*0010*/  LDCU.64 UR4, c[0x0][0x398] ;  /* 0x00007300ff0477ac */ /* 0x000e640008000a00 */
[----:B-1----:R-:W-:-:S04]  /*0020*/  ISETP.NE.U32.AND P0, PT, RZ, UR4, PT ;  /* 0x00000004ff007c0c */ /* 0x002fc8000bf05070 */
[----:B------:R-:W-:-:S13]  /*0030*/  ISETP.NE.AND.EX P0, PT, RZ, UR5, PT, P0 ;  /* 0x00000005ff007c0c */ /* 0x000fda000bf05300 */
[----:B------:R-:W-:Y:S05]  /*0040*/  @!P0 EXIT ;  /* 0x000000000000894d */ /* 0x000fea0003800000 */
[----:B------:R-:W-:Y:S01]  /*0050*/  UISETP.GT.U32.AND UP0, UPT, UR4, 0x4ff, UPT ;  /* 0x000004ff0400788c */ /* 0x000fe2000bf04070 */
[----:B------:R-:W-:Y:S01]  /*0060*/  BSSY.RECONVERGENT B0, `(.L_x_283) ;  /* 0x00005d4000007945 */ /* 0x000fe20003800200 */
[----:B------:R-:W1:Y:S02]  /*0070*/  LDCU.64 UR8, c[0x0][0x358] ;  /* 0x00006b00ff0877ac */ /* 0x000e640008000a00 */
[----:B------:R-:W-:-:S09]  /*0080*/  UISETP.GT.AND.EX UP0, UPT, UR5, URZ, UPT, UP0 ;  /* 0x000000ff0500728c */ /* 0x000fd2000bf04300 */
        /* <DEDUP_REMOVED lines=9> */
[----:B------:R-:W2:Y:S01]  /*0120*/  LDC.64 R6, c[0x0][0x380] ;  /* 0x0000e000ff067b82 */ /* 0x000ea20000000a00 */
[----:B------:R-:W3:Y:S01]  /*0130*/  LDCU.64 UR6, c[0x0][0x388] ;  /* 0x00007100ff0677ac */ /* 0x000ee20008000a00 */
[----:B--2---:R-:W-:-:S05]  /*0140*/  IMAD.WIDE.U32 R6, R0, 0x2, R6 ;  /* 0x0000000200067825 */ /* 0x004fca00078e0006 */
[----:B-1----:R2:W5:Y:S01]  /*0150*/  LDG.E.U16 R4, desc[UR8][R6.64] ;  /* 0x0000000806047981 */ /* 0x002562000c1e1500 */
[C---:B---3--:R-:W-:Y:S01]  /*0160*/  IADD3 R2, P0, PT, R0.reuse, UR6, RZ ;  /* 0x0000000600027c10 */ /* 0x048fe2000ff1e0ff */
[----:B------:R-:W-:-:S04]  /*0170*/  VIADD R5, R0, 0x100 ;  /* 0x0000010000057836 */ /* 0x000fc80000000000 */
[----:B------:R-:W-:-:S08]  /*0180*/  IMAD.X R3, RZ, RZ, UR7, P0 ;  /* 0x00000007ff037e24 */ /* 0x000fd000080e06ff */
.L_x_286:
[----:B-1----:R-:W-:Y:S05]  /*0190*/  BSYNC.RECONVERGENT B1 ;  /* 0x0000000000017941 */ /* 0x002fea0003800200 */
.L_x_285:
[----:B------:R-:W-:Y:S01]  /*01a0*/  ISETP.GE.AND P0, PT, R5, UR4, PT ;  /* 0x0000000405007c0c */ /* 0x000fe2000bf06270 */
[----:B------:R-:W-:-:S12]  /*01b0*/  BSSY.RECONVERGENT B1, `(.L_x_287) ;  /* 0x000009a000017945 */ /* 0x000fd80003800200 */
[----:B------:R-:W-:Y:S05]  /*01c0*/  @P0 BRA `(.L_x_288) ;  /* 0x0000000800600947 */ /* 0x000fea0003800000 */
[----:B--2---:R-:W-:Y:S01]  /*01d0*/  LOP3.LUT R6, RZ, R5, RZ, 0x33, !PT ;  /* 0x00000005ff067212 */ /* 0x004fe200078e33ff */
[----:B------:R-:W-:Y:S04]  /*01e0*/  BSSY.RECONVERGENT B2, `(.L_x_289) ;  /* 0x000002d000027945 */ /* 0x000fe80003800200 */
[----:B------:R-:W-:-:S05]  /*01f0*/  VIADD R13, R6, UR4 ;  /* 0x00000004060d7c36 */ /* 0x000fca0008000000 */
[----:B------:R-:W-:-:S04]  /*0200*/  LOP3.LUT R6, R13, 0x300, RZ, 0xc0, !PT ;  /* 0x000003000d067812 */ /* 0x000fc800078ec0ff */
[----:B------:R-:W-:-:S13]  /*0210*/  ISETP.NE.AND P0, PT, R6, 0x300, PT ;  /* 0x000003000600780c */ /* 0x000fda0003f05270 */
[----:B------:R-:W-:Y:S05]  /*0220*/  @!P0 BRA `(.L_x_290) ;  /* 0x0000000000a08947 */ /* 0x000fea0003800000 */
[----:B------:R-:W1:Y:S01]  /*0230*/  LDC.64 R6, c[0x0][0x380] ;  /* 0x0000e000ff067b82 */ /* 0x000e620000000a00 */
[----:B------:R-:W2:Y:S01]  /*0240*/  LDCU.64 UR6, c[0x0][0x388] ;  /* 0x00007100ff0677ac */ /* 0x000ea20008000a00 */
[----:B------:R-:W-:-:S04]  /*0250*/  LEA.HI R8, R13, 0x1, RZ, 0x18 ;  /* 0x000000010d087811 */ /* 0x000fc800078fc0ff */
[----:B------:R-:W-:-:S05]  /*0260*/  LOP3.LUT R8, R8, 0x3, RZ, 0xc0, !PT ;  /* 0x0000000308087812 */ /* 0x000fca00078ec0ff */
[----:B------:R-:W-:Y:S01]  /*0270*/  IMAD.MOV R8, RZ, RZ, -R8 ;  /* 0x000000ffff087224 */ /* 0x000fe200078e0a08 */
[C---:B--2---:R-:W-:Y:S01]  /*0280*/  IADD3 R12, P0, PT, R5.reuse, UR6, RZ ;  /* 0x00000006050c7c10 */ /* 0x044fe2000ff1e0ff */
[----:B-1----:R-:W-:-:S04]  /*0290*/  IMAD.WIDE.U32 R6, R5, 0x2, R6 ;  /* 0x0000000205067825 */ /* 0x002fc800078e0006 */
[----:B------:R-:W-:Y:S02]  /*02a0*/  IMAD.MOV.U32 R10, RZ, RZ, R6 ;  /* 0x000000ffff0a7224 */ /* 0x000fe400078e0006 */
[----:B------:R-:W-:Y:S02]  /*02b0*/  IMAD.MOV.U32 R11, RZ, RZ, R7 ;  /* 0x000000ffff0b7224 */ /* 0x000fe400078e0007 */
[----:B------:R-:W-:-:S07]  /*02c0*/  IMAD.X R14, RZ, RZ, UR7, P0 ;  /* 0x00000007ff0e7e24 */ /* 0x000fce00080e06ff */
.L_x_293:
        /* <DEDUP_REMOVED lines=24> */
.L_x_292:
[----:B------:R-:W-:Y:S05]  /*0450*/  BSYNC.RECONVERGENT B3 ;  /* 0x0000000000037941 */ /* 0x000fea0003800200 */
.L_x_291:
[----:B------:R-:W-:Y:S01]  /*0460*/  IADD3 R12, P0, PT, R12, 0x100, RZ ;  /* 0x000001000c0c7810 */ /* 0x000fe20007f1e0ff */
[----:B------:R-:W-:Y:S02]  /*0470*/  VIADD R5, R5, 0x100 ;  /* 0x0000010005057836 */ /* 0x000fe40000000000 */
[----:B------:R-:W-:Y:S02]  /*0480*/  IMAD.X R11, RZ, RZ, R11, P3 ;  /* 0x000000ffff0b7224 */ /* 0x000fe400018e060b */
[----:B------:R-:W-:Y:S01]  /*0490*/  IMAD.X R14, RZ, RZ, R14, P0 ;  /* 0x000000ffff0e7224 */ /* 0x000fe200000e060e */
[----:B------:R-:W-:Y:S07]  /*04a0*/  @P2 BRA `(.L_x_293) ;  /* 0xfffffffc00882947 */ /* 0x000fee000383ffff */
.L_x_290:
[----:B------:R-:W-:Y:S05]  /*04b0*/  BSYNC.RECONVERGENT B2 ;  /* 0x0000000000027941 */ /* 0x000fea0003800200 */
.L_x_289:
[----:B------:R-:W-:-:S13]  /*04c0*/  ISETP.GE.U32.AND P0, PT, R13, 0x300, PT ;  /* 0x000003000d00780c */ /* 0x000fda0003f06070 */
[----:B------:R-:W-:Y:S05]  /*04d0*/  @!P0 BRA `(.L_x_288) ;  /* 0x00000004009c8947 */ /* 0x000fea0003800000 */
[----:B------:R-:W1:Y:S01]  /*04e0*/  LDC.64 R6, c[0x0][0x380] ;  /* 0x0000e000ff067b82 */ /* 0x000e620000000a00 */
[----:B------:R-:W-:-:S07]  /*04f0*/  VIADD R5, R5, 0x200 ;  /* 0x0000020005057836 */ /* 0x000fce0000000000 */
[----:B------:R-:W2:Y:S02]  /*0500*/  LDC.64 R8, c[0x0][0x388] ;  /* 0x0000e200ff087b82 */ /* 0x000ea40000000a00 */
.L_x_302:
[----:B------:R-:W-:-:S04]  /*0510*/  VIADD R13, R5, 0xfffffe00 ;  /* 0xfffffe00050d7836 */ /* 0x000fc80000000000 */
[----:B-1----:R-:W-:-:S05]  /*0520*/  IMAD.WIDE R14, R13, 0x2, R6 ;  /* 0x000000020d0e7825 */ /* 0x002fca00078e0206 */
[----:B------:R-:W3:Y:S04]  /*0530*/  LDG.E.U16 R23, desc[UR8][R14.64] ;  /* 0x000000080e177981 */ /* 0x000ee8000c1e1500 */
[----:B-----5:R1:W5:Y:S04]  /*0540*/  LDG.E.U16 R12, desc[UR8][R14.64+0x200] ;  /* 0x000200080e0c7981 */ /* 0x020368000c1e1500 */
[----:B------:R1:W5:Y:S04]  /*0550*/  LDG.E.U16 R11, desc[UR8][R14.64+0x400] ;  /* 0x000400080e0b7981 */ /* 0x000368000c1e1500 */
[----:B------:R1:W5:Y:S01]  /*0560*/  LDG.E.U16 R10, desc[UR8][R14.64+0x600] ;  /* 0x000600080e0a7981 */ /* 0x000362000c1e1500 */
[C---:B------:R-:W-:Y:S01]  /*0570*/  LOP3.LUT R16, R4.reuse, 0xffff, RZ, 0xc0, !PT ;  /* 0x0000ffff04107812 */ /* 0x040fe200078ec0ff */
[----:B------:R-:W-:Y:S01]  /*0580*/  BSSY.RECONVERGENT B2, `(.L_x_294) ;  /* 0x0000014000027945 */ /* 0x000fe20003800200 */
[C---:B--2---:R-:W-:Y:S01]  /*0590*/  IADD3 R21, P1, PT, R13.reuse, R8, RZ ;  /* 0x000000080d157210 */ /* 0x044fe20007f3e0ff */
[----:B------:R-:W-:Y:S01]  /*05a0*/  IMAD.MOV.U32 R18, RZ, RZ, R2 ;  /* 0x000000ffff127224 */ /* 0x000fe200078e0002 */
[----:B------:R-:W-:Y:S01]  /*05b0*/  PRMT R17, R4, 0x7610, R17 ;  /* 0x0000761004117816 */ /* 0x000fe20000000011 */
[----:B------:R-:W-:Y:S01]  /*05c0*/  IMAD.MOV.U32 R19, RZ, RZ, R3 ;  /* 0x000000ffff137224 */ /* 0x000fe200078e0003 */
[----:B------:R-:W-:-:S02]  /*05d0*/  LEA.HI.X.SX32 R20, R13, R9, 0x1, P1 ;  /* 0x000000090d147211 */ /* 0x000fc400008f0eff */
[----:B---3--:R-:W-:-:S13]  /*05e0*/  ISETP.GE.U32.AND P0, PT, R16, R23, PT ;  /* 0x000000171000720c */ /* 0x008fda0003f06070 */
        /* <DEDUP_REMOVED lines=13> */
.L_x_295:
[----:B------:R-:W-:Y:S05]  /*06c0*/  BSYNC.RECONVERGENT B2 ;  /* 0x0000000000027941 */ /* 0x000fea0003800200 */
.L_x_294:
[----:B------:R-:W-:Y:S01]  /*06d0*/  LOP3.LUT R3, R17, 0xffff, RZ, 0xc0, !PT ;  /* 0x0000ffff11037812 */ /* 0x000fe200078ec0ff */
[----:B------:R-:W-:Y:S01]  /*06e0*/  VIADD R2, R5, 0xffffff00 ;  /* 0xffffff0005027836 */ /* 0x000fe20000000000 */
[----:B------:R-:W-:Y:S01]  /*06f0*/  BSSY.RECONVERGENT B2, `(.L_x_296) ;  /* 0x0000014000027945 */ /* 0x000fe20003800200 */
[----:B------:R-:W-:Y:S01]  /*0700*/  IMAD.MOV.U32 R15, RZ, RZ, R18 ;  /* 0x000000ffff0f7224 */ /* 0x000fe200078e0012 */
[----:B-----5:R-:W-:Y:S01]  /*0710*/  ISETP.GE.U32.AND P0, PT, R3, R12, PT ;  /* 0x0000000c0300720c */ /* 0x020fe20003f06070 */
[----:B------:R-:W-:Y:S01]  /*0720*/  IMAD.MOV.U32 R16, RZ, RZ, R19 ;  /* 0x000000ffff107224 */ /* 0x000fe200078e0013 */
[----:B------:R-:W-:-:S04]  /*0730*/  IADD3 R13, P1, PT, R2, R8, RZ ;  /* 0x00000008020d7210 */ /* 0x000fc80007f3e0ff */
[----:B------:R-:W-:Y:S02]  /*0740*/  LEA.HI.X.SX32 R4, R2, R9, 0x1, P1 ;  /* 0x0000000902047211 */ /* 0x000fe400008f0eff */
[----:B------:R-:W-:-:S05]  /*0750*/  PRMT R2, R17, 0x7610, R2 ;  /* 0x0000761011027816 */ /* 0x000fca0000000002 */
        /* <DEDUP_REMOVED lines=13> */
.L_x_297:
[----:B------:R-:W-:Y:S05]  /*0830*/  BSYNC.RECONVERGENT B2 ;  /* 0x0000000000027941 */ /* 0x000fea0003800200 */
.L_x_296:
[----:B------:R-:W-:Y:S01]  /*0840*/  LOP3.LUT R4, R2, 0xffff, RZ, 0xc0, !PT ;  /* 0x0000ffff02047812 */ /* 0x000fe200078ec0ff */
[----:B------:R-:W-:Y:S01]  /*0850*/  BSSY.RECONVERGENT B2, `(.L_x_298) ;  /* 0x0000015000027945 */ /* 0x000fe20003800200 */
[C---:B------:R-:W-:Y:S01]  /*0860*/  IADD3 R18, P1, PT, R5.reuse, R8, RZ ;  /* 0x0000000805127210 */ /* 0x040fe20007f3e0ff */
[C---:B------:R-:W-:Y:S01]  /*0870*/  VIADD R3, R5.reuse, 0x100 ;  /* 0x0000010005037836 */ /* 0x040fe20000000000 */
[----:B------:R-:W-:Y:S01]  /*0880*/  ISETP.GE.U32.AND P0, PT, R4, R11, PT ;  /* 0x0000000b0400720c */ /* 0x000fe20003f06070 */
[----:B------:R-:W-:Y:S01]  /*0890*/  IMAD.MOV.U32 R12, RZ, RZ, R15 ;  /* 0x000000ffff0c7224 */ /* 0x000fe200078e000f */
[----:B------:R-:W-:Y:S01]  /*08a0*/  LEA.HI.X.SX32 R17, R5, R9, 0x1, P1 ;  /* 0x0000000905117211 */ /* 0x000fe200008f0eff */
        /* <DEDUP_REMOVED lines=15> */
.L_x_299:
[----:B------:R-:W-:Y:S05]  /*09a0*/  BSYNC.RECONVERGENT B2 ;  /* 0x0000000000027941 */ /* 0x000fea0003800200 */
.L_x_298:
[----:B------:R-:W-:Y:S01]  /*09b0*/  LOP3.LUT R11, R13, 0xffff, RZ, 0xc0, !PT ;  /* 0x0000ffff0d0b7812 */ /* 0x000fe200078ec0ff */
[----:B------:R-:W-:Y:S01]  /*09c0*/  BSSY.RECONVERGENT B2, `(.L_x_300) ;  /* 0x0000014000027945 */ /* 0x000fe20003800200 */
[----:B------:R-:W-:Y:S01]  /*09d0*/  IADD3 R15, P1, PT, R3, R8, RZ ;  /* 0x00000008030f7210 */ /* 0x000fe20007f3e0ff */
[----:B------:R-:W-:Y:S01]  /*09e0*/  IMAD.MOV.U32 R2, RZ, RZ, R12 ;  /* 0x000000ffff027224 */ /* 0x000fe200078e000c */
[----:B------:R-:W-:Y:S02]  /*09f0*/  ISETP.GE.U32.AND P0, PT, R11, R10, PT ;  /* 0x0000000a0b00720c */ /* 0x000fe40003f06070 */
        /* <DEDUP_REMOVED lines=16> */
.L_x_301:
[----:B------:R-:W-:Y:S05]  /*0b00*/  BSYNC.RECONVERGENT B2 ;  /* 0x0000000000027941 */ /* 0x000fea0003800200 */
.L_x_300:
[C---:B------:R-:W-:Y:S02]  /*0b10*/  VIADD R10, R5.reuse, 0x200 ;  /* 0x00000200050a7836 */ /* 0x040fe40000000000 */
[----:B------:R-:W-:-:S03]  /*0b20*/  VIADD R5, R5, 0x400 ;  /* 0x0000040005057836 */ /* 0x000fc60000000000 */
[----:B------:R-:W-:-:S13]  /*0b30*/  ISETP.GE.AND P0, PT, R10, UR5, PT ;  /* 0x000000050a007c0c */ /* 0x000fda000bf06270 */
[----:B------:R-:W-:Y:S05]  /*0b40*/  @!P0 BRA `(.L_x_302) ;  /* 0xfffffff800708947 */ /* 0x000fea000383ffff */
.L_x_288:
[----:B------:R-:W-:Y:S05]  /*0b50*/  BSYNC.RECONVERGENT B1 ;  /* 0x0000000000017941 */ /* 0x000fea0003800200 */
.L_x_287:
[----:B------:R-:W1:Y:S02]  /*0b60*/  LDCU UR4, c[0x0][0x398] ;  /* 0x00007300ff0477ac */ /* 0x000e640008000800 */
[----:B-1----:R-:W-:-:S09]  /*0b70*/  UISETP.GE.AND UP0, UPT, UR4, 0x100, UPT ;  /* 0x000001000400788c */ /* 0x002fd2000bf06270 */
[----:B------:R-:W-:Y:S05]  /*0b80*/  BRA.U !UP0, `(.L_x_303) ;  /* 0x0000001108c07547 */ /* 0x000fea000b800000 */
[C---:B-----5:R-:W-:Y:S01]  /*0b90*/  PRMT R5, R4.reuse, 0x7610, R0 ;  /* 0x0000761004057816 */ /* 0x060fe20000000000 */
[----:B------:R-:W1:Y:S01]  /*0ba0*/  S2R R9, SR_LANEID ;  /* 0x0000000000097919 */ /* 0x000e620000000000 */
[C---:B------:R-:W-:Y:S01]  /*0bb0*/  LOP3.LUT R8, R4.reuse, 0xffff, RZ, 0xc0, !PT ;  /* 0x0000ffff04087812 */ /* 0x040fe200078ec0ff */
[----:B------:R-:W-:Y:S01]  /*0bc0*/  BSSY.RECONVERGENT B1, `(.L_x_304) ;  /* 0x0000017000017945 */ /* 0x000fe20003800200 */
[----:B------:R-:W-:Y:S01]  /*0bd0*/  IMAD.MOV.U32 R11, RZ, RZ, R2 ;  /* 0x000000ffff0b7224 */ /* 0x000fe200078e0002 */
[----:B------:R-:W-:Y:S01]  /*0be0*/  SHFL.DOWN PT, R13, R2, 0x1, 0x1f ;  /* 0x08201f00020d7f89 */ /* 0x000fe200000e0000 */
[----:B------:R-:W-:Y:S01]  /*0bf0*/  IMAD.MOV.U32 R12, RZ, RZ, R3 ;  /* 0x000000ffff0c7224 */ /* 0x000fe200078e0003 */
[----:B--2---:R-:W-:Y:S02]  /*0c00*/  PRMT R6, R4, 0x7610, R6 ;  /* 0x0000761004067816 */ /* 0x004fe40000000006 */
[----:B------:R-:W2:Y:S04]  /*0c10*/  SHFL.DOWN PT, R5, R5, 0x1, 0x1f ;  /* 0x08201f0005057f89 */ /* 0x000ea800000e0000 */
[----:B------:R3:W4:Y:S01]  /*0c20*/  SHFL.DOWN PT, R10, R3, 0x1, 0x1f ;  /* 0x08201f00030a7f89 */ /* 0x00072200000e0000 */
[----:B--2---:R-:W-:-:S04]  /*0c30*/  LOP3.LUT R7, R5, 0xffff, RZ, 0xc0, !PT ;  /* 0x0000ffff05077812 */ /* 0x004fc800078ec0ff */
[----:B------:R-:W-:-:S04]  /*0c40*/  ISETP.GE.U32.AND P0, PT, R8, R7, PT ;  /* 0x000000070800720c */ /* 0x000fc80003f06070 */
[----:B-1----:R-:W-:-:S13]  /*0c50*/  ISETP.GT.OR P0, PT, R9, 0x1e, !P0 ;  /* 0x0000001e0900780c */ /* 0x002fda0004704670 */
[----:B---34-:R-:W-:Y:S05]  /*0c60*/  @P0 BRA `(.L_x_305) ;  /* 0x0000000000300947 */ /* 0x018fea0003800000 */
        /* <DEDUP_REMOVED lines=12> */
.L_x_305:
[----:B------:R-:W-:Y:S05]  /*0d30*/  BSYNC.RECONVERGENT B1 ;  /* 0x0000000000017941 */ /* 0x000fea0003800200 */
.L_x_304:
[C---:B------:R-:W-:Y:S01]  /*0d40*/  PRMT R2, R6.reuse, 0x7610, R0 ;  /* 0x0000761006027816 */ /* 0x040fe20000000000 */
[----:B------:R-:W-:Y:S01]  /*0d50*/  SHFL.DOWN PT, R14, R11, 0x2, 0x1f ;  /* 0x08401f000b0e7f89 */ /* 0x000fe200000e0000 */
[C---:B------:R-:W-:Y:S01]  /*0d60*/  LOP3.LUT R5, R6.reuse, 0xffff, RZ, 0xc0, !PT ;  /* 0x0000ffff06057812 */ /* 0x040fe200078ec0ff */
[----:B------:R-:W-:Y:S01]  /*0d70*/  BSSY.RECONVERGENT B1, `(.L_x_306) ;  /* 0x0000016000017945 */ /* 0x000fe20003800200 */
[----:B------:R-:W-:Y:S01]  /*0d80*/  IMAD.MOV.U32 R8, RZ, RZ, R11 ;  /* 0x000000ffff087224 */ /* 0x000fe200078e000b */
[----:B------:R-:W1:Y:S01]  /*0d90*/  SHFL.DOWN PT, R7, R2, 0x2, 0x1f ;  /* 0x08401f0002077f89 */ /* 0x000e6200000e0000 */
[----:B------:R-:W-:Y:S01]  /*0da0*/  IMAD.MOV.U32 R10, RZ, RZ, R12 ;  /* 0x000000ffff0a7224 */ /* 0x000fe200078e000c */
[----:B------:R-:W-:Y:S02]  /*0db0*/  PRMT R3, R6, 0x7610, R3 ;  /* 0x0000761006037816 */ /* 0x000fe40000000003 */
[----:B------:R2:W3:Y:S01]  /*0dc0*/  SHFL.DOWN PT, R13, R12, 0x2, 0x1f ;  /* 0x08401f000c0d7f89 */ /* 0x0004e200000e0000 */
[----:B-1----:R-:W-:-:S04]  /*0dd0*/  LOP3.LUT R4, R7, 0xffff, RZ, 0xc0, !PT ;  /* 0x0000ffff07047812 */ /* 0x002fc800078ec0ff */
[----:B------:R-:W-:-:S04]  /*0de0*/  ISETP.GE.U32.AND P0, PT, R5, R4, PT ;  /* 0x000000040500720c */ /* 0x000fc80003f06070 */
[----:B------:R-:W-:-:S13]  /*0df0*/  ISETP.GT.OR P0, PT, R9, 0x1d, !P0 ;  /* 0x0000001d0900780c */ /* 0x000fda0004704670 */
        /* <DEDUP_REMOVED lines=13> */
.L_x_307:
[----:B------:R-:W-:Y:S05]  /*0ed0*/  BSYNC.RECONVERGENT B1 ;  /* 0x0000000000017941 */ /* 0x000fea0003800200 */
.L_x_306:
[C---:B0-----:R-:W-:Y:S01]  /*0ee0*/  PRMT R2, R3.reuse, 0x7610, R1 ;  /* 0x0000761003027816 */ /* 0x041fe20000000001 */
        /* <DEDUP_REMOVED lines=24> */
.L_x_309:
[----:B------:R-:W-:Y:S05]  /*1070*/  BSYNC.RECONVERGENT B1 ;  /* 0x0000000000017941 */ /* 0x000fea0003800200 */
.L_x_308:
        /* <DEDUP_REMOVED lines=25> */
.L_x_311:
[----:B------:R-:W-:Y:S05]  /*1210*/  BSYNC.RECONVERGENT B1 ;  /* 0x0000000000017941 */ /* 0x000fea0003800200 */
.L_x_310:
[C---:B------:R-:W-:Y:S01]  /*1220*/  PRMT R2, R5.reuse, 0x7610, R2 ;  /* 0x0000761005027816 */ /* 0x040fe20000000002 */
[----:B------:R-:W-:Y:S01]  /*1230*/  SHFL.DOWN PT, R11, R10, 0x10, 0x1f ;  /* 0x0a001f000a0b7f89 */ /* 0x000fe200000e0000 */
[----:B------:R-:W-:Y:S01]  /*1240*/  LOP3.LUT R7, R5, 0xffff, RZ, 0xc0, !PT ;  /* 0x0000ffff05077812 */ /* 0x000fe200078ec0ff */
[----:B------:R-:W-:Y:S01]  /*1250*/  BSSY.RECONVERGENT B1, `(.L_x_312) ;  /* 0x0000017000017945 */ /* 0x000fe20003800200 */
[----:B------:R-:W-:Y:S01]  /*1260*/  ISETP.NE.AND P2, PT, R9, RZ, PT ;  /* 0x000000ff0900720c */ /* 0x000fe20003f45270 */
[----:B------:R0:W1:Y:S01]  /*1270*/  SHFL.DOWN PT, R12, R2, 0x10, 0x1f ;  /* 0x0a001f00020c7f89 */ /* 0x00006200000e0000 */
[----:B------:R-:W-:Y:S01]  /*1280*/  IMAD.MOV.U32 R3, RZ, RZ, R8 ;  /* 0x000000ffff037224 */ /* 0x000fe200078e0008 */
[----:B------:R-:W-:Y:S01]  /*1290*/  PRMT R4, R5, 0x7610, R4 ;  /* 0x0000761005047816 */ /* 0x000fe20000000004 */
[----:B0-----:R-:W-:Y:S01]  /*12a0*/  IMAD.MOV.U32 R2, RZ, RZ, R10 ;  /* 0x000000ffff027224 */ /* 0x001fe200078e000a */
[----:B-1----:R-:W-:-:S04]  /*12b0*/  LOP3.LUT R6, R12, 0xffff, RZ, 0xc0, !PT ;  /* 0x0000ffff0c067812 */ /* 0x002fc800078ec0ff */
        /* <DEDUP_REMOVED lines=16> */
.L_x_313:
[----:B------:R-:W-:Y:S05]  /*13c0*/  BSYNC.RECONVERGENT B1 ;  /* 0x0000000000017941 */ /* 0x000fea0003800200 */
.L_x_312:
        /* <DEDUP_REMOVED lines=12> */
.L_x_315:
[----:B------:R-:W-:Y:S05]  /*1490*/  BSYNC.RECONVERGENT B1 ;  /* 0x0000000000017941 */ /* 0x000fea0003800200 */
.L_x_314:
        /* <DEDUP_REMOVED lines=14> */
[----:B------:R2:W2:Y:S04]  /*1580*/  LDS.U16 R10, [R0+0x48] ;  /* 0x00004800000a7984 */ /* 0x0004a80000000400 */
[----:B-1----:R1:W1:Y:S04]  /*1590*/  LDS.U16 R9, [R0+0x58] ;  /* 0x0000580000097984 */ /* 0x0022680000000400 */
[----:B------:R0:W1:Y:S04]  /*15a0*/  LDS.U16 R8, [R0+0x68] ;  /* 0x0000680000087984 */ /* 0x0000680000000400 */
[----:B------:R0:W1:Y:S02]  /*15b0*/  LDS.U16 R5, [R0+0x78] ;  /* 0x0000780000057984 */ /* 0x0000640000000400 */
        /* <DEDUP_REMOVED lines=15> */
.L_x_318:
[----:B------:R-:W-:Y:S05]  /*16b0*/  BSYNC.RECONVERGENT B1 ;  /* 0x0000000000017941 */ /* 0x000fea0003800200 */
.L_x_317:
        /* <DEDUP_REMOVED lines=12> */
[-C--:B------:R-:W-:Y:S01]  /*1780*/  @P3 ISETP.LT.U32.AND P2, PT, R6, R2.reuse, PT ;  /* 0x000000020600320c */ /* 0x080fe20003f41070 */
[----:B------:R-:W-:Y:S01]  /*1790*/  IMAD.MOV.U32 R16, RZ, RZ, R3 ;  /* 0x000000ffff107224 */ /* 0x000fe200078e0003 */
[CC--:B------:R-:W-:Y:S02]  /*17a0*/  @P3 ISETP.GE.AND.EX P0, PT, R7.reuse, R3.reuse, PT, P0 ;  /* 0x000000030700320c */ /* 0x0c0fe40003f06300 */
[----:B------:R-:W-:Y:S02]  /*17b0*/  @P3 ISETP.LT.AND.EX P2, PT, R7, R3, PT, P2 ;  /* 0x000000030700320c */ /* 0x000fe40003f41320 */
[----:B------:R-:W-:Y:S02]  /*17c0*/  @P3 SEL R12, R12, R15, !P0 ;  /* 0x0000000f0c0c3207 */ /* 0x000fe40004000000 */
[----:B------:R-:W-:-:S02]  /*17d0*/  @P3 SEL R13, R6, R2, P2 ;  /* 0x00000002060d3207 */ /* 0x000fc40001000000 */
[----:B------:R-:W-:Y:S02]  /*17e0*/  @P3 SEL R16, R7, R3, P2 ;  /* 0x0000000307103207 */ /* 0x000fe40001000000 */
[----:B------:R-:W-:-:S07]  /*17f0*/  @P3 PRMT R4, R12, 0x7610, R4 ;  /* 0x000076100c043816 */ /* 0x000fce0000000004 */
.L_x_320:
[----:B------:R-:W-:Y:S05]  /*1800*/  BSYNC.RECONVERGENT B1 ;  /* 0x0000000000017941 */ /* 0x000fea0003800200 */
.L_x_319:
        /* <DEDUP_REMOVED lines=20> */
.L_x_322:
[----:B------:R-:W-:Y:S05]  /*1950*/  BSYNC.RECONVERGENT B1 ;  /* 0x0000000000017941 */ /* 0x000fea0003800200 */
.L_x_321:
        /* <DEDUP_REMOVED lines=20> */
.L_x_324:
[----:B------:R-:W-:Y:S05]  /*1aa0*/  BSYNC.RECONVERGENT B1 ;  /* 0x0000000000017941 */ /* 0x000fea0003800200 */
.L_x_323:
        /* <DEDUP_REMOVED lines=20> */
.L_x_326:
[----:B------:R-:W-:Y:S05]  /*1bf0*/  BSYNC.RECONVERGENT B1 ;  /* 0x0000000000017941 */ /* 0x000fea0003800200 */
.L_x_325:
        /* <DEDUP_REMOVED lines=20> */
.L_x_328:
[----:B------:R-:W-:Y:S05]  /*1d40*/  BSYNC.RECONVERGENT B1 ;  /* 0x0000000000017941 */ /* 0x000fea0003800200 */
.L_x_327:
        /* <DEDUP_REMOVED lines=18> */
[----:B------:R-:W-:Y:S01]  /*1e70*/  SEL R2, R10, R13, P2 ;  /* 0x0000000d0a027207 */ /* 0x000fe20001000000 */
[----:B------:R-:W-:Y:S06]  /*1e80*/  BRA `(.L_x_316) ;  /* 0x0000003c00c47947 */ /* 0x000fec0003800000 */
.L_x_303:
[----:B------:R-:W-:Y:S01]  /*1e90*/  LOP3.LUT R5, R0, 0x3e0, RZ, 0xc0, !PT ;  /* 0x000003e000057812 */ /* 0x000fe200078ec0ff */
[----:B------:R-:W-:Y:S01]  /*1ea0*/  BSSY.RECONVERGENT B1, `(.L_x_329) ;  /* 0x000001f000017945 */ /* 0x000fe20003800200 */
[C---:B-----5:R-:W-:Y:S01]  /*1eb0*/  PRMT R8, R4.reuse, 0x7610, R0 ;  /* 0x0000761004087816 */ /* 0x060fe20000000000 */
[----:B------:R-:W-:Y:S01]  /*1ec0*/  IMAD.MOV.U32 R10, RZ, RZ, R2 ;  /* 0x000000ffff0a7224 */ /* 0x000fe200078e0002 */
[C---:B------:R-:W-:Y:S01]  /*1ed0*/  LOP3.LUT R16, R4.reuse, 0xffff, RZ, 0xc0, !PT ;  /* 0x0000ffff04107812 */ /* 0x040fe200078ec0ff */
[----:B--2---:R-:W-:Y:S01]  /*1ee0*/  VIADD R6, R5, 0x20 ;  /* 0x0000002005067836 */ /* 0x004fe20000000000 */
[----:B------:R-:W-:Y:S01]  /*1ef0*/  LOP3.LUT R5, RZ, R5, RZ, 0x33, !PT ;  /* 0x00000005ff057212 */ /* 0x000fe200078e33ff */
[----:B------:R-:W-:Y:S01]  /*1f00*/  IMAD.MOV.U32 R14, RZ, RZ, R3 ;  /* 0x000000ffff0e7224 */ /* 0x000fe200078e0003 */
[----:B------:R-:W-:Y:S02]  /*1f10*/  PRMT R7, R4, 0x7610, R7 ;  /* 0x0000761004077816 */ /* 0x000fe40000000007 */
[----:B------:R-:W-:Y:S01]  /*1f20*/  ISETP.GT.AND P0, PT, R6, UR4, PT ;  /* 0x0000000406007c0c */ /* 0x000fe2000bf04270 */
[----:B------:R-:W-:Y:S01]  /*1f30*/  VIADD R5, R5, UR4 ;  /* 0x0000000405057c36 */ /* 0x000fe20008000000 */
[----:B------:R-:W1:Y:S04]  /*1f40*/  S2R R6, SR_LANEID ;  /* 0x0000000000067919 */ /* 0x000e680000000000 */
[----:B------:R-:W-:-:S05]  /*1f50*/  SEL R5, R5, 0x1f, P0 ;  /* 0x0000001f05057807 */ /* 0x000fca0000000000 */
        /* <DEDUP_REMOVED lines=19> */
.L_x_330:
[----:B------:R-:W-:Y:S05]  /*2090*/  BSYNC.RECONVERGENT B1 ;  /* 0x0000000000017941 */ /* 0x000fea0003800200 */
.L_x_329:
        /* <DEDUP_REMOVED lines=26> */
.L_x_332:
[----:B------:R-:W-:Y:S05]  /*2240*/  BSYNC.RECONVERGENT B1 ;  /* 0x0000000000017941 */ /* 0x000fea0003800200 */
.L_x_331:
        /* <DEDUP_REMOVED lines=26> */
.L_x_334:
[----:B------:R-:W-:Y:S05]  /*23f0*/  BSYNC.RECONVERGENT B1 ;  /* 0x0000000000017941 */ /* 0x000fea0003800200 */
.L_x_333:
        /* <DEDUP_REMOVED lines=26> */
.L_x_336:
[----:B------:R-:W-:Y:S05]  /*25a0*/  BSYNC.RECONVERGENT B1 ;  /* 0x0000000000017941 */ /* 0x000fea0003800200 */
.L_x_335:
[C---:B------:R-:W-:Y:S01]  /*25b0*/  PRMT R2, R7.reuse, 0x7610, R3 ;  /* 0x0000761007027816 */ /* 0x040fe20000000003 */
[C---:B------:R-:W-:Y:S01]  /*25c0*/  VIADD R4, R6.reuse, 0x10 ;  /* 0x0000001006047836 */ /* 0x040fe20000000000 */
[----:B------:R-:W-:Y:S01]  /*25d0*/  LOP3.LUT R9, R7, 0xffff, RZ, 0xc0, !PT ;  /* 0x0000ffff07097812 */ /* 0x000fe200078ec0ff */
[----:B------:R-:W-:Y:S01]  /*25e0*/  SHFL.DOWN PT, R11, R10, 0x10, R5 ;  /* 0x0a0000000a0b7989 */ /* 0x000fe200000e0005 */
[----:B------:R-:W-:Y:S01]  /*25f0*/  BSSY.RECONVERGENT B1, `(.L_x_337) ;  /* 0x0000017000017945 */ /* 0x000fe20003800200 */
[----:B------:R-:W-:Y:S01]  /*2600*/  ISETP.NE.AND P2, PT, R6, RZ, PT ;  /* 0x000000ff0600720c */ /* 0x000fe20003f45270 */
[----:B------:R-:W-:Y:S01]  /*2610*/  IMAD.MOV.U32 R3, RZ, RZ, R10 ;  /* 0x000000ffff037224 */ /* 0x000fe200078e000a */
[----:B------:R0:W1:Y:S04]  /*2620*/  SHFL.DOWN PT, R14, R2, 0x10, R5 ;  /* 0x0a000000020e7989 */ /* 0x00006800000e0005 */
[----:B------:R2:W3:Y:S01]  /*2630*/  SHFL.DOWN PT, R13, R12, 0x10, R5 ;  /* 0x0a0000000c0d7989 */ /* 0x0004e200000e0005 */
[----:B0-----:R-:W-:Y:S01]  /*2640*/  IMAD.MOV.U32 R2, RZ, RZ, R12 ;  /* 0x000000ffff027224 */ /* 0x001fe200078e000c */
[----:B-1----:R-:W-:-:S04]  /*2650*/  LOP3.LUT R8, R14, 0xffff, RZ, 0xc0, !PT ;  /* 0x0000ffff0e087812 */ /* 0x002fc800078ec0ff */
[----:B------:R-:W-:-:S04]  /*2660*/  ISETP.GE.U32.AND P0, PT, R9, R8, PT ;  /* 0x000000080900720c */ /* 0x000fc80003f06070 */
[----:B------:R-:W-:Y:S02]  /*2670*/  ISETP.GT.OR P0, PT, R4, R5, !P0 ;  /* 0x000000050400720c */ /* 0x000fe40004704670 */
[----:B------:R-:W-:-:S11]  /*2680*/  PRMT R4, R7, 0x7610, R4 ;  /* 0x0000761007047816 */ /* 0x000fd60000000004 */
        /* <DEDUP_REMOVED lines=13> */
.L_x_338:
[----:B------:R-:W-:Y:S05]  /*2760*/  BSYNC.RECONVERGENT B1 ;  /* 0x0000000000017941 */ /* 0x000fea0003800200 */
.L_x_337:
        /* <DEDUP_REMOVED lines=12> */
.L_x_340:
[----:B------:R-:W-:Y:S05]  /*2830*/  BSYNC.RECONVERGENT B1 ;  /* 0x0000000000017941 */ /* 0x000fea0003800200 */
.L_x_339:
[----:B------:R-:W-:Y:S01]  /*2840*/  BAR.SYNC.DEFER_BLOCKING 0x0 ;  /* 0x0000000000007b1d */ /* 0x000fe20000010000 */
[----:B------:R-:W-:-:S13]  /*2850*/  ISETP.NE.AND P1, PT, R0, RZ, PT ;  /* 0x000000ff0000720c */ /* 0x000fda0003f25270 */
[----:B------:R-:W-:Y:S05]  /*2860*/  @P1 BRA `(.L_x_316) ;  /* 0x00000034004c1947 */ /* 0x000fea0003800000 */
[----:B------:R-:W-:Y:S01]  /*2870*/  UISETP.GE.AND UP0, UPT, UR4, 0x21, UPT ;  /* 0x000000210400788c */ /* 0x000fe2000bf06270 */
[----:B------:R-:W-:Y:S01]  /*2880*/  PRMT R0, R4, 0x7610, R0 ;  /* 0x0000761004007816 */ /* 0x000fe20000000000 */
[----:B0-----:R-:W-:Y:S02]  /*2890*/  IMAD.MOV.U32 R7, RZ, RZ, R3 ;  /* 0x000000ffff077224 */ /* 0x001fe400078e0003 */
        /* <DEDUP_REMOVED lines=26> */
.L_x_342:
[----:B------:R-:W-:Y:S05]  /*2a40*/  BSYNC.RECONVERGENT B1 ;  /* 0x0000000000017941 */ /* 0x000fea0003800200 */
.L_x_341:
        /* <DEDUP_REMOVED lines=29> */
.L_x_344:
[----:B------:R-:W-:Y:S05]  /*2c20*/  BSYNC.RECONVERGENT B1 ;  /* 0x0000000000017941 */ /* 0x000fea0003800200 */
.L_x_343:
        /* <DEDUP_REMOVED lines=29> */
.L_x_346:
[----:B------:R-:W-:Y:S05]  /*2e00*/  BSYNC.RECONVERGENT B1 ;  /* 0x0000000000017941 */ /* 0x000fea0003800200 */
.L_x_345:
        /* <DEDUP_REMOVED lines=29> */
.L_x_348:
[----:B------:R-:W-:Y:S05]  /*2fe0*/  BSYNC.RECONVERGENT B1 ;  /* 0x0000000000017941 */ /* 0x000fea0003800200 */
.L_x_347:
        /* <DEDUP_REMOVED lines=29> */
.L_x_350:
[----:B------:R-:W-:Y:S05]  /*31c0*/  BSYNC.RECONVERGENT B1 ;  /* 0x0000000000017941 */ /* 0x000fea0003800200 */
.L_x_349:
        /* <DEDUP_REMOVED lines=8> */
[C---:B------:R-:W-:Y:S01]  /*3250*/  PRMT R5, R0.reuse, 0x7610, R5 ;  /* 0x0000761000057816 */ /* 0x040fe20000000005 */
[----:B------:R-:W-:Y:S02]  /*3260*/  IMAD.MOV.U32 R9, RZ, RZ, R7 ;  /* 0x000000ffff097224 */ /* 0x000fe400078e0007 */
[----:B------:R-:W-:Y:S01]  /*3270*/  IMAD.MOV.U32 R6, RZ, RZ, R8 ;  /* 0x000000ffff067224 */ /* 0x000fe200078e0008 */
[----:B0-----:R-:W-:Y:S02]  /*3280*/  LEA R4, R3, R2, 0x18 ;  /* 0x0000000203047211 */ /* 0x001fe400078ec0ff */
[----:B------:R-:W-:-:S03]  /*3290*/  LOP3.LUT R2, R0, 0xffff, RZ, 0xc0, !PT ;  /* 0x0000ffff00027812 */ /* 0x000fc600078ec0ff */
        /* <DEDUP_REMOVED lines=16> */
.L_x_352:
[----:B------:R-:W-:Y:S05]  /*33a0*/  BSYNC.RECONVERGENT B1 ;  /* 0x0000000000017941 */ /* 0x000fea0003800200 */
.L_x_351:
        /* <DEDUP_REMOVED lines=8> */
[C---:B------:R-:W-:Y:S02]  /*3430*/  LOP3.LUT R7, R5.reuse, 0xffff, RZ, 0xc0, !PT ;  /* 0x0000ffff05077812 */ /* 0x040fe400078ec0ff */
[----:B------:R-:W-:Y:S02]  /*3440*/  PRMT R4, R5, 0x7610, R4 ;  /* 0x0000761005047816 */ /* 0x000fe40000000004 */
[----:B0-----:R-:W-:Y:S01]  /*3450*/  LEA R8, R3, R0, 0x18 ;  /* 0x0000000003087211 */ /* 0x001fe200078ec0ff */
[----:B------:R-:W-:-:S04]  /*3460*/  IMAD.MOV.U32 R3, RZ, RZ, R9 ;  /* 0x000000ffff037224 */ /* 0x000fc800078e0009 */
        /* <DEDUP_REMOVED lines=18> */
.L_x_284:
[----:B------:R-:W2:Y:S01]  /*3590*/  S2R R0, SR_TID.X ;  /* 0x0000000000007919 */ /* 0x000ea20000002100 */
[----:B------:R-:W2:Y:S01]  /*35a0*/  LDC.64 R2, c[0x0][0x380] ;  /* 0x0000e000ff027b82 */ /* 0x000ea20000000a00 */
[----:B------:R-:W3:Y:S01]  /*35b0*/  LDCU.64 UR6, c[0x0][0x388] ;  /* 0x00007100ff0677ac */ /* 0x000ee20008000a00 */
[----:B--2---:R-:W-:-:S05]  /*35c0*/  IMAD.WIDE.U32 R2, R0, 0x2, R2 ;  /* 0x0000000200027825 */ /* 0x004fca00078e0002 */
[----:B-1----:R-:W2:Y:S04]  /*35d0*/  LDG.E.U16 R6, desc[UR8][R2.64] ;  /* 0x0000000802067981 */ /* 0x002ea8000c1e1500 */
[----:B------:R-:W2:Y:S04]  /*35e0*/  LDG.E.U16 R8, desc[UR8][R2.64+0x200] ;  /* 0x0002000802087981 */ /* 0x000ea8000c1e1500 */
[----:B------:R-:W4:Y:S04]  /*35f0*/  LDG.E.U16 R10, desc[UR8][R2.64+0x400] ;  /* 0x00040008020a7981 */ /* 0x000f28000c1e1500 */
[----:B------:R-:W5:Y:S04]  /*3600*/  LDG.E.U16 R4, desc[UR8][R2.64+0x600] ;  /* 0x0006000802047981 */ /* 0x000f68000c1e1500 */
[----:B------:R-:W3:Y:S01]  /*3610*/  LDG.E.U16 R5, desc[UR8][R2.64+0x800] ;  /* 0x0008000802057981 */ /* 0x000ee2000c1e1500 */
[----:B------:R-:W-:Y:S01]  /*3620*/  VIADD R13, R0, 0x200 ;  /* 0x00000200000d7836 */ /* 0x000fe20000000000 */
[----:B------:R-:W-:Y:S01]  /*3630*/  BSSY.RECONVERGENT B1, `(.L_x_353) ;  /* 0x0000022000017945 */ /* 0x000fe20003800200 */
[----:B--2---:R-:W-:-:S02]  /*3640*/  VIMNMX.U16x2 R12, PT, PT, R8, R6, PT ;  /* 0x00000006080c7248 */ /* 0x004fc40003fe0200 */
[----:B------:R-:W-:Y:S02]  /*3650*/  ISETP.GE.U32.AND P0, PT, R8, R6, PT ;  /* 0x000000060800720c */ /* 0x000fe40003f06070 */
[----:B----4-:R-:W-:Y:S02]  /*3660*/  VIMNMX.U16x2 R9, PT, PT, R10, R12, PT ;  /* 0x0000000c0a097248 */ /* 0x010fe40003fe0200 */
[----:B------:R-:W-:Y:S02]  /*3670*/  LOP3.LUT R7, R12, 0xffff, RZ, 0xc0, !PT ;  /* 0x0000ffff0c077812 */ /* 0x000fe400078ec0ff */
[----:B------:R-:W-:Y:S02]  /*3680*/  PRMT R12, R9, 0x7610, R12 ;  /* 0x00007610090c7816 */ /* 0x000fe4000000000c */
[----:B------:R-:W-:Y:S02]  /*3690*/  ISETP.GE.U32.AND P1, PT, R10, R7, PT ;  /* 0x000000070a00720c */ /* 0x000fe40003f26070 */
[----:B------:R-:W-:-:S02]  /*36a0*/  LOP3.LUT R7, R12, 0xffff, RZ, 0xc0, !PT ;  /* 0x0000ffff0c077812 */ /* 0x000fc400078ec0ff */
[C---:B-----5:R-:W-:Y:S02]  /*36b0*/  VIMNMX.U16x2 R6, PT, PT, R4.reuse, R12, PT ;  /* 0x0000000c04067248 */ /* 0x060fe40003fe0200 */
[----:B------:R-:W-:Y:S01]  /*36c0*/  ISETP.GE.U32.AND P2, PT, R4, R7, PT ;  /* 0x000000070400720c */ /* 0x000fe20003f46070 */
[----:B------:R-:W-:Y:S01]  /*36d0*/  VIADD R7, R0, 0x100 ;  /* 0x0000010000077836 */ /* 0x000fe20000000000 */
[----:B------:R-:W-:Y:S02]  /*36e0*/  LOP3.LUT R12, R6, 0xffff, RZ, 0xc0, !PT ;  /* 0x0000ffff060c7812 */ /* 0x000fe400078ec0ff */
[----:B------:R-:W-:Y:S02]  /*36f0*/  LOP3.LUT R4, R0, 0x400, RZ, 0xfc, !PT ;  /* 0x0000040000047812 */ /* 0x000fe400078efcff */
[----:B------:R-:W-:Y:S02]  /*3700*/  PRMT R8, R6, 0x7610, R8 ;  /* 0x0000761006087816 */ /* 0x000fe40000000008 */
[----:B------:R-:W-:-:S02]  /*3710*/  @P1 SEL R13, R7, R0, !P0 ;  /* 0x00000000070d1207 */ /* 0x000fc40004000000 */
[----:B---3--:R-:W-:Y:S02]  /*3720*/  ISETP.GE.U32.AND P0, PT, R12, R5, PT ;  /* 0x000000050c00720c */ /* 0x008fe40003f06070 */
[----:B------:R-:W-:Y:S01]  /*3730*/  IADD3 R14, P1, PT, R4, UR6, RZ ;  /* 0x00000006040e7c10 */ /* 0x000fe2000ff3e0ff */
[----:B------:R-:W-:-:S04]  /*3740*/  @!P2 VIADD R13, R0, 0x300 ;  /* 0x00000300000da836 */ /* 0x000fc80000000000 */
[----:B------:R-:W-:Y:S01]  /*3750*/  IMAD.X R16, RZ, RZ, UR7, P1 ;  /* 0x00000007ff107e24 */ /* 0x000fe200088e06ff */
[----:B------:R-:W-:-:S05]  /*3760*/  IADD3 R7, P2, PT, R13, UR6, RZ ;  /* 0x000000060d077c10 */ /* 0x000fca000ff5e0ff */
[----:B------:R-:W-:Y:S02]  /*3770*/  IMAD.X R11, RZ, RZ, UR7, P2 ;  /* 0x00000007ff0b7e24 */ /* 0x000fe400090e06ff */
        /* <DEDUP_REMOVED lines=13> */
.L_x_354:
[----:B------:R-:W-:Y:S05]  /*3850*/  BSYNC.RECONVERGENT B1 ;  /* 0x0000000000017941 */ /* 0x000fea0003800200 */
.L_x_353:
[----:B------:R-:W-:Y:S01]  /*3860*/  UISETP.GE.U32.AND UP0, UPT, UR4, 0xa00, UPT ;  /* 0x00000a000400788c */ /* 0x000fe2000bf06070 */
[----:B------:R-:W-:Y:S02]  /*3870*/  IMAD.MOV.U32 R7, RZ, RZ, 0x500 ;  /* 0x00000500ff077424 */ /* 0x000fe400078e00ff */
[----:B------:R-:W-:Y:S01]  /*3880*/  IMAD.MOV.U32 R6, RZ, RZ, RZ ;  /* 0x000000ffff067224 */ /* 0x000fe200078e00ff */
[----:B------:R-:W-:-:S09]  /*3890*/  UISETP.GE.U32.AND.EX UP0, UPT, UR5, URZ, UPT, UP0 ;  /* 0x000000ff0500728c */ /* 0x000fd2000bf06100 */
[----:B------:R-:W-:Y:S05]  /*38a0*/  BRA.U !UP0, `(.L_x_355) ;  /* 0x0000000508f07547 */ /* 0x000fea000b800000 */
[----:B------:R-:W-:Y:S01]  /*38b0*/  IMAD.MOV.U32 R7, RZ, RZ, 0x500 ;  /* 0x00000500ff077424 */ /* 0x000fe200078e00ff */
[----:B------:R-:W1:Y:S01]  /*38c0*/  LDCU.64 UR6, c[0x0][0x388] ;  /* 0x00007100ff0677ac */ /* 0x000e620008000a00 */
[----:B------:R-:W-:Y:S01]  /*38d0*/  IMAD.MOV.U32 R6, RZ, RZ, RZ ;  /* 0x000000ffff067224 */ /* 0x000fe200078e00ff */
[----:B------:R-:W2:Y:S06]  /*38e0*/  LDCU.64 UR4, c[0x0][0x398] ;  /* 0x00007300ff0477ac */ /* 0x000eac0008000a00 */
.L_x_366:
[----:B------:R-:W-:-:S04]  /*38f0*/  LEA R14, P0, R7, R2, 0x1 ;  /* 0x00000002070e7211 */ /* 0x000fc800078008ff */
[----:B------:R-:W-:-:S05]  /*3900*/  LEA.HI.X R15, R7, R3, R6, 0x1, P0 ;  /* 0x00000003070f7211 */ /* 0x000fca00000f0c06 */
[----:B------:R-:W3:Y:S04]  /*3910*/  LDG.E.U16 R20, desc[UR8][R14.64] ;  /* 0x000000080e147981 */ /* 0x000ee8000c1e1500 */
[----:B------:R4:W5:Y:S04]  /*3920*/  LDG.E.U16 R22, desc[UR8][R14.64+0x200] ;  /* 0x000200080e167981 */ /* 0x000968000c1e1500 */
[----:B------:R4:W5:Y:S04]  /*3930*/  LDG.E.U16 R13, desc[UR8][R14.64+0x400] ;  /* 0x000400080e0d7981 */ /* 0x000968000c1e1500 */
[----:B------:R4:W5:Y:S04]  /*3940*/  LDG.E.U16 R4, desc[UR8][R14.64+0x600] ;  /* 0x000600080e047981 */ /* 0x000968000c1e1500 */
[----:B------:R4:W5:Y:S01]  /*3950*/  LDG.E.U16 R11, desc[UR8][R14.64+0x800] ;  /* 0x000800080e0b7981 */ /* 0x000962000c1e1500 */
[C---:B------:R-:W-:Y:S01]  /*3960*/  LOP3.LUT R17, R8.reuse, 0xffff, RZ, 0xc0, !PT ;  /* 0x0000ffff08117812 */ /* 0x040fe200078ec0ff */
[----:B------:R-:W-:Y:S01]  /*3970*/  BSSY.RECONVERGENT B1, `(.L_x_356) ;  /* 0x0000014000017945 */ /* 0x000fe20003800200 */
[----:B-1----:R-:W-:Y:S01]  /*3980*/  IADD3 R12, P1, P2, R7, UR6, R0 ;  /* 0x00000006070c7c10 */ /* 0x002fe2000fa3e000 */
[----:B------:R-:W-:Y:S01]  /*3990*/  IMAD.MOV.U32 R19, RZ, RZ, R9 ;  /* 0x000000ffff137224 */ /* 0x000fe200078e0009 */
[----:B------:R-:W-:Y:S01]  /*39a0*/  PRMT R16, R8, 0x7610, R16 ;  /* 0x0000761008107816 */ /* 0x000fe20000000010 */
[----:B------:R-:W-:Y:S01]  /*39b0*/  IMAD.MOV.U32 R18, RZ, RZ, R10 ;  /* 0x000000ffff127224 */ /* 0x000fe200078e000a */
[----:B------:R-:W-:-:S02]  /*39c0*/  IADD3.X R5, PT, PT, R6, UR7, RZ, P1, P2 ;  /* 0x0000000706057c10 */ /* 0x000fc40008fe44ff */
[----:B---3--:R-:W-:-:S13]  /*39d0*/  ISETP.GE.U32.AND P0, PT, R17, R20, PT ;  /* 0x000000141100720c */ /* 0x008fda0003f06070 */
[----:B----4-:R-:W-:Y:S05]  /*39e0*/  @!P0 BRA `(.L_x_357) ;  /* 0x0000000000308947 */ /* 0x010fea0003800000 */
[C---:B------:R-:W-:Y:S01]  /*39f0*/  ISETP.GE.U32.AND P2, PT, R20.reuse, R17, PT ;  /* 0x000000111400720c */ /* 0x040fe20003f46070 */
[----:B------:R-:W-:Y:S01]  /*3a00*/  IMAD.MOV.U32 R19, RZ, RZ, R12 ;  /* 0x000000ffff137224 */ /* 0x000fe200078e000c */
[----:B------:R-:W-:Y:S01]  /*3a10*/  PRMT R16, R20, 0x7610, R16 ;  /* 0x0000761014107816 */ /* 0x000fe20000000010 */
[----:B------:R-:W-:-:S10]  /*3a20*/  IMAD.MOV.U32 R18, RZ, RZ, R5 ;  /* 0x000000ffff127224 */ /* 0x000fd400078e0005 */
[CC--:B------:R-:W-:Y:S02]  /*3a30*/  @P2 ISETP.GE.U32.AND P0, PT, R9.reuse, R12.reuse, PT ;  /* 0x0000000c0900220c */ /* 0x0c0fe40003f06070 */
[C---:B------:R-:W-:Y:S02]  /*3a40*/  @P2 ISETP.LT.U32.AND P1, PT, R9.reuse, R12, PT ;  /* 0x0000000c0900220c */ /* 0x040fe40003f21070 */
[CC--:B------:R-:W-:Y:S02]  /*3a50*/  @P2 ISETP.GE.AND.EX P0, PT, R10.reuse, R5.reuse, PT, P0 ;  /* 0x000000050a00220c */ /* 0x0c0fe40003f06300 */
[----:B------:R-:W-:Y:S02]  /*3a60*/  @P2 ISETP.LT.AND.EX P1, PT, R10, R5, PT, P1 ;  /* 0x000000050a00220c */ /* 0x000fe40003f21310 */
[----:B------:R-:W-:Y:S02]  /*3a70*/  @P2 SEL R8, R8, R20, !P0 ;  /* 0x0000001408082207 */ /* 0x000fe40004000000 */
[----:B------:R-:W-:-:S02]  /*3a80*/  @P2 SEL R19, R9, R12, P1 ;  /* 0x0000000c09132207 */ /* 0x000fc40000800000 */
[----:B------:R-:W-:Y:S02]  /*3a90*/  @P2 SEL R18, R10, R5, P1 ;  /* 0x000000050a122207 */ /* 0x000fe40000800000 */
[----:B------:R-:W-:-:S07]  /*3aa0*/  @P2 PRMT R16, R8, 0x7610, R16 ;  /* 0x0000761008102816 */ /* 0x000fce0000000010 */
.L_x_357:
[----:B--2---:R-:W-:Y:S05]  /*3ab0*/  BSYNC.RECONVERGENT B1 ;  /* 0x0000000000017941 */ /* 0x004fea0003800200 */
.L_x_356:
[C---:B------:R-:W-:Y:S01]  /*3ac0*/  LOP3.LUT R9, R16.reuse, 0xffff, RZ, 0xc0, !PT ;  /* 0x0000ffff10097812 */ /* 0x040fe200078ec0ff */
[----:B------:R-:W-:Y:S01]  /*3ad0*/  BSSY.RECONVERGENT B1, `(.L_x_358) ;  /* 0x0000012000017945 */ /* 0x000fe20003800200 */
[----:B------:R-:W-:Y:S01]  /*3ae0*/  PRMT R8, R16, 0x7610, R8 ;  /* 0x0000761010087816 */ /* 0x000fe20000000008 */
[----:B------:R-:W-:Y:S01]  /*3af0*/  IMAD.MOV.U32 R14, RZ, RZ, R19 ;  /* 0x000000ffff0e7224 */ /* 0x000fe200078e0013 */
[----:B-----5:R-:W-:Y:S01]  /*3b00*/  ISETP.GE.U32.AND P0, PT, R9, R22, PT ;  /* 0x000000160900720c */ /* 0x020fe20003f06070 */
[----:B------:R-:W-:-:S12]  /*3b10*/  IMAD.MOV.U32 R15, RZ, RZ, R18 ;  /* 0x000000ffff0f7224 */ /* 0x000fd800078e0012 */
[----:B------:R-:W-:Y:S05]  /*3b20*/  @!P0 BRA `(.L_x_359) ;  /* 0x0000000000308947 */ /* 0x000fea0003800000 */
[----:B------:R-:W-:Y:S02]  /*3b30*/  ISETP.GE.U32.AND P2, PT, R22, R9, PT ;  /* 0x000000091600720c */ /* 0x000fe40003f46070 */
[----:B------:R-:W-:Y:S02]  /*3b40*/  IADD3 R14, P1, PT, R12, 0x100, RZ ;  /* 0x000001000c0e7810 */ /* 0x000fe40007f3e0ff */
[----:B------:R-:W-:-:S03]  /*3b50*/  PRMT R8, R22, 0x7610, R8 ;  /* 0x0000761016087816 */ /* 0x000fc60000000008 */
[----:B------:R-:W-:-:S06]  /*3b60*/  IMAD.X R15, RZ, RZ, R5, P1 ;  /* 0x000000ffff0f7224 */ /* 0x000fcc00008e0605 */
        /* <DEDUP_REMOVED lines=8> */
.L_x_359:
[----:B------:R-:W-:Y:S05]  /*3bf0*/  BSYNC.RECONVERGENT B1 ;  /* 0x0000000000017941 */ /* 0x000fea0003800200 */
.L_x_358:
        /* <DEDUP_REMOVED lines=21> */
.L_x_361:
[----:B------:R-:W-:Y:S05]  /*3d50*/  BSYNC.RECONVERGENT B1 ;  /* 0x0000000000017941 */ /* 0x000fea0003800200 */
.L_x_360:
        /* <DEDUP_REMOVED lines=21> */
.L_x_363:
[----:B------:R-:W-:Y:S05]  /*3eb0*/  BSYNC.RECONVERGENT B1 ;  /* 0x0000000000017941 */ /* 0x000fea0003800200 */
.L_x_362:
[C---:B------:R-:W-:Y:S01]  /*3ec0*/  LOP3.LUT R4, R14.reuse, 0xffff, RZ, 0xc0, !PT ;  /* 0x0000ffff0e047812 */ /* 0x040fe200078ec0ff */
[----:B------:R-:W-:Y:S01]  /*3ed0*/  BSSY.RECONVERGENT B1, `(.L_x_364) ;  /* 0x0000012000017945 */ /* 0x000fe20003800200 */
[----:B------:R-:W-:Y:S01]  /*3ee0*/  PRMT R8, R14, 0x7610, R8 ;  /* 0x000076100e087816 */ /* 0x000fe20000000008 */
[----:B------:R-:W-:Y:S01]  /*3ef0*/  IMAD.MOV.U32 R9, RZ, RZ, R16 ;  /* 0x000000ffff097224 */ /* 0x000fe200078e0010 */
[----:B------:R-:W-:Y:S01]  /*3f00*/  ISETP.GE.U32.AND P0, PT, R4, R11, PT ;  /* 0x0000000b0400720c */ /* 0x000fe20003f06070 */
[----:B------:R-:W-:-:S12]  /*3f10*/  IMAD.MOV.U32 R10, RZ, RZ, R15 ;  /* 0x000000ffff0a7224 */ /* 0x000fd800078e000f */
[----:B------:R-:W-:Y:S05]  /*3f20*/  @!P0 BRA `(.L_x_365) ;  /* 0x0000000000308947 */ /* 0x000fea0003800000 */
[C---:B------:R-:W-:Y:S02]  /*3f30*/  ISETP.GE.U32.AND P2, PT, R11.reuse, R4, PT ;  /* 0x000000040b00720c */ /* 0x040fe40003f46070 */
[----:B------:R-:W-:Y:S02]  /*3f40*/  IADD3 R9, P0, PT, R12, 0x400, RZ ;  /* 0x000004000c097810 */ /* 0x000fe40007f1e0ff */
[----:B------:R-:W-:-:S03]  /*3f50*/  PRMT R8, R11, 0x7610, R8 ;  /* 0x000076100b087816 */ /* 0x000fc60000000008 */
[----:B------:R-:W-:-:S06]  /*3f60*/  IMAD.X R10, RZ, RZ, R5, P0 ;  /* 0x000000ffff0a7224 */ /* 0x000fcc00000e0605 */
        /* <DEDUP_REMOVED lines=8> */
.L_x_365:
[----:B------:R-:W-:Y:S05]  /*3ff0*/  BSYNC.RECONVERGENT B1 ;  /* 0x0000000000017941 */ /* 0x000fea0003800200 */
.L_x_364:
[----:B------:R-:W-:-:S04]  /*4000*/  IADD3 R4, P1, PT, R7, 0xa00, RZ ;  /* 0x00000a0007047810 */ /* 0x000fc80007f3e0ff */
[----:B------:R-:W-:Y:S01]  /*4010*/  ISETP.GT.U32.AND P0, PT, R4, UR4, PT ;  /* 0x0000000404007c0c */ /* 0x000fe2000bf04070 */
[----:B------:R-:W-:Y:S01]  /*4020*/  IMAD.X R4, RZ, RZ, R6, P1 ;  /* 0x000000ffff047224 */ /* 0x000fe200008e0606 */
[----:B------:R-:W-:-:S04]  /*4030*/  IADD3 R7, P1, PT, R7, 0x500, RZ ;  /* 0x0000050007077810 */ /* 0x000fc80007f3e0ff */
[----:B------:R-:W-:Y:S01]  /*4040*/  ISETP.GT.AND.EX P0, PT, R4, UR5, PT, P0 ;  /* 0x0000000504007c0c */ /* 0x000fe2000bf04300 */
[----:B------:R-:W-:-:S12]  /*4050*/  IMAD.X R6, RZ, RZ, R6, P1 ;  /* 0x000000ffff067224 */ /* 0x000fd800008e0606 */
[----:B------:R-:W-:Y:S05]  /*4060*/  @!P0 BRA `(.L_x_366) ;  /* 0xfffffff800208947 */ /* 0x000fea000383ffff */
.L_x_355:
        /* <DEDUP_REMOVED lines=8> */
[----:B------:R-:W-:Y:S01]  /*40f0*/  BSSY.RECONVERGENT B2, `(.L_x_369) ;  /* 0x000002f000027945 */ /* 0x000fe20003800200 */
[----:B------:R-:W-:Y:S02]  /*4100*/  IMAD.MOV.U32 R12, RZ, RZ, R0 ;  /* 0x000000ffff0c7224 */ /* 0x000fe400078e0000 */
[----:B------:R-:W-:-:S04]  /*4110*/  IADD3 R15, PT, PT, -R7, UR4, R2 ;  /* 0x00000004070f7c10 */ /* 0x000fc8000fffe102 */
[----:B------:R-:W-:-:S04]  /*4120*/  LOP3.LUT R2, R15, 0x300, RZ, 0xc0, !PT ;  /* 0x000003000f027812 */ /* 0x000fc800078ec0ff */
[----:B------:R-:W-:-:S13]  /*4130*/  ISETP.NE.AND P0, PT, R2, 0x300, PT ;  /* 0x000003000200780c */ /* 0x000fda0003f05270 */
[----:B------:R-:W-:Y:S05]  /*4140*/  @!P0 BRA `(.L_x_370) ;  /* 0x0000000000a48947 */ /* 0x000fea0003800000 */
[----:B------:R-:W1:Y:S01]  /*4150*/  LDCU.64 UR10, c[0x0][0x380] ;  /* 0x00007000ff0a77ac */ /* 0x000e620008000a00 */
[----:B------:R-:W-:Y:S01]  /*4160*/  IADD3 R14, P0, PT, R0, R7, RZ ;  /* 0x00000007000e7210 */ /* 0x000fe20007f1e0ff */
[----:B------:R-:W-:Y:S01]  /*4170*/  IMAD.MOV.U32 R12, RZ, RZ, R0 ;  /* 0x000000ffff0c7224 */ /* 0x000fe200078e0000 */
[----:B------:R-:W-:-:S03]  /*4180*/  LEA.HI R2, R15, 0x1, RZ, 0x18 ;  /* 0x000000010f027811 */ /* 0x000fc600078fc0ff */
[----:B------:R-:W-:Y:S01]  /*4190*/  IMAD.X R3, RZ, RZ, R6, P0 ;  /* 0x000000ffff037224 */ /* 0x000fe200000e0606 */
[----:B------:R-:W-:Y:S02]  /*41a0*/  LOP3.LUT R2, R2, 0x3, RZ, 0xc0, !PT ;  /* 0x0000000302027812 */ /* 0x000fe400078ec0ff */
[----:B------:R-:W-:-:S03]  /*41b0*/  IADD3 R16, P0, PT, R14, UR6, RZ ;  /* 0x000000060e107c10 */ /* 0x000fc6000ff1e0ff */
[----:B------:R-:W-:Y:S01]  /*41c0*/  IMAD.MOV R4, RZ, RZ, -R2 ;  /* 0x000000ffff047224 */ /* 0x000fe200078e0a02 */
[----:B------:R-:W-:Y:S02]  /*41d0*/  IADD3.X R18, PT, PT, R3, UR7, RZ, P0, !PT ;  /* 0x0000000703127c10 */ /* 0x000fe400087fe4ff */
[----:B-1----:R-:W-:-:S04]  /*41e0*/  LEA R13, P1, R14, UR10, 0x1 ;  /* 0x0000000a0e0d7c11 */ /* 0x002fc8000f8208ff */
[----:B------:R-:W-:-:S09]  /*41f0*/  LEA.HI.X R14, R14, UR11, R3, 0x1, P1 ;  /* 0x0000000b0e0e7c11 */ /* 0x000fd200088f0c03 */
.L_x_373:
        /* <DEDUP_REMOVED lines=24> */
.L_x_372:
[----:B------:R-:W-:Y:S05]  /*4380*/  BSYNC.RECONVERGENT B3 ;  /* 0x0000000000037941 */ /* 0x000fea0003800200 */
.L_x_371:
[----:B------:R-:W-:Y:S01]  /*4390*/  IADD3 R16, P0, PT, R16, 0x100, RZ ;  /* 0x0000010010107810 */ /* 0x000fe20007f1e0ff */
[----:B------:R-:W-:Y:S02]  /*43a0*/  VIADD R12, R12, 0x100 ;  /* 0x000001000c0c7836 */ /* 0x000fe40000000000 */
[----:B------:R-:W-:Y:S02]  /*43b0*/  IMAD.X R14, RZ, RZ, R14, P3 ;  /* 0x000000ffff0e7224 */ /* 0x000fe400018e060e */
[----:B------:R-:W-:Y:S01]  /*43c0*/  IMAD.X R18, RZ, RZ, R18, P0 ;  /* 0x000000ffff127224 */ /* 0x000fe200000e0612 */
[----:B------:R-:W-:Y:S07]  /*43d0*/  @P2 BRA `(.L_x_373) ;  /* 0xfffffffc00882947 */ /* 0x000fee000383ffff */
.L_x_370:
[----:B------:R-:W-:Y:S05]  /*43e0*/  BSYNC.RECONVERGENT B2 ;  /* 0x0000000000027941 */ /* 0x000fea0003800200 */
.L_x_369:
[----:B------:R-:W-:-:S13]  /*43f0*/  ISETP.GE.U32.AND P0, PT, R15, 0x300, PT ;  /* 0x000003000f00780c */ /* 0x000fda0003f06070 */
[----:B------:R-:W-:Y:S05]  /*4400*/  @!P0 BRA `(.L_x_368) ;  /* 0x0000000400a88947 */ /* 0x000fea0003800000 */
[----:B------:R-:W1:Y:S01]  /*4410*/  LDC.64 R4, c[0x0][0x380] ;  /* 0x0000e000ff047b82 */ /* 0x000e620000000a00 */
[----:B------:R-:W-:-:S07]  /*4420*/  VIADD R12, R12, 0x200 ;  /* 0x000002000c0c7836 */ /* 0x000fce0000000000 */
[----:B------:R-:W2:Y:S02]  /*4430*/  LDC.64 R2, c[0x0][0x388] ;  /* 0x0000e200ff027b82 */ /* 0x000ea40000000a00 */
.L_x_382:
[----:B------:R-:W-:-:S05]  /*4440*/  VIADD R14, R12, 0xfffffe00 ;  /* 0xfffffe000c0e7836 */ /* 0x000fca0000000000 */
[----:B------:R-:W-:-:S05]  /*4450*/  IADD3 R19, P0, PT, R14, R7, RZ ;  /* 0x000000070e137210 */ /* 0x000fca0007f1e0ff */
[----:B------:R-:W-:Y:S01]  /*4460*/  IMAD.X R22, RZ, RZ, R6, P0 ;  /* 0x000000ffff167224 */ /* 0x000fe200000e0606 */
[----:B-1----:R-:W-:-:S04]  /*4470*/  LEA R16, P0, R19, R4, 0x1 ;  /* 0x0000000413107211 */ /* 0x002fc800078008ff */
[----:B------:R-:W-:-:S05]  /*4480*/  LEA.HI.X R17, R19, R5, R22, 0x1, P0 ;  /* 0x0000000513117211 */ /* 0x000fca00000f0c16 */
[----:B------:R-:W3:Y:S04]  /*4490*/  LDG.E.U16 R26, desc[UR8][R16.64] ;  /* 0x00000008101a7981 */ /* 0x000ee8000c1e1500 */
[----:B------:R1:W5:Y:S04]  /*44a0*/  LDG.E.U16 R15, desc[UR8][R16.64+0x200] ;  /* 0x00020008100f7981 */ /* 0x000368000c1e1500 */
[----:B------:R1:W5:Y:S04]  /*44b0*/  LDG.E.U16 R13, desc[UR8][R16.64+0x400] ;  /* 0x00040008100d7981 */ /* 0x000368000c1e1500 */
[----:B------:R1:W5:Y:S01]  /*44c0*/  LDG.E.U16 R14, desc[UR8][R16.64+0x600] ;  /* 0x00060008100e7981 */ /* 0x000362000c1e1500 */
[C---:B------:R-:W-:Y:S01]  /*44d0*/  LOP3.LUT R21, R8.reuse, 0xffff, RZ, 0xc0, !PT ;  /* 0x0000ffff08157812 */ /* 0x040fe200078ec0ff */
[----:B------:R-:W-:Y:S01]  /*44e0*/  BSSY.RECONVERGENT B2, `(.L_x_374) ;  /* 0x0000014000027945 */ /* 0x000fe20003800200 */
[----:B--2---:R-:W-:Y:S01]  /*44f0*/  IADD3 R24, P1, PT, R19, R2, RZ ;  /* 0x0000000213187210 */ /* 0x004fe20007f3e0ff */
[----:B------:R-:W-:Y:S01]  /*4500*/  IMAD.MOV.U32 R18, RZ, RZ, R9 ;  /* 0x000000ffff127224 */ /* 0x000fe200078e0009 */
[----:B------:R-:W-:Y:S01]  /*4510*/  PRMT R20, R8, 0x7610, R20 ;  /* 0x0000761008147816 */ /* 0x000fe20000000014 */
[----:B------:R-:W-:-:S02]  /*4520*/  IMAD.MOV.U32 R19, RZ, RZ, R10 ;  /* 0x000000ffff137224 */ /* 0x000fc400078e000a */
[----:B------:R-:W-:Y:S01]  /*4530*/  IMAD.X R23, R22, 0x1, R3, P1 ;  /* 0x0000000116177824 */ /* 0x000fe200008e0603 */
[----:B---3--:R-:W-:-:S13]  /*4540*/  ISETP.GE.U32.AND P0, PT, R21, R26, PT ;  /* 0x0000001a1500720c */ /* 0x008fda0003f06070 */
[----:B-1----:R-:W-:Y:S05]  /*4550*/  @!P0 BRA `(.L_x_375) ;  /* 0x0000000000308947 */ /* 0x002fea0003800000 */
        /* <DEDUP_REMOVED lines=12> */
.L_x_375:
[----:B------:R-:W-:Y:S05]  /*4620*/  BSYNC.RECONVERGENT B2 ;  /* 0x0000000000027941 */ /* 0x000fea0003800200 */
.L_x_374:
[----:B------:R-:W-:Y:S01]  /*4630*/  LOP3.LUT R16, R20, 0xffff, RZ, 0xc0, !PT ;  /* 0x0000ffff14107812 */ /* 0x000fe200078ec0ff */
[----:B------:R-:W-:Y:S01]  /*4640*/  VIADD R8, R12, 0xffffff00 ;  /* 0xffffff000c087836 */ /* 0x000fe20000000000 */
[----:B------:R-:W-:Y:S01]  /*4650*/  BSSY.RECONVERGENT B2, `(.L_x_376) ;  /* 0x0000014000027945 */ /* 0x000fe20003800200 */
[----:B------:R-:W-:Y:S01]  /*4660*/  PRMT R10, R20, 0x7610, R10 ;  /* 0x00007610140a7816 */ /* 0x000fe2000000000a */
[----:B------:R-:W-:Y:S01]  /*4670*/  IMAD.MOV.U32 R9, RZ, RZ, R18 ;  /* 0x000000ffff097224 */ /* 0x000fe200078e0012 */
[----:B-----5:R-:W-:Y:S02]  /*4680*/  ISETP.GE.U32.AND P0, PT, R16, R15, PT ;  /* 0x0000000f1000720c */ /* 0x020fe40003f06070 */
[----:B------:R-:W-:Y:S01]  /*4690*/  IADD3 R17, P1, P2, R7, R2, R8 ;  /* 0x0000000207117210 */ /* 0x000fe20007a3e008 */
[----:B------:R-:W-:-:S03]  /*46a0*/  IMAD.MOV.U32 R8, RZ, RZ, R19 ;  /* 0x000000ffff087224 */ /* 0x000fc600078e0013 */
        /* <DEDUP_REMOVED lines=14> */
.L_x_377:
[----:B------:R-:W-:Y:S05]  /*4790*/  BSYNC.RECONVERGENT B2 ;  /* 0x0000000000027941 */ /* 0x000fea0003800200 */
.L_x_376:
        /* <DEDUP_REMOVED lines=22> */
.L_x_379:
[----:B------:R-:W-:Y:S05]  /*4900*/  BSYNC.RECONVERGENT B2 ;  /* 0x0000000000027941 */ /* 0x000fea0003800200 */
.L_x_378:
        /* <DEDUP_REMOVED lines=21> */
.L_x_381:
[----:B------:R-:W-:Y:S05]  /*4a60*/  BSYNC.RECONVERGENT B2 ;  /* 0x0000000000027941 */ /* 0x000fea0003800200 */
.L_x_380:
[C---:B------:R-:W-:Y:S02]  /*4a70*/  VIADD R14, R12.reuse, 0x200 ;  /* 0x000002000c0e7836 */ /* 0x040fe40000000000 */
[----:B------:R-:W-:-:S03]  /*4a80*/  VIADD R12, R12, 0x400 ;  /* 0x000004000c0c7836 */ /* 0x000fc60000000000 */
[----:B------:R-:W-:-:S13]  /*4a90*/  ISETP.GE.AND P0, PT, R14, R11, PT ;  /* 0x0000000b0e00720c */ /* 0x000fda0003f06270 */
[----:B------:R-:W-:Y:S05]  /*4aa0*/  @!P0 BRA `(.L_x_382) ;  /* 0xfffffff800648947 */ /* 0x000fea000383ffff */
.L_x_368:
[----:B------:R-:W-:Y:S05]  /*4ab0*/  BSYNC.RECONVERGENT B1 ;  /* 0x0000000000017941 */ /* 0x000fea0003800200 */
.L_x_367:
[C---:B------:R-:W-:Y:S01]  /*4ac0*/  PRMT R2, R8.reuse, 0x7610, R0 ;  /* 0x0000761008027816 */ /* 0x040fe20000000000 */
[----:B------:R-:W1:Y:S01]  /*4ad0*/  S2R R11, SR_LANEID ;  /* 0x00000000000b7919 */ /* 0x000e620000000000 */
[C---:B------:R-:W-:Y:S01]  /*4ae0*/  LOP3.LUT R5, R8.reuse, 0xffff, RZ, 0xc0, !PT ;  /* 0x0000ffff08057812 */ /* 0x040fe200078ec0ff */
[----:B------:R-:W-:Y:S01]  /*4af0*/  BSSY.RECONVERGENT B1, `(.L_x_383) ;  /* 0x0000017000017945 */ /* 0x000fe20003800200 */
[----:B------:R-:W-:Y:S01]  /*4b00*/  PRMT R3, R8, 0x7610, R3 ;  /* 0x0000761008037816 */ /* 0x000fe20000000003 */
[----:B------:R-:W2:Y:S01]  /*4b10*/  SHFL.DOWN PT, R7, R2, 0x1, 0x1f ;  /* 0x08201f0002077f89 */ /* 0x000ea200000e0000 */
[----:B------:R-:W-:Y:S02]  /*4b20*/  IMAD.MOV.U32 R12, RZ, RZ, R9 ;  /* 0x000000ffff0c7224 */ /* 0x000fe400078e0009 */
        /* <DEDUP_REMOVED lines=19> */
.L_x_384:
[----:B------:R-:W-:Y:S05]  /*4c60*/  BSYNC.RECONVERGENT B1 ;  /* 0x0000000000017941 */ /* 0x000fea0003800200 */
.L_x_383:
        /* <DEDUP_REMOVED lines=25> */
.L_x_386:
[----:B------:R-:W-:Y:S05]  /*4e00*/  BSYNC.RECONVERGENT B1 ;  /* 0x0000000000017941 */ /* 0x000fea0003800200 */
.L_x_385:
        /* <DEDUP_REMOVED lines=25> */
.L_x_388:
[----:B------:R-:W-:Y:S05]  /*4fa0*/  BSYNC.RECONVERGENT B1 ;  /* 0x0000000000017941 */ /* 0x000fea0003800200 */
.L_x_387:
        /* <DEDUP_REMOVED lines=25> */
.L_x_390:
[----:B------:R-:W-:Y:S05]  /*5140*/  BSYNC.RECONVERGENT B1 ;  /* 0x0000000000017941 */ /* 0x000fea0003800200 */
.L_x_389:
[C---:B------:R-:W-:Y:S01]  /*5150*/  PRMT R2, R5.reuse, 0x7610, R2 ;  /* 0x0000761005027816 */ /* 0x040fe20000000002 */
[----:B------:R-:W-:Y:S01]  /*5160*/  SHFL.DOWN PT, R12, R9, 0x10, 0x1f ;  /* 0x0a001f00090c7f89 */ /* 0x000fe200000e0000 */
[----:B------:R-:W-:Y:S01]  /*5170*/  LOP3.LUT R7, R5, 0xffff, RZ, 0xc0, !PT ;  /* 0x0000ffff05077812 */ /* 0x000fe200078ec0ff */
[----:B------:R-:W-:Y:S01]  /*5180*/  BSSY.RECONVERGENT B1, `(.L_x_391) ;  /* 0x0000017000017945 */ /* 0x000fe20003800200 */
[----:B------:R-:W-:Y:S01]  /*5190*/  ISETP.NE.AND P2, PT, R11, RZ, PT ;  /* 0x000000ff0b00720c */ /* 0x000fe20003f45270 */
[----:B------:R0:W1:Y:S01]  /*51a0*/  SHFL.DOWN PT, R10, R2, 0x10, 0x1f ;  /* 0x0a001f00020a7f89 */ /* 0x00006200000e0000 */
[----:B------:R-:W-:Y:S01]  /*51b0*/  PRMT R4, R5, 0x7610, R4 ;  /* 0x0000761005047816 */ /* 0x000fe20000000004 */
[----:B------:R-:W-:Y:S02]  /*51c0*/  IMAD.MOV.U32 R3, RZ, RZ, R8 ;  /* 0x000000ffff037224 */ /* 0x000fe400078e0008 */
        /* <DEDUP_REMOVED lines=18> */
.L_x_392:
[----:B------:R-:W-:Y:S05]  /*52f0*/  BSYNC.RECONVERGENT B1 ;  /* 0x0000000000017941 */ /* 0x000fea0003800200 */
.L_x_391:
        /* <DEDUP_REMOVED lines=12> */
.L_x_394:
[----:B------:R-:W-:Y:S05]  /*53c0*/  BSYNC.RECONVERGENT B1 ;  /* 0x0000000000017941 */ /* 0x000fea0003800200 */
.L_x_393:
        /* <DEDUP_REMOVED lines=9> */
[----:B-1----:R-:W-:Y:S01]  /*5460*/  IMAD.MOV.U32 R11, RZ, RZ, R2 ;  /* 0x000000ffff0b7224 */ /* 0x002fe200078e0002 */
[----:B0-----:R-:W-:-:S05]  /*5470*/  LEA R6, R5, R6, 0x18 ;  /* 0x0000000605067211 */ /* 0x001fca00078ec0ff */
[----:B------:R-:W0:Y:S04]  /*5480*/  LDS.U16 R13, [R6+0x18] ;  /* 0x00001800060d7984 */ /* 0x000e280000000400 */
[----:B------:R1:W2:Y:S04]  /*5490*/  LDS.U16 R15, [R6+0x28] ;  /* 0x00002800060f7984 */ /* 0x0002a80000000400 */
[----:B------:R1:W3:Y:S04]  /*54a0*/  LDS.U16 R9, [R6+0x38] ;  /* 0x0000380006097984 */ /* 0x0002e80000000400 */
[----:B------:R1:W4:Y:S04]  /*54b0*/  LDS.U16 R8, [R6+0x48] ;  /* 0x0000480006087984 */ /* 0x0003280000000400 */
[----:B------:R1:W1:Y:S04]  /*54c0*/  LDS.U16 R7, [R6+0x58] ;  /* 0x0000580006077984 */ /* 0x0002680000000400 */
[----:B------:R0:W1:Y:S04]  /*54d0*/  LDS.U16 R5, [R6+0x68] ;  /* 0x0000680006057984 */ /* 0x0000680000000400 */
[----:B------:R0:W1:Y:S02]  /*54e0*/  LDS.U16 R0, [R6+0x78] ;  /* 0x0000780006007984 */ /* 0x0000640000000400 */
[----:B0-----:R-:W-:-:S13]  /*54f0*/  ISETP.GE.U32.AND P0, PT, R14, R13, PT ;  /* 0x0000000d0e00720c */ /* 0x001fda0003f06070 */
[----:B--234-:R-:W-:Y:S05]  /*5500*/  @!P0 BRA `(.L_x_396) ;  /* 0x0000000000308947 */ /* 0x01cfea0003800000 */
[----:B------:R-:W0:Y:S01]  /*5510*/  LDS.64 R10, [R6+0x20] ;  /* 0x00002000060a7984 */ /* 0x000e220000000a00 */
[C---:B------:R-:W-:Y:S02]  /*5520*/  ISETP.GE.U32.AND P3, PT, R13.reuse, R14, PT ;  /* 0x0000000e0d00720c */ /* 0x040fe40003f66070 */
[----:B------:R-:W-:-:S11]  /*5530*/  PRMT R12, R13, 0x7610, R12 ;  /* 0x000076100d0c7816 */ /* 0x000fd6000000000c */
[CC--:B0-----:R-:W-:Y:S01]  /*5540*/  @P3 ISETP.GE.U32.AND P0, PT, R3.reuse, R10.reuse, PT ;  /* 0x0000000a0300320c */ /* 0x0c1fe20003f06070 */
[----:B------:R-:W-:Y:S01]  /*5550*/  IMAD.MOV.U32 R19, RZ, RZ, R10 ;  /* 0x000000ffff137224 */ /* 0x000fe200078e000a */
[CC--:B------:R-:W-:Y:S02]  /*5560*/  @P3 ISETP.LT.U32.AND P2, PT, R3.reuse, R10.reuse, PT ;  /* 0x0000000a0300320c */ /* 0x0c0fe40003f41070 */
[CC--:B------:R-:W-:Y:S02]  /*5570*/  @P3 ISETP.GE.AND.EX P0, PT, R2.reuse, R11.reuse, PT, P0 ;  /* 0x0000000b0200320c */ /* 0x0c0fe40003f06300 */
[----:B------:R-:W-:Y:S02]  /*5580*/  @P3 ISETP.LT.AND.EX P2, PT, R2, R11, PT, P2 ;  /* 0x0000000b0200320c */ /* 0x000fe40003f41320 */
[----:B------:R-:W-:Y:S02]  /*5590*/  @P3 SEL R4, R4, R13, !P0 ;  /* 0x0000000d04043207 */ /* 0x000fe40004000000 */
[----:B------:R-:W-:-:S02]  /*55a0*/  @P3 SEL R19, R3, R10, P2 ;  /* 0x0000000a03133207 */ /* 0x000fc40001000000 */
[----:B------:R-:W-:Y:S02]  /*55b0*/  @P3 SEL R11, R2, R11, P2 ;  /* 0x0000000b020b3207 */ /* 0x000fe40001000000 */
[----:B------:R-:W-:-:S07]  /*55c0*/  @P3 PRMT R12, R4, 0x7610, R12 ;  /* 0x00007610040c3816 */ /* 0x000fce000000000c */
.L_x_396:
[----:B------:R-:W-:Y:S05]  /*55d0*/  BSYNC.RECONVERGENT B1 ;  /* 0x0000000000017941 */ /* 0x000fea0003800200 */
.L_x_395:
        /* <DEDUP_REMOVED lines=20> */
.L_x_398:
[----:B------:R-:W-:Y:S05]  /*5720*/  BSYNC.RECONVERGENT B1 ;  /* 0x0000000000017941 */ /* 0x000fea0003800200 */
.L_x_397:
        /* <DEDUP_REMOVED lines=20> */
.L_x_400:
[----:B------:R-:W-:Y:S05]  /*5870*/  BSYNC.RECONVERGENT B1 ;  /* 0x0000000000017941 */ /* 0x000fea0003800200 */
.L_x_399:
        /* <DEDUP_REMOVED lines=20> */
.L_x_402:
[----:B------:R-:W-:Y:S05]  /*59c0*/  BSYNC.RECONVERGENT B1 ;  /* 0x0000000000017941 */ /* 0x000fea0003800200 */
.L_x_401:
        /* <DEDUP_REMOVED lines=20> */
.L_x_404:
[----:B------:R-:W-:Y:S05]  /*5b10*/  BSYNC.RECONVERGENT B1 ;  /* 0x0000000000017941 */ /* 0x000fea0003800200 */
.L_x_403:
        /* <DEDUP_REMOVED lines=20> */
.L_x_406:
[----:B------:R-:W-:Y:S05]  /*5c60*/  BSYNC.RECONVERGENT B1 ;  /* 0x0000000000017941 */ /* 0x000fea0003800200 */
.L_x_405:
        /* <DEDUP_REMOVED lines=19> */
.L_x_316:
[----:B------:R-:W-:Y:S05]  /*5da0*/  BSYNC.RECONVERGENT B0 ;  /* 0x0000000000007941 */ /* 0x000fea0003800200 */
.L_x_283:
[----:B------:R-:W-:Y:S05]  /*5db0*/  @P1 EXIT ;  /* 0x000000000000194d */ /* 0x000fea0003800000 */
[----:B0-----:R-:W0:Y:S01]  /*5dc0*/  LDC.64 R6, c[0x0][0x390] ;  /* 0x0000e400ff067b82 */ /* 0x001e220000000a00 */
[----:B------:R-:W-:-:S04]  /*5dd0*/  LOP3.LUT R3, R3, R2, RZ, 0x3c, !PT ;  /* 0x0000000203037212 */ /* 0x000fc800078e3cff */
[----:B------:R-:W-:-:S04]  /*5de0*/  LOP3.LUT R2, R3, R2, RZ, 0x3c, !PT ;  /* 0x0000000203027212 */ /* 0x000fc800078e3cff */
[----:B------:R-:W-:-:S05]  /*5df0*/  LOP3.LUT R3, R3, R2, RZ, 0x3c, !PT ;  /* 0x0000000203037212 */ /* 0x000fca00078e3cff */
[----:B0-----:R-:W-:Y:S04]  /*5e00*/  STG.E.64 desc[UR8][R6.64+0x8], R2 ;  /* 0x0000080206007986 */ /* 0x001fe8000c101b08 */
[----:B------:R-:W-:Y:S01]  /*5e10*/  STG.E.U16 desc[UR8][R6.64], R4 ;  /* 0x0000000406007986 */ /* 0x000fe2000c101508 */
[----:B------:R-:W-:Y:S05]  /*5e20*/  EXIT ;  /* 0x000000000000794d */ /* 0x000fea0003800000 */
.L_x_407:
        /* <DEDUP_REMOVED lines=13> */
.L_x_808:


//--------------------- .text._ZN6thrust24THRUST_300001_SM_1000_NS8cuda_cub4core6detail13_kernel_agentINS1_8__reduce11ReduceAgentIPN4cuda3std3__45tupleIJtlEEESC_SB_iNS1_9__extrema9arg_min_fItlNS9_4lessItEEEEEEJSC_SC_iSH_EEEvDpT0_ --------------------------
	.section	.text._ZN6thrust24THRUST_300001_SM_1000_NS8cuda_cub4core6detail13_kernel_agentINS1_8__reduce11ReduceAgentIPN4cuda3std3__45tupleIJtlEEESC_SB_iNS1_9__extrema9arg_min_fItlNS9_4lessItEEEEEEJSC_SC_iSH_EEEvDpT0_,"ax",@progbits
	.align	128
        .global         _ZN6thrust24THRUST_300001_SM_1000_NS8cuda_cub4core6detail13_kernel_agentINS1_8__reduce11ReduceAgentIPN4cuda3std3__45tupleIJtlEEESC_SB_iNS1_9__extrema9arg_min_fItlNS9_4lessItEEEEEEJSC_SC_iSH_EEEvDpT0_
        .type           _ZN6thrust24THRUST_300001_SM_1000_NS8cuda_cub4core6detail13_kernel_agentINS1_8__reduce11ReduceAgentIPN4cuda3std3__45tupleIJtlEEESC_SB_iNS1_9__extrema9arg_min_fItlNS9_4lessItEEEEEEJSC_SC_iSH_EEEvDpT0_,@function
        .size           _ZN6thrust24THRUST_300001_SM_1000_NS8cuda_cub4core6detail13_kernel_agentINS1_8__reduce11ReduceAgentIPN4cuda3std3__45tupleIJtlEEESC_SB_iNS1_9__extrema9arg_min_fItlNS9_4lessItEEEEEEJSC_SC_iSH_EEEvDpT0_,(.L_x_809 - _ZN6thrust24THRUST_300001_SM_1000_NS8cuda_cub4core6detail13_kernel_agentINS1_8__reduce11ReduceAgentIPN4cuda3std3__45tupleIJtlEEESC_SB_iNS1_9__extrema9arg_min_fItlNS9_4lessItEEEEEEJSC_SC_iSH_EEEvDpT0_)
        .other          _ZN6thrust24THRUST_300001_SM_1000_NS8cuda_cub4core6detail13_kernel_agentINS1_8__reduce11ReduceAgentIPN4cuda3std3__45tupleIJtlEEESC_SB_iNS1_9__extrema9arg_min_fItlNS9_4lessItEEEEEEJSC_SC_iSH_EEEvDpT0_,@"STO_CUDA_ENTRY STV_DEFAULT"
_ZN6thrust24THRUST_300001_SM_1000_NS8cuda_cub4core6detail13_kernel_agentINS1_8__reduce11ReduceAgentIPN4cuda3std3__45tupleIJtlEEESC_SB_iNS1_9__extrema9arg_min_fItlNS9_4lessItEEEEEEJSC_SC_iSH_EEEvDpT0_:
.text._ZN6thrust24THRUST_300001_SM_1000_NS8cuda_cub4core6detail13_kernel_agentINS1_8__reduce11ReduceAgentIPN4cuda3std3__45tupleIJtlEEESC_SB_iNS1_9__extrema9arg_min_fItlNS9_4lessItEEEEEEJSC_SC_iSH_EEEvDpT0_:
        /* <DEDUP_REMOVED lines=21> */
.L_x_411:
[----:B-1----:R-:W-:Y:S05]  /*0150*/  BSYNC.RECONVERGENT B1 ;  /* 0x0000000000017941 */ /* 0x002fea0003800200 */
.L_x_410:
        /* <DEDUP_REMOVED lines=15> */
.L_x_418:
        /* <DEDUP_REMOVED lines=27> */
.L_x_417:
[----:B------:R-:W-:Y:S05]  /*0400*/  BSYNC.RECONVERGENT B3 ;  /* 0x0000000000037941 */ /* 0x000fea0003800200 */
.L_x_416:
[----:B------:R-:W-:Y:S02]  /*0410*/  IMAD.X R5, RZ, RZ, R5, P3 ;  /* 0x000000ffff057224 */ /* 0x000fe400018e0605 */
[----:B------:R-:W-:Y:S01]  /*0420*/  VIADD R7, R7, 0x100 ;  /* 0x0000010007077836 */ /* 0x000fe20000000000 */
[----:B------:R-:W-:Y:S06]  /*0430*/  @P2 BRA `(.L_x_418) ;  /* 0xfffffffc00842947 */ /* 0x000fec000383ffff */
.L_x_415:
[----:B------:R-:W-:Y:S05]  /*0440*/  BSYNC.RECONVERGENT B2 ;  /* 0x0000000000027941 */ /* 0x000fea0003800200 */
.L_x_414:
[----:B------:R-:W1:Y:S01]  /*0450*/  LDC.64 R4, c[0x0][0x380] ;  /* 0x0000e000ff047b82 */ /* 0x000e620000000a00 */
[----:B------:R-:W-:-:S13]  /*0460*/  ISETP.GE.U32.AND P0, PT, R10, 0x300, PT ;  /* 0x000003000a00780c */ /* 0x000fda0003f06070 */
[----:B------:R-:W-:Y:S05]  /*0470*/  @!P0 BRA `(.L_x_413) ;  /* 0x0000000400808947 */ /* 0x000fea0003800000 */
.L_x_427:
        /* <DEDUP_REMOVED lines=26> */
.L_x_420:
[----:B------:R-:W-:Y:S05]  /*0620*/  BSYNC.RECONVERGENT B2 ;  /* 0x0000000000027941 */ /* 0x000fea0003800200 */
.L_x_419:
        /* <DEDUP_REMOVED lines=22> */
.L_x_422:
[----:B------:R-:W-:Y:S05]  /*0790*/  BSYNC.RECONVERGENT B2 ;  /* 0x0000000000027941 */ /* 0x000fea0003800200 */
.L_x_421:
        /* <DEDUP_REMOVED lines=21> */
.L_x_424:
[----:B------:R-:W-:Y:S05]  /*08f0*/  BSYNC.RECONVERGENT B2 ;  /* 0x0000000000027941 */ /* 0x000fea0003800200 */
.L_x_423:
        /* <DEDUP_REMOVED lines=20> */
.L_x_426:
[----:B------:R-:W-:Y:S05]  /*0a40*/  BSYNC.RECONVERGENT B2 ;  /* 0x0000000000027941 */ /* 0x000fea0003800200 */
.L_x_425:
[----:B------:R-:W-:-:S05]  /*0a50*/  VIADD R7, R7, 0x400 ;  /* 0x0000040007077836 */ /* 0x000fca0000000000 */
[----:B------:R-:W-:-:S13]  /*0a60*/  ISETP.GE.AND P0, PT, R7, UR5, PT ;  /* 0x0000000507007c0c */ /* 0x000fda000bf06270 */
[----:B------:R-:W-:Y:S05]  /*0a70*/  @!P0 BRA `(.L_x_427) ;  /* 0xfffffff800808947 */ /* 0x000fea000383ffff */
.L_x_413:
[----:B------:R-:W-:Y:S05]  /*0a80*/  BSYNC.RECONVERGENT B1 ;  /* 0x0000000000017941 */ /* 0x000fea0003800200 */
.L_x_412:
        /* <DEDUP_REMOVED lines=29> */
.L_x_430:
[----:B------:R-:W-:Y:S05]  /*0c60*/  BSYNC.RECONVERGENT B1 ;  /* 0x0000000000017941 */ /* 0x000fea0003800200 */
.L_x_429:
        /* <DEDUP_REMOVED lines=25> */
.L_x_432:
[----:B------:R-:W-:Y:S05]  /*0e00*/  BSYNC.RECONVERGENT B1 ;  /* 0x0000000000017941 */ /* 0x000fea0003800200 */
.L_x_431:
        /* <DEDUP_REMOVED lines=25> */
.L_x_434:
[----:B------:R-:W-:Y:S05]  /*0fa0*/  BSYNC.RECONVERGENT B1 ;  /* 0x0000000000017941 */ /* 0x000fea0003800200 */
.L_x_433:
        /* <DEDUP_REMOVED lines=25> */
.L_x_436:
[----:B------:R-:W-:Y:S05]  /*1140*/  BSYNC.RECONVERGENT B1 ;  /* 0x0000000000017941 */ /* 0x000fea0003800200 */
.L_x_435:
        /* <DEDUP_REMOVED lines=26> */
.L_x_438:
[----:B------:R-:W-:Y:S05]  /*12f0*/  BSYNC.RECONVERGENT B1 ;  /* 0x0000000000017941 */ /* 0x000fea0003800200 */
.L_x_437:
        /* <DEDUP_REMOVED lines=12> */
.L_x_440:
[----:B------:R-:W-:Y:S05]  /*13c0*/  BSYNC.RECONVERGENT B1 ;  /* 0x0000000000017941 */ /* 0x000fea0003800200 */
.L_x_439:
        /* <DEDUP_REMOVED lines=33> */
.L_x_443:
[----:B------:R-:W-:Y:S05]  /*15e0*/  BSYNC.RECONVERGENT B1 ;  /* 0x0000000000017941 */ /* 0x000fea0003800200 */
.L_x_442:
        /* <DEDUP_REMOVED lines=20> */
.L_x_445:
[----:B------:R-:W-:Y:S05]  /*1730*/  BSYNC.RECONVERGENT B1 ;  /* 0x0000000000017941 */ /* 0x000fea0003800200 */
.L_x_444:
        /* <DEDUP_REMOVED lines=20> */
.L_x_447:
[----:B------:R-:W-:Y:S05]  /*1880*/  BSYNC.RECONVERGENT B1 ;  /* 0x0000000000017941 */ /* 0x000fea0003800200 */
.L_x_446:
        /* <DEDUP_REMOVED lines=20> */
.L_x_449:
[----:B------:R-:W-:Y:S05]  /*19d0*/  BSYNC.RECONVERGENT B1 ;  /* 0x0000000000017941 */ /* 0x000fea0003800200 */
.L_x_448:
        /* <DEDUP_REMOVED lines=20> */
.L_x_451:
[----:B------:R-:W-:Y:S05]  /*1b20*/  BSYNC.RECONVERGENT B1 ;  /* 0x0000000000017941 */ /* 0x000fea0003800200 */
.L_x_450:
        /* <DEDUP_REMOVED lines=20> */
.L_x_453:
[----:B------:R-:W-:Y:S05]  /*1c70*/  BSYNC.RECONVERGENT B1 ;  /* 0x0000000000017941 */ /* 0x000fea0003800200 */
.L_x_452:
        /* <DEDUP_REMOVED lines=20> */
.L_x_428:
[----:B-12---:R-:W-:Y:S01]  /*1dc0*/  LOP3.LUT R4, R0, 0x3e0, RZ, 0xc0, !PT ;  /* 0x000003e000047812 */ /* 0x006fe200078ec0ff */
[----:B------:R-:W-:Y:S01]  /*1dd0*/  BSSY.RECONVERGENT B1, `(.L_x_454) ;  /* 0x000001f000017945 */ /* 0x000fe20003800200 */
[C---:B-----5:R-:W-:Y:S01]  /*1de0*/  PRMT R8, R6.reuse, 0x7610, R0 ;  /* 0x0000761006087816 */ /* 0x060fe20000000000 */
[----:B------:R-:W-:Y:S01]  /*1df0*/  IMAD.MOV.U32 R10, RZ, RZ, R2 ;  /* 0x000000ffff0a7224 */ /* 0x000fe200078e0002 */
[----:B------:R-:W-:Y:S01]  /*1e00*/  LOP3.LUT R12, R6, 0xffff, RZ, 0xc0, !PT ;  /* 0x0000ffff060c7812 */ /* 0x000fe200078ec0ff */
[----:B------:R-:W-:Y:S01]  /*1e10*/  VIADD R5, R4, 0x20 ;  /* 0x0000002004057836 */ /* 0x000fe20000000000 */
[----:B------:R-:W-:Y:S01]  /*1e20*/  LOP3.LUT R4, RZ, R4, RZ, 0x33, !PT ;  /* 0x00000004ff047212 */ /* 0x000fe200078e33ff */
[----:B------:R-:W-:Y:S01]  /*1e30*/  IMAD.MOV.U32 R16, RZ, RZ, R3 ;  /* 0x000000ffff107224 */ /* 0x000fe200078e0003 */
[----:B------:R-:W-:Y:S02]  /*1e40*/  PRMT R7, R6, 0x7610, R7 ;  /* 0x0000761006077816 */ /* 0x000fe40000000007 */
[----:B------:R-:W-:Y:S01]  /*1e50*/  ISETP.GT.AND P0, PT, R5, UR4, PT ;  /* 0x0000000405007c0c */ /* 0x000fe2000bf04270 */
[----:B------:R-:W-:-:S05]  /*1e60*/  VIADD R4, R4, UR4 ;  /* 0x0000000404047c36 */ /* 0x000fca0008000000 */
        /* <DEDUP_REMOVED lines=21> */
.L_x_455:
[----:B------:R-:W-:Y:S05]  /*1fc0*/  BSYNC.RECONVERGENT B1 ;  /* 0x0000000000017941 */ /* 0x000fea0003800200 */
.L_x_454:
        /* <DEDUP_REMOVED lines=26> */
.L_x_457:
[----:B------:R-:W-:Y:S05]  /*2170*/  BSYNC.RECONVERGENT B1 ;  /* 0x0000000000017941 */ /* 0x000fea0003800200 */
.L_x_456:
        /* <DEDUP_REMOVED lines=26> */
.L_x_459:
[----:B------:R-:W-:Y:S05]  /*2320*/  BSYNC.RECONVERGENT B1 ;  /* 0x0000000000017941 */ /* 0x000fea0003800200 */
.L_x_458:
        /* <DEDUP_REMOVED lines=26> */
.L_x_461:
[----:B------:R-:W-:Y:S05]  /*24d0*/  BSYNC.RECONVERGENT B1 ;  /* 0x0000000000017941 */ /* 0x000fea0003800200 */
.L_x_460:
[----:B------:R-:W-:Y:S01]  /*24e0*/  PRMT R2, R6, 0x7610, R0 ;  /* 0x0000761006027816 */ /* 0x000fe20000000000 */
[----:B------:R-:W-:Y:S01]  /*24f0*/  VIADD R8, R4, 0x10 ;  /* 0x0000001004087836 */ /* 0x000fe20000000000 */
[----:B------:R-:W-:Y:S01]  /*2500*/  LOP3.LUT R10, R6, 0xffff, RZ, 0xc0, !PT ;  /* 0x0000ffff060a7812 */ /* 0x000fe200078ec0ff */
[----:B------:R-:W-:Y:S01]  /*2510*/  SHFL.DOWN PT, R11, R12, 0x10, R5 ;  /* 0x0a0000000c0b7989 */ /* 0x000fe200000e0005 */
[----:B------:R-:W-:Y:S01]  /*2520*/  BSSY.RECONVERGENT B1, `(.L_x_462) ;  /* 0x0000017000017945 */ /* 0x000fe20003800200 */
[----:B------:R-:W-:Y:S01]  /*2530*/  ISETP.NE.AND P2, PT, R4, RZ, PT ;  /* 0x000000ff0400720c */ /* 0x000fe20003f45270 */
[----:B------:R-:W-:Y:S01]  /*2540*/  IMAD.MOV.U32 R3, RZ, RZ, R12 ;  /* 0x000000ffff037224 */ /* 0x000fe200078e000c */
[----:B------:R0:W1:Y:S01]  /*2550*/  SHFL.DOWN PT, R9, R2, 0x10, R5 ;  /* 0x0a00000002097989 */ /* 0x00006200000e0005 */
[----:B------:R-:W-:-:S03]  /*2560*/  PRMT R4, R6, 0x7610, R4 ;  /* 0x0000761006047816 */ /* 0x000fc60000000004 */
[----:B------:R2:W3:Y:S01]  /*2570*/  SHFL.DOWN PT, R13, R14, 0x10, R5 ;  /* 0x0a0000000e0d7989 */ /* 0x0004e200000e0005 */
[----:B0-----:R-:W-:Y:S01]  /*2580*/  IMAD.MOV.U32 R2, RZ, RZ, R14 ;  /* 0x000000ffff027224 */ /* 0x001fe200078e000e */
[----:B-1----:R-:W-:-:S04]  /*2590*/  LOP3.LUT R7, R9, 0xffff, RZ, 0xc0, !PT ;  /* 0x0000ffff09077812 */ /* 0x002fc800078ec0ff */
[----:B------:R-:W-:-:S04]  /*25a0*/  ISETP.GE.U32.AND P0, PT, R10, R7, PT ;  /* 0x000000070a00720c */ /* 0x000fc80003f06070 */
[----:B------:R-:W-:-:S13]  /*25b0*/  ISETP.GT.OR P0, PT, R8, R5, !P0 ;  /* 0x000000050800720c */ /* 0x000fda0004704670 */
        /* <DEDUP_REMOVED lines=13> */
.L_x_463:
[----:B------:R-:W-:Y:S05]  /*2690*/  BSYNC.RECONVERGENT B1 ;  /* 0x0000000000017941 */ /* 0x000fea0003800200 */
.L_x_462:
        /* <DEDUP_REMOVED lines=12> */
.L_x_465:
[----:B------:R-:W-:Y:S05]  /*2760*/  BSYNC.RECONVERGENT B1 ;  /* 0x0000000000017941 */ /* 0x000fea0003800200 */
.L_x_464:
        /* <DEDUP_REMOVED lines=32> */
.L_x_467:
[----:B------:R-:W-:Y:S05]  /*2970*/  BSYNC.RECONVERGENT B1 ;  /* 0x0000000000017941 */ /* 0x000fea0003800200 */
.L_x_466:
        /* <DEDUP_REMOVED lines=29> */
.L_x_469:
[----:B------:R-:W-:Y:S05]  /*2b50*/  BSYNC.RECONVERGENT B1 ;  /* 0x0000000000017941 */ /* 0x000fea0003800200 */
.L_x_468:
        /* <DEDUP_REMOVED lines=29> */
.L_x_471:
[----:B------:R-:W-:Y:S05]  /*2d30*/  BSYNC.RECONVERGENT B1 ;  /* 0x0000000000017941 */ /* 0x000fea0003800200 */
.L_x_470:
        /* <DEDUP_REMOVED lines=29> */
.L_x_473:
[----:B------:R-:W-:Y:S05]  /*2f10*/  BSYNC.RECONVERGENT B1 ;  /* 0x0000000000017941 */ /* 0x000fea0003800200 */
.L_x_472:
        /* <DEDUP_REMOVED lines=29> */
.L_x_475:
[----:B------:R-:W-:Y:S05]  /*30f0*/  BSYNC.RECONVERGENT B1 ;  /* 0x0000000000017941 */ /* 0x000fea0003800200 */
.L_x_474:
        /* <DEDUP_REMOVED lines=29> */
.L_x_477:
[----:B------:R-:W-:Y:S05]  /*32d0*/  BSYNC.RECONVERGENT B1 ;  /* 0x0000000000017941 */ /* 0x000fea0003800200 */
.L_x_476:
        /* <DEDUP_REMOVED lines=30> */
.L_x_409:
        /* <DEDUP_REMOVED lines=33> */
.L_x_479:
[----:B------:R-:W-:Y:S05]  /*36d0*/  BSYNC.RECONVERGENT B1 ;  /* 0x0000000000017941 */ /* 0x000fea0003800200 */
.L_x_478:
        /* <DEDUP_REMOVED lines=20> */
.L_x_481:
[----:B------:R-:W-:Y:S05]  /*3820*/  BSYNC.RECONVERGENT B1 ;  /* 0x0000000000017941 */ /* 0x000fea0003800200 */
.L_x_480:
        /* <DEDUP_REMOVED lines=21> */
.L_x_483:
[----:B------:R-:W-:Y:S05]  /*3980*/  BSYNC.RECONVERGENT B1 ;  /* 0x0000000000017941 */ /* 0x000fea0003800200 */
.L_x_482:
        /* <DEDUP_REMOVED lines=19> */
.L_x_485:
[----:B------:R-:W-:Y:S05]  /*3ac0*/  BSYNC.RECONVERGENT B1 ;  /* 0x0000000000017941 */ /* 0x000fea0003800200 */
.L_x_484:
[----:B------:R-:W-:Y:S01]  /*3ad0*/  UISETP.GE.U32.AND UP0, UPT, UR4, 0xa00, UPT ;  /* 0x00000a000400788c */ /* 0x000fe2000bf06070 */
[----:B------:R-:W-:-:S08]  /*3ae0*/  IMAD.MOV.U32 R5, RZ, RZ, 0x500 ;  /* 0x00000500ff057424 */ /* 0x000fd000078e00ff */
[----:B------:R-:W-:Y:S05]  /*3af0*/  BRA.U !UP0, `(.L_x_486) ;  /* 0x0000000508f07547 */ /* 0x000fea000b800000 */
[----:B------:R-:W1:Y:S01]  /*3b00*/  LDC.64 R6, c[0x0][0x380] ;  /* 0x0000e000ff067b82 */ /* 0x000e620000000a00 */
[----:B------:R-:W-:Y:S01]  /*3b10*/  IMAD.MOV.U32 R5, RZ, RZ, 0x500 ;  /* 0x00000500ff057424 */ /* 0x000fe200078e00ff */
[----:B------:R-:W2:Y:S06]  /*3b20*/  LDCU UR4, c[0x0][0x390] ;  /* 0x00007200ff0477ac */ /* 0x000eac0008000800 */
.L_x_497:
[----:B------:R-:W-:-:S04]  /*3b30*/  IMAD.IADD R17, R0, 0x1, R5 ;  /* 0x0000000100117824 */ /* 0x000fc800078e0205 */
[----:B-1----:R-:W-:-:S05]  /*3b40*/  IMAD.WIDE.U32 R16, R17, 0x10, R6 ;  /* 0x0000001011107825 */ /* 0x002fca00078e0006 */
[----:B------:R-:W3:Y:S04]  /*3b50*/  LDG.E.U16.CONSTANT R27, desc[UR6][R16.64] ;  /* 0x00000006101b7981 */ /* 0x000ee8000c1e9500 */
[----:B------:R1:W5:Y:S04]  /*3b60*/  LDG.E.U16.CONSTANT R22, desc[UR6][R16.64+0x1000] ;  /* 0x0010000610167981 */ /* 0x000368000c1e9500 */
[----:B------:R1:W5:Y:S04]  /*3b70*/  LDG.E.U16.CONSTANT R18, desc[UR6][R16.64+0x2000] ;  /* 0x0020000610127981 */ /* 0x000368000c1e9500 */
[----:B------:R1:W5:Y:S04]  /*3b80*/  LDG.E.U16.CONSTANT R19, desc[UR6][R16.64+0x3000] ;  /* 0x0030000610137981 */ /* 0x000368000c1e9500 */
[----:B------:R1:W5:Y:S04]  /*3b90*/  LDG.E.U16.CONSTANT R20, desc[UR6][R16.64+0x4000] ;  /* 0x0040000610147981 */ /* 0x000368000c1e9500 */
[----:B------:R1:W5:Y:S04]  /*3ba0*/  LDG.E.64.CONSTANT R8, desc[UR6][R16.64+0x1008] ;  /* 0x0010080610087981 */ /* 0x000368000c1e9b00 */
[----:B------:R1:W5:Y:S04]  /*3bb0*/  LDG.E.64.CONSTANT R10, desc[UR6][R16.64+0x2008] ;  /* 0x00200806100a7981 */ /* 0x000368000c1e9b00 */
[----:B------:R1:W5:Y:S04]  /*3bc0*/  LDG.E.64.CONSTANT R12, desc[UR6][R16.64+0x3008] ;  /* 0x00300806100c7981 */ /* 0x000368000c1e9b00 */
[----:B------:R1:W5:Y:S01]  /*3bd0*/  LDG.E.64.CONSTANT R14, desc[UR6][R16.64+0x4008] ;  /* 0x00400806100e7981 */ /* 0x000362000c1e9b00 */
[C---:B------:R-:W-:Y:S01]  /*3be0*/  LOP3.LUT R29, R4.reuse, 0xffff, RZ, 0xc0, !PT ;  /* 0x0000ffff041d7812 */ /* 0x040fe200078ec0ff */
[----:B------:R-:W-:Y:S01]  /*3bf0*/  BSSY.RECONVERGENT B1, `(.L_x_487) ;  /* 0x0000014000017945 */ /* 0x000fe20003800200 */
[----:B------:R-:W-:Y:S01]  /*3c00*/  PRMT R25, R4, 0x7610, R25 ;  /* 0x0000761004197816 */ /* 0x000fe20000000019 */
[----:B------:R-:W-:-:S02]  /*3c10*/  IMAD.MOV.U32 R23, RZ, RZ, R2 ;  /* 0x000000ffff177224 */ /* 0x000fc400078e0002 */
[----:B------:R-:W-:Y:S01]  /*3c20*/  IMAD.MOV.U32 R21, RZ, RZ, R3 ;  /* 0x000000ffff157224 */ /* 0x000fe200078e0003 */
[----:B---3--:R-:W-:-:S04]  /*3c30*/  LOP3.LUT R24, R27, 0xffff, RZ, 0xc0, !PT ;  /* 0x0000ffff1b187812 */ /* 0x008fc800078ec0ff */
[----:B------:R-:W-:-:S13]  /*3c40*/  ISETP.GE.U32.AND P0, PT, R29, R24, PT ;  /* 0x000000181d00720c */ /* 0x000fda0003f06070 */
[----:B-1----:R-:W-:Y:S05]  /*3c50*/  @!P0 BRA `(.L_x_488) ;  /* 0x0000000000348947 */ /* 0x002fea0003800000 */
[----:B------:R-:W3:Y:S01]  /*3c60*/  LDG.E.64.CONSTANT R16, desc[UR6][R16.64+0x8] ;  /* 0x0000080610107981 */ /* 0x000ee2000c1e9b00 */
[----:B------:R-:W-:Y:S02]  /*3c70*/  ISETP.GT.U32.AND P2, PT, R29, R24, PT ;  /* 0x000000181d00720c */ /* 0x000fe40003f44070 */
[----:B------:R-:W-:-:S11]  /*3c80*/  PRMT R25, R27, 0x7610, R25 ;  /* 0x000076101b197816 */ /* 0x000fd60000000019 */
[CC--:B---3--:R-:W-:Y:S01]  /*3c90*/  @!P2 ISETP.GE.U32.AND P0, PT, R2.reuse, R16.reuse, PT ;  /* 0x000000100200a20c */ /* 0x0c8fe20003f06070 */
        /* <DEDUP_REMOVED lines=9> */
.L_x_488:
[----:B--2---:R-:W-:Y:S05]  /*3d30*/  BSYNC.RECONVERGENT B1 ;  /* 0x0000000000017941 */ /* 0x004fea0003800200 */
.L_x_487:
        /* <DEDUP_REMOVED lines=20> */
.L_x_490:
[----:B------:R-:W-:Y:S05]  /*3e80*/  BSYNC.RECONVERGENT B1 ;  /* 0x0000000000017941 */ /* 0x000fea0003800200 */
.L_x_489:
        /* <DEDUP_REMOVED lines=20> */
.L_x_492:
[----:B------:R-:W-:Y:S05]  /*3fd0*/  BSYNC.RECONVERGENT B1 ;  /* 0x0000000000017941 */ /* 0x000fea0003800200 */
.L_x_491:
        /* <DEDUP_REMOVED lines=21> */
.L_x_494:
[----:B------:R-:W-:Y:S05]  /*4130*/  BSYNC.RECONVERGENT B1 ;  /* 0x0000000000017941 */ /* 0x000fea0003800200 */
.L_x_493:
        /* <DEDUP_REMOVED lines=19> */
.L_x_496:
[----:B------:R-:W-:Y:S05]  /*4270*/  BSYNC.RECONVERGENT B1 ;  /* 0x0000000000017941 */ /* 0x000fea0003800200 */
.L_x_495:
[C---:B------:R-:W-:Y:S02]  /*4280*/  VIADD R8, R5.reuse, 0xa00 ;  /* 0x00000a0005087836 */ /* 0x040fe40000000000 */
[----:B------:R-:W-:-:S03]  /*4290*/  VIADD R5, R5, 0x500 ;  /* 0x0000050005057836 */ /* 0x000fc60000000000 */
[----:B------:R-:W-:-:S13]  /*42a0*/  ISETP.GT.AND P0, PT, R8, UR4, PT ;  /* 0x0000000408007c0c */ /* 0x000fda000bf04270 */
[----:B------:R-:W-:Y:S05]  /*42b0*/  @!P0 BRA `(.L_x_497) ;  /* 0xfffffff8001c8947 */ /* 0x000fea000383ffff */
.L_x_486:
[----:B------:R-:W-:-:S13]  /*42c0*/  ISETP.GE.AND P0, PT, R5, UR4, PT ;  /* 0x0000000405007c0c */ /* 0x000fda000bf06270 */
        /* <DEDUP_REMOVED lines=12> */
[----:B------:R-:W1:Y:S01]  /*4390*/  LDC.64 R6, c[0x0][0x380] ;  /* 0x0000e000ff067b82 */ /* 0x000e620000000a00 */
[----:B------:R-:W-:Y:S01]  /*43a0*/  LEA.HI R8, R18, 0x1, RZ, 0x18 ;  /* 0x0000000112087811 */ /* 0x000fe200078fc0ff */
[----:B------:R-:W-:Y:S02]  /*43b0*/  IMAD.IADD R11, R0, 0x1, R5 ;  /* 0x00000001000b7824 */ /* 0x000fe400078e0205 */
[----:B------:R-:W-:Y:S01]  /*43c0*/  IMAD.MOV.U32 R12, RZ, RZ, R0 ;  /* 0x000000ffff0c7224 */ /* 0x000fe200078e0000 */
[----:B------:R-:W-:-:S05]  /*43d0*/  LOP3.LUT R8, R8, 0x3, RZ, 0xc0, !PT ;  /* 0x0000000308087812 */ /* 0x000fca00078ec0ff */
[----:B------:R-:W-:-:S07]  /*43e0*/  IMAD.MOV R10, RZ, RZ, -R8 ;  /* 0x000000ffff0a7224 */ /* 0x000fce00078e0a08 */
.L_x_504:
[----:B-1----:R-:W-:-:S05]  /*43f0*/  IMAD.WIDE.U32 R8, R11, 0x10, R6 ;  /* 0x000000100b087825 */ /* 0x002fca00078e0006 */
[----:B------:R-:W2:Y:S01]  /*4400*/  LDG.E.U16.CONSTANT R14, desc[UR6][R8.64] ;  /* 0x00000006080e7981 */ /* 0x000ea2000c1e9500 */
[----:B------:R-:W-:Y:S01]  /*4410*/  LOP3.LUT R16, R4, 0xffff, RZ, 0xc0, !PT ;  /* 0x0000ffff04107812 */ /* 0x000fe200078ec0ff */
[----:B------:R-:W-:Y:S01]  /*4420*/  VIADD R10, R10, 0x1 ;  /* 0x000000010a0a7836 */ /* 0x000fe20000000000 */
[----:B------:R-:W-:Y:S04]  /*4430*/  BSSY.RECONVERGENT B3, `(.L_x_502) ;  /* 0x0000015000037945 */ /* 0x000fe80003800200 */
        /* <DEDUP_REMOVED lines=20> */
.L_x_503:
[----:B------:R-:W-:Y:S05]  /*4580*/  BSYNC.RECONVERGENT B3 ;  /* 0x0000000000037941 */ /* 0x000fea0003800200 */
.L_x_502:
[----:B------:R-:W-:Y:S02]  /*4590*/  VIADD R12, R12, 0x100 ;  /* 0x000001000c0c7836 */ /* 0x000fe40000000000 */
[----:B------:R-:W-:Y:S01]  /*45a0*/  VIADD R11, R11, 0x100 ;  /* 0x000001000b0b7836 */ /* 0x000fe20000000000 */
[----:B------:R-:W-:Y:S06]  /*45b0*/  @P2 BRA `(.L_x_504) ;  /* 0xfffffffc008c2947 */ /* 0x000fec000383ffff */
.L_x_501:
[----:B------:R-:W-:Y:S05]  /*45c0*/  BSYNC.RECONVERGENT B2 ;  /* 0x0000000000027941 */ /* 0x000fea0003800200 */
.L_x_500:
[----:B------:R-:W-:-:S13]  /*45d0*/  ISETP.GE.U32.AND P0, PT, R18, 0x300, PT ;  /* 0x000003001200780c */ /* 0x000fda0003f06070 */
[----:B------:R-:W-:Y:S05]  /*45e0*/  @!P0 BRA `(.L_x_499) ;  /* 0x0000000400b08947 */ /* 0x000fea0003800000 */
[----:B------:R-:W1:Y:S01]  /*45f0*/  LDCU.64 UR8, c[0x0][0x380] ;  /* 0x00007000ff0877ac */ /* 0x000e620008000a00 */
[----:B------:R-:W2:Y:S01]  /*4600*/  LDC.64 R6, c[0x0][0x380] ;  /* 0x0000e000ff067b82 */ /* 0x000ea20000000a00 */
[C---:B------:R-:W-:Y:S01]  /*4610*/  IADD3 R9, P0, PT, R12.reuse, R5, RZ ;  /* 0x000000050c097210 */ /* 0x040fe20007f1e0ff */
[----:B------:R-:W-:-:S04]  /*4620*/  IMAD.IADD R5, R12, 0x1, R5 ;  /* 0x000000010c057824 */ /* 0x000fc800078e0205 */
[----:B------:R-:W-:Y:S01]  /*4630*/  IMAD.X R10, RZ, RZ, RZ, P0 ;  /* 0x000000ffff0a7224 */ /* 0x000fe200000e06ff */
[----:B-1----:R-:W-:-:S04]  /*4640*/  LEA R8, P1, R9, UR8, 0x4 ;  /* 0x0000000809087c11 */ /* 0x002fc8000f8220ff */
[----:B------:R-:W-:Y:S02]  /*4650*/  IADD3 R8, P0, PT, R8, 0x3008, RZ ;  /* 0x0000300808087810 */ /* 0x000fe40007f1e0ff */
[----:B------:R-:W-:-:S05]  /*4660*/  LEA.HI.X R9, R9, UR9, R10, 0x4, P1 ;  /* 0x0000000909097c11 */ /* 0x000fca00088f240a */
[----:B------:R-:W-:-:S07]  /*4670*/  IMAD.X R9, RZ, RZ, R9, P0 ;  /* 0x000000ffff097224 */ /* 0x000fce00000e0609 */
.L_x_513:
[----:B--2---:R-:W-:Y:S01]  /*4680*/  IMAD.WIDE.U32 R10, R5, 0x10, R6 ;  /* 0x00000010050a7825 */ /* 0x004fe200078e0006 */
[----:B------:R1:W5:Y:S04]  /*4690*/  LDG.E.U16.CONSTANT R16, desc[UR6][R8.64+-0x2008] ;  /* 0xffdff80608107981 */ /* 0x000368000c1e9500 */
[----:B------:R-:W2:Y:S04]  /*46a0*/  LDG.E.U16.CONSTANT R23, desc[UR6][R10.64] ;  /* 0x000000060a177981 */ /* 0x000ea8000c1e9500 */
        /* <DEDUP_REMOVED lines=23> */
.L_x_506:
[----:B------:R-:W-:Y:S05]  /*4820*/  BSYNC.RECONVERGENT B2 ;  /* 0x0000000000027941 */ /* 0x000fea0003800200 */
.L_x_505:
        /* <DEDUP_REMOVED lines=22> */
.L_x_508:
[----:B------:R-:W-:Y:S05]  /*4990*/  BSYNC.RECONVERGENT B2 ;  /* 0x0000000000027941 */ /* 0x000fea0003800200 */
.L_x_507:
        /* <DEDUP_REMOVED lines=21> */
.L_x_510:
[----:B------:R-:W-:Y:S05]  /*4af0*/  BSYNC.RECONVERGENT B2 ;  /* 0x0000000000027941 */ /* 0x000fea0003800200 */
.L_x_509:
        /* <DEDUP_REMOVED lines=20> */
.L_x_512:
[----:B------:R-:W-:Y:S05]  /*4c40*/  BSYNC.RECONVERGENT B2 ;  /* 0x0000000000027941 */ /* 0x000fea0003800200 */
.L_x_511:
[----:B------:R-:W-:Y:S01]  /*4c50*/  VIADD R12, R12, 0x400 ;  /* 0x000004000c0c7836 */ /* 0x000fe20000000000 */
[----:B------:R-:W-:Y:S01]  /*4c60*/  IADD3 R8, P1, PT, R8, 0x4000, RZ ;  /* 0x0000400008087810 */ /* 0x000fe20007f3e0ff */
[----:B------:R-:W-:-:S03]  /*4c70*/  VIADD R5, R5, 0x400 ;  /* 0x0000040005057836 */ /* 0x000fc60000000000 */
[----:B------:R-:W-:Y:S01]  /*4c80*/  ISETP.GE.AND P0, PT, R12, R13, PT ;  /* 0x0000000d0c00720c */ /* 0x000fe20003f06270 */
[----:B------:R-:W-:-:S12]  /*4c90*/  IMAD.X R9, RZ, RZ, R9, P1 ;  /* 0x000000ffff097224 */ /* 0x000fd800008e0609 */
[----:B------:R-:W-:Y:S05]  /*4ca0*/  @!P0 BRA `(.L_x_513) ;  /* 0xfffffff800748947 */ /* 0x000fea000383ffff */
.L_x_499:
[----:B------:R-:W-:Y:S05]  /*4cb0*/  BSYNC.RECONVERGENT B1 ;  /* 0x0000000000017941 */ /* 0x000fea0003800200 */
.L_x_498:
[C---:B------:R-:W-:Y:S01]  /*4cc0*/  PRMT R5, R4.reuse, 0x7610, R0 ;  /* 0x0000761004057816 */ /* 0x040fe20000000000 */
[----:B------:R-:W1:Y:S01]  /*4cd0*/  S2R R9, SR_LANEID ;  /* 0x0000000000097919 */ /* 0x000e620000000000 */
[C---:B------:R-:W-:Y:S01]  /*4ce0*/  LOP3.LUT R8, R4.reuse, 0xffff, RZ, 0xc0, !PT ;  /* 0x0000ffff04087812 */ /* 0x040fe200078ec0ff */
[----:B------:R-:W-:Y:S01]  /*4cf0*/  BSSY.RECONVERGENT B1, `(.L_x_514) ;  /* 0x0000017000017945 */ /* 0x000fe20003800200 */
[----:B------:R-:W-:Y:S01]  /*4d00*/  PRMT R6, R4, 0x7610, R6 ;  /* 0x0000761004067816 */ /* 0x000fe20000000006 */
[----:B------:R-:W-:Y:S01]  /*4d10*/  SHFL.DOWN PT, R13, R2, 0x1, 0x1f ;  /* 0x08201f00020d7f89 */ /* 0x000fe200000e0000 */
[----:B------:R-:W-:Y:S02]  /*4d20*/  IMAD.MOV.U32 R11, RZ, RZ, R2 ;  /* 0x000000ffff0b7224 */ /* 0x000fe400078e0002 */
[----:B------:R-:W-:Y:S01]  /*4d30*/  IMAD.MOV.U32 R12, RZ, RZ, R3 ;  /* 0x000000ffff0c7224 */ /* 0x000fe200078e0003 */
        /* <DEDUP_REMOVED lines=18> */
.L_x_515:
[----:B------:R-:W-:Y:S05]  /*4e60*/  BSYNC.RECONVERGENT B1 ;  /* 0x0000000000017941 */ /* 0x000fea0003800200 */
.L_x_514:
[C---:B------:R-:W-:Y:S01]  /*4e70*/  PRMT R2, R6.reuse, 0x7610, R0 ;  /* 0x0000761006027816 */ /* 0x040fe20000000000 */
[----:B------:R-:W-:Y:S01]  /*4e80*/  SHFL.DOWN PT, R14, R11, 0x2, 0x1f ;  /* 0x08401f000b0e7f89 */ /* 0x000fe200000e0000 */
[C---:B------:R-:W-:Y:S01]  /*4e90*/  LOP3.LUT R5, R6.reuse, 0xffff, RZ, 0xc0, !PT ;  /* 0x0000ffff06057812 */ /* 0x040fe200078ec0ff */
[----:B------:R-:W-:Y:S01]  /*4ea0*/  BSSY.RECONVERGENT B1, `(.L_x_516) ;  /* 0x0000016000017945 */ /* 0x000fe20003800200 */
[----:B------:R-:W-:Y:S01]  /*4eb0*/  PRMT R3, R6, 0x7610, R3 ;  /* 0x0000761006037816 */ /* 0x000fe20000000003 */
[----:B------:R-:W1:Y:S01]  /*4ec0*/  SHFL.DOWN PT, R7, R2, 0x2, 0x1f ;  /* 0x08401f0002077f89 */ /* 0x000e6200000e0000 */
[----:B------:R-:W-:Y:S02]  /*4ed0*/  IMAD.MOV.U32 R8, RZ, RZ, R11 ;  /* 0x000000ffff087224 */ /* 0x000fe400078e000b */
[----:B------:R-:W-:Y:S01]  /*4ee0*/  IMAD.MOV.U32 R10, RZ, RZ, R12 ;  /* 0x000000ffff0a7224 */ /* 0x000fe200078e000c */
        /* <DEDUP_REMOVED lines=17> */
.L_x_517:
[----:B------:R-:W-:Y:S05]  /*5000*/  BSYNC.RECONVERGENT B1 ;  /* 0x0000000000017941 */ /* 0x000fea0003800200 */
.L_x_516:
[C---:B0-----:R-:W-:Y:S01]  /*5010*/  PRMT R2, R3.reuse, 0x7610, R1 ;  /* 0x0000761003027816 */ /* 0x041fe20000000001 */
        /* <DEDUP_REMOVED lines=24> */
.L_x_519:
[----:B------:R-:W-:Y:S05]  /*51a0*/  BSYNC.RECONVERGENT B1 ;  /* 0x0000000000017941 */ /* 0x000fea0003800200 */
.L_x_518:
        /* <DEDUP_REMOVED lines=25> */
.L_x_521:
[----:B------:R-:W-:Y:S05]  /*5340*/  BSYNC.RECONVERGENT B1 ;  /* 0x0000000000017941 */ /* 0x000fea0003800200 */
.L_x_520:
        /* <DEDUP_REMOVED lines=26> */
.L_x_523:
[----:B------:R-:W-:Y:S05]  /*54f0*/  BSYNC.RECONVERGENT B1 ;  /* 0x0000000000017941 */ /* 0x000fea0003800200 */
.L_x_522:
        /* <DEDUP_REMOVED lines=12> */
.L_x_525:
[----:B------:R-:W-:Y:S05]  /*55c0*/  BSYNC.RECONVERGENT B1 ;  /* 0x0000000000017941 */ /* 0x000fea0003800200 */
.L_x_524:
        /* <DEDUP_REMOVED lines=32> */
.L_x_527:
[----:B------:R-:W-:Y:S05]  /*57d0*/  BSYNC.RECONVERGENT B1 ;  /* 0x0000000000017941 */ /* 0x000fea0003800200 */
.L_x_526:
        /* <DEDUP_REMOVED lines=20> */
.L_x_529:
[----:B------:R-:W-:Y:S05]  /*5920*/  BSYNC.RECONVERGENT B1 ;  /* 0x0000000000017941 */ /* 0x000fea0003800200 */
.L_x_528:
        /* <DEDUP_REMOVED lines=20> */
.L_x_531:
[----:B------:R-:W-:Y:S05]  /*5a70*/  BSYNC.RECONVERGENT B1 ;  /* 0x0000000000017941 */ /* 0x000fea0003800200 */
.L_x_530:
        /* <DEDUP_REMOVED lines=20> */
.L_x_533:
[----:B------:R-:W-:Y:S05]  /*5bc0*/  BSYNC.RECONVERGENT B1 ;  /* 0x0000000000017941 */ /* 0x000fea0003800200 */
.L_x_532:
        /* <DEDUP_REMOVED lines=20> */
.L_x_535:
[----:B------:R-:W-:Y:S05]  /*5d10*/  BSYNC.RECONVERGENT B1 ;  /* 0x0000000000017941 */ /* 0x000fea0003800200 */
.L_x_534:
        /* <DEDUP_REMOVED lines=20> */
.L_x_537:
[----:B------:R-:W-:Y:S05]  /*5e60*/  BSYNC.RECONVERGENT B1 ;  /* 0x0000000000017941 */ /* 0x000fea0003800200 */
.L_x_536:
        /* <DEDUP_REMOVED lines=19> */
.L_x_441:
[----:B------:R-:W-:Y:S05]  /*5fa0*/  BSYNC.RECONVERGENT B0 ;  /* 0x0000000000007941 */ /* 0x000fea0003800200 */
.L_x_408:
        /* <DEDUP_REMOVED lines=8> */
.L_x_538:
        /* <DEDUP_REMOVED lines=13> */
.L_x_809:


//--------------------- .text._ZN6thrust24THRUST_300001_SM_1000_NS8cuda_cub4core6detail13_kernel_agentINS1_8__reduce10DrainAgentIiEEJN3cub18CUB_300001_SM_10009GridQueueIjEEiEEEvDpT0_ --------------------------
	.section	.text._ZN6thrust24THRUST_300001_SM_1000_NS8cuda_cub4core6detail13_kernel_agentINS1_8__reduce10DrainAgentIiEEJN3cub18CUB_300001_SM_10009GridQueueIjEEiEEEvDpT0_,"ax",@progbits
	.align	128
        .global         _ZN6thrust24THRUST_300001_SM_1000_NS8cuda_cub4core6detail13_kernel_agentINS1_8__reduce10DrainAgentIiEEJN3cub18CUB_300001_SM_10009GridQueueIjEEiEEEvDpT0_
        .type           _ZN6thrust24THRUST_300001_SM_1000_NS8cuda_cub4core6detail13_kernel_agentINS1_8__reduce10DrainAgentIiEEJN3cub18CUB_300001_SM_10009GridQueueIjEEiEEEvDpT0_,@function
        .size           _ZN6thrust24THRUST_300001_SM_1000_NS8cuda_cub4core6detail13_kernel_agentINS1_8__reduce10DrainAgentIiEEJN3cub18CUB_300001_SM_10009GridQueueIjEEiEEEvDpT0_,(.L_x_810 - _ZN6thrust24THRUST_300001_SM_1000_NS8cuda_cub4core6detail13_kernel_agentINS1_8__reduce10DrainAgentIiEEJN3cub18CUB_300001_SM_10009GridQueueIjEEiEEEvDpT0_)
        .other          _ZN6thrust24THRUST_300001_SM_1000_NS8cuda_cub4core6detail13_kernel_agentINS1_8__reduce10DrainAgentIiEEJN3cub18CUB_300001_SM_10009GridQueueIjEEiEEEvDpT0_,@"STO_CUDA_ENTRY STV_DEFAULT"
_ZN6thrust24THRUST_300001_SM_1000_NS8cuda_cub4core6detail13_kernel_agentINS1_8__reduce10DrainAgentIiEEJN3cub18CUB_300001_SM_10009GridQueueIjEEiEEEvDpT0_:
.text._ZN6thrust24THRUST_300001_SM_1000_NS8cuda_cub4core6detail13_kernel_agentINS1_8__reduce10DrainAgentIiEEJN3cub18CUB_300001_SM_10009GridQueueIjEEiEEEvDpT0_:
[----:B------:R-:W-:Y:S08]  /*0000*/  LDC R1, c[0x0][0x37c] ;  /* 0x0000df00ff017b82 */ /* 0x000ff00000000800 */
[----:B------:R-:W0:Y:S01]  /*0010*/  LDC.64 R2, c[0x0][0x380] ;  /* 0x0000e000ff027b82 */ /* 0x000e220000000a00 */
[----:B------:R-:W0:Y:S07]  /*0020*/  LDCU.64 UR4, c[0x0][0x358] ;  /* 0x00006b00ff0477ac */ /* 0x000e2e0008000a00 */
[----:B------:R-:W1:Y:S01]  /*0030*/  LDC R5, c[0x0][0x388] ;  /* 0x0000e200ff057b82 */ /* 0x000e620000000800 */
[----:B0-----:R-:W-:Y:S04]  /*0040*/  STG.E desc[UR4][R2.64+0x4], RZ ;  /* 0x000004ff02007986 */ /* 0x001fe8000c101904 */
[----:B-1----:R-:W-:Y:S01]  /*0050*/  STG.E desc[UR4][R2.64], R5 ;  /* 0x0000000502007986 */ /* 0x002fe2000c101904 */
[----:B------:R-:W-:Y:S05]  /*0060*/  EXIT ;  /* 0x000000000000794d */ /* 0x000fea0003800000 */
.L_x_539:
        /* <DEDUP_REMOVED lines=9> */
.L_x_810:


//--------------------- .text._ZN6thrust24THRUST_300001_SM_1000_NS8cuda_cub4core6detail13_kernel_agentINS1_8__reduce11ReduceAgentINS0_12zip_iteratorIN4cuda3std3__45tupleIJPtNS0_17counting_iteratorIlNS0_11use_defaultESE_SE_EEEEEEEPNSB_IJtlEEESI_iNS1_9__extrema9arg_min_fItlNSA_4lessItEEEEEEJSH_SJ_iN3cub18CUB_300001_SM_100013GridEvenShareIiEENSR_9GridQueueIjEESO_EEEvDpT0_ --------------------------
	.section	.text._ZN6thrust24THRUST_300001_SM_1000_NS8cuda_cub4core6detail13_kernel_agentINS1_8__reduce11ReduceAgentINS0_12zip_iteratorIN4cuda3std3__45tupleIJPtNS0_17counting_iteratorIlNS0_11use_defaultESE_SE_EEEEEEEPNSB_IJtlEEESI_iNS1_9__extrema9arg_min_fItlNSA_4lessItEEEEEEJSH_SJ_iN3cub18CUB_300001_SM_100013GridEvenShareIiEENSR_9GridQueueIjEESO_EEEvDpT0_,"ax",@progbits
	.align	128
        .global         _ZN6thrust24THRUST_300001_SM_1000_NS8cuda_cub4core6detail13_kernel_agentINS1_8__reduce11ReduceAgentINS0_12zip_iteratorIN4cuda3std3__45tupleIJPtNS0_17counting_iteratorIlNS0_11use_defaultESE_SE_EEEEEEEPNSB_IJtlEEESI_iNS1_9__extrema9arg_min_fItlNSA_4lessItEEEEEEJSH_SJ_iN3cub18CUB_300001_SM_100013GridEvenShareIiEENSR_9GridQueueIjEESO_EEEvDpT0_
        .type           _ZN6thrust24THRUST_300001_SM_1000_NS8cuda_cub4core6detail13_kernel_agentINS1_8__reduce11ReduceAgentINS0_12zip_iteratorIN4cuda3std3__45tupleIJPtNS0_17counting_iteratorIlNS0_11use_defaultESE_SE_EEEEEEEPNSB_IJtlEEESI_iNS1_9__extrema9arg_min_fItlNSA_4lessItEEEEEEJSH_SJ_iN3cub18CUB_300001_SM_100013GridEvenShareIiEENSR_9GridQueueIjEESO_EEEvDpT0_,@function
        .size           _ZN6thrust24THRUST_300001_SM_1000_NS8cuda_cub4core6detail13_kernel_agentINS1_8__reduce11ReduceAgentINS0_12zip_iteratorIN4cuda3std3__45tupleIJPtNS0_17counting_iteratorIlNS0_11use_defaultESE_SE_EEEEEEEPNSB_IJtlEEESI_iNS1_9__extrema9arg_min_fItlNSA_4lessItEEEEEEJSH_SJ_iN3cub18CUB_300001_SM_100013GridEvenShareIiEENSR_9GridQueueIjEESO_EEEvDpT0_,(.L_x_811 - _ZN6thrust24THRUST_300001_SM_1000_NS8cuda_cub4core6detail13_kernel_agentINS1_8__reduce11ReduceAgentINS0_12zip_iteratorIN4cuda3std3__45tupleIJPtNS0_17counting_iteratorIlNS0_11use_defaultESE_SE_EEEEEEEPNSB_IJtlEEESI_iNS1_9__extrema9arg_min_fItlNSA_4lessItEEEEEEJSH_SJ_iN3cub18CUB_300001_SM_100013GridEvenShareIiEENSR_9GridQueueIjEESO_EEEvDpT0_)
        .other          _ZN6thrust24THRUST_300001_SM_1000_NS8cuda_cub4core6detail13_kernel_agentINS1_8__reduce11ReduceAgentINS0_12zip_iteratorIN4cuda3std3__45tupleIJPtNS0_17counting_iteratorIlNS0_11use_defaultESE_SE_EEEEEEEPNSB_IJtlEEESI_iNS1_9__extrema9arg_min_fItlNSA_4lessItEEEEEEJSH_SJ_iN3cub18CUB_300001_SM_100013GridEvenShareIiEENSR_9GridQueueIjEESO_EEEvDpT0_,@"STO_CUDA_ENTRY STV_DEFAULT"
_ZN6thrust24THRUST_300001_SM_1000_NS8cuda_cub4core6detail13_kernel_agentINS1_8__reduce11ReduceAgentINS0_12zip_iteratorIN4cuda3std3__45tupleIJPtNS0_17counting_iteratorIlNS0_11use_defaultESE_SE_EEEEEEEPNSB_IJtlEEESI_iNS1_9__extrema9arg_min_fItlNSA_4lessItEEEEEEJSH_SJ_iN3cub18CUB_300001_SM_100013GridEvenShareIiEENSR_9GridQueueIjEESO_EEEvDpT0_:
.text._ZN6thrust24THRUST_300001_SM_1000_NS8cuda_cub4core6detail13_kernel_agentINS1_8__reduce11ReduceAgentINS0_12zip_iteratorIN4cuda3std3__45tupleIJPtNS0_17counting_iteratorIlNS0_11use_defaultESE_SE_EEEEEEEPNSB_IJtlEEESI_iNS1_9__extrema9arg_min_fItlNSA_4lessItEEEEEEJSH_SJ_iN3cub18CUB_300001_SM_100013GridEvenShareIiEENSR_9GridQueueIjEESO_EEEvDpT0_:
[----:B------:R-:W0:Y:S01]  /*0000*/  LDC R1, c[0x0][0x37c] ;  /* 0x0000df00ff017b82 */ /* 0x000e220000000800 */
[----:B------:R-:W1:Y:S01]  /*0010*/  S2R R0, SR_CTAID.X ;  /* 0x0000000000007919 */ /* 0x000e620000002500 */
[----:B------:R-:W2:Y:S01]  /*0020*/  LDCU UR4, c[0x0][0x398] ;  /* 0x00007300ff0477ac */ /* 0x000ea20008000800 */
[----:B------:R-:W-:Y:S01]  /*0030*/  BSSY.RECONVERGENT B0, `(.L_x_540) ;  /* 0x0000603000007945 */ /* 0x000fe20003800200 */
[----:B------:R-:W3:Y:S01]  /*0040*/  LDCU UR6, c[0x0][0x370] ;  /* 0x00006e00ff0677ac */ /* 0x000ee20008000800 */
[----:B------:R-:W4:Y:S01]  /*0050*/  LDCU.64 UR10, c[0x0][0x358] ;  /* 0x00006b00ff0a77ac */ /* 0x000f220008000a00 */
[----:B--2---:R-:W-:Y:S01]  /*0060*/  IMAD.U32 R8, RZ, RZ, UR4 ;  /* 0x00000004ff087e24 */ /* 0x004fe2000f8e00ff */
[----:B---3--:R-:W-:Y:S01]  /*0070*/  UIMAD UR6, UR6, 0x500, URZ ;  /* 0x00000500060678a4 */ /* 0x008fe2000f8e02ff */
[----:B-1----:R-:W-:-:S04]  /*0080*/  IMAD R3, R0, 0x500, RZ ;  /* 0x0000050000037824 */ /* 0x002fc800078e02ff */
[----:B------:R-:W-:-:S05]  /*0090*/  VIADD R5, R3, 0x500 ;  /* 0x0000050003057836 */ /* 0x000fca0000000000 */
[----:B------:R-:W-:-:S13]  /*00a0*/  ISETP.GT.AND P0, PT, R5, R8, PT ;  /* 0x000000080500720c */ /* 0x000fda0003f04270 */
[----:B0---4-:R-:W-:Y:S05]  /*00b0*/  @!P0 BRA `(.L_x_541) ;  /* 0x0000003400388947 */ /* 0x011fea0003800000 */
[----:B------:R-:W0:Y:S01]  /*00c0*/  S2R R4, SR_TID.X ;  /* 0x0000000000047919 */ /* 0x000e220000002100 */
[----:B------:R-:W-:Y:S01]  /*00d0*/  IMAD.IADD R5, R8, 0x1, -R3 ;  /* 0x0000000108057824 */ /* 0x000fe200078e0a03 */
[----:B------:R-:W1:Y:S01]  /*00e0*/  LDCU.64 UR6, c[0x0][0x388] ;  /* 0x00007100ff0677ac */ /* 0x000e620008000a00 */
[----:B------:R-:W-:Y:S01]  /*00f0*/  BSSY.RECONVERGENT B1, `(.L_x_542) ;  /* 0x0000010000017945 */ /* 0x000fe20003800200 */
[----:B------:R-:W-:Y:S01]  /*0100*/  PRMT R6, RZ, 0x7610, R6 ;  /* 0x00007610ff067816 */ /* 0x000fe20000000006 */
[----:B------:R-:W-:Y:S01]  /*0110*/  IMAD.MOV.U32 R7, RZ, RZ, RZ ;  /* 0x000000ffff077224 */ /* 0x000fe200078e00ff */
[----:B------:R-:W2:Y:S01]  /*0120*/  LDCU.64 UR8, c[0x0][0x388] ;  /* 0x00007100ff0877ac */ /* 0x000ea20008000a00 */
[----:B------:R-:W-:Y:S01]  /*0130*/  IMAD.MOV.U32 R9, RZ, RZ, RZ ;  /* 0x000000ffff097224 */ /* 0x000fe200078e00ff */
[----:B0-----:R-:W-:Y:S01]  /*0140*/  ISETP.GE.AND P0, PT, R4, R5, PT ;  /* 0x000000050400720c */ /* 0x001fe20003f06270 */
[----:B------:R-:W-:-:S12]  /*0150*/  IMAD.MOV.U32 R10, RZ, RZ, R4 ;  /* 0x000000ffff0a7224 */ /* 0x000fd800078e0004 */
[----:B-12---:R-:W-:Y:S05]  /*0160*/  @P0 BRA `(.L_x_543) ;  /* 0x0000000000200947 */ /* 0x006fea0003800000 */
[----:B------:R-:W0:Y:S01]  /*0170*/  LDC.64 R12, c[0x0][0x380] ;  /* 0x0000e000ff0c7b82 */ /* 0x000e220000000a00 */
[----:B------:R-:W-:Y:S01]  /*0180*/  IMAD.IADD R9, R3, 0x1, R4 ;  /* 0x0000000103097824 */ /* 0x000fe200078e0204 */
[----:B------:R-:W1:Y:S03]  /*0190*/  LDCU.64 UR4, c[0x0][0x388] ;  /* 0x00007100ff0477ac */ /* 0x000e660008000a00 */
[----:B0-----:R-:W-:-:S05]  /*01a0*/  IMAD.WIDE R12, R9, 0x2, R12 ;  /* 0x00000002090c7825 */ /* 0x001fca00078e020c */
[----:B------:R0:W5:Y:S01]  /*01b0*/  LDG.E.U16 R6, desc[UR10][R12.64] ;  /* 0x0000000a0c067981 */ /* 0x000162000c1e1500 */
[----:B-1----:R-:W-:Y:S01]  /*01c0*/  IADD3 R7, P0, PT, R9, UR4, RZ ;  /* 0x0000000409077c10 */ /* 0x002fe2000ff1e0ff */
[----:B------:R-:W-:-:S03]  /*01d0*/  VIADD R10, R4, 0x100 ;  /* 0x00000100040a7836 */ /* 0x000fc60000000000 */
[----:B------:R-:W-:-:S09]  /*01e0*/  LEA.HI.X.SX32 R9, R9, UR5, 0x1, P0 ;  /* 0x0000000509097c11 */ /* 0x000fd200080f0eff */
.L_x_543:
[----:B------:R-:W-:Y:S05]  /*01f0*/  BSYNC.RECONVERGENT B1 ;  /* 0x0000000000017941 */ /* 0x000fea0003800200 */
.L_x_542:
[----:B------:R-:W-:Y:S01]  /*0200*/  ISETP.GE.AND P0, PT, R10, R5, PT ;  /* 0x000000050a00720c */ /* 0x000fe20003f06270 */
[----:B------:R-:W-:-:S12]  /*0210*/  BSSY.RECONVERGENT B1, `(.L_x_544) ;  /* 0x0000097000017945 */ /* 0x000fd80003800200 */
[----:B------:R-:W-:Y:S05]  /*0220*/  @P0 BRA `(.L_x_545) ;  /* 0x0000000800540947 */ /* 0x000fea0003800000 */
[----:B------:R-:W-:Y:S01]  /*0230*/  LOP3.LUT R2, RZ, R10, RZ, 0x33, !PT ;  /* 0x0000000aff027212 */ /* 0x000fe200078e33ff */
[----:B------:R-:W-:Y:S03]  /*0240*/  BSSY.RECONVERGENT B2, `(.L_x_546) ;  /* 0x0000026000027945 */ /* 0x000fe60003800200 */
[----:B------:R-:W-:-:S04]  /*0250*/  IADD3 R16, PT, PT, -R3, R8, R2 ;  /* 0x0000000803107210 */ /* 0x000fc80007ffe102 */
[----:B------:R-:W-:-:S04]  /*0260*/  LOP3.LUT R2, R16, 0x300, RZ, 0xc0, !PT ;  /* 0x0000030010027812 */ /* 0x000fc800078ec0ff */
[----:B------:R-:W-:-:S13]  /*0270*/  ISETP.NE.AND P0, PT, R2, 0x300, PT ;  /* 0x000003000200780c */ /* 0x000fda0003f05270 */
[----:B------:R-:W-:Y:S05]  /*0280*/  @!P0 BRA `(.L_x_547) ;  /* 0x0000000000848947 */ /* 0x000fea0003800000 */
[----:B0-----:R-:W0:Y:S01]  /*0290*/  LDC.64 R12, c[0x0][0x380] ;  /* 0x0000e000ff0c7b82 */ /* 0x001e220000000a00 */
[----:B------:R-:W-:Y:S01]  /*02a0*/  LEA.HI R2, R16, 0x1, RZ, 0x18 ;  /* 0x0000000110027811 */ /* 0x000fe200078fc0ff */
[----:B------:R-:W-:-:S03]  /*02b0*/  IMAD.IADD R11, R3, 0x1, R10 ;  /* 0x00000001030b7824 */ /* 0x000fc600078e020a */
[----:B------:R-:W-:-:S05]  /*02c0*/  LOP3.LUT R2, R2, 0x3, RZ, 0xc0, !PT ;  /* 0x0000000302027812 */ /* 0x000fca00078ec0ff */
[----:B------:R-:W-:-:S07]  /*02d0*/  IMAD.MOV R2, RZ, RZ, -R2 ;  /* 0x000000ffff027224 */ /* 0x000fce00078e0a02 */
.L_x_550:
[----:B0-----:R-:W-:-:S05]  /*02e0*/  IMAD.WIDE R14, R11, 0x2, R12 ;  /* 0x000000020b0e7825 */ /* 0x001fca00078e020c */
[----:B------:R-:W2:Y:S01]  /*02f0*/  LDG.E.U16 R19, desc[UR10][R14.64] ;  /* 0x0000000a0e137981 */ /* 0x000ea2000c1e1500 */
[----:B-----5:R-:W-:Y:S01]  /*0300*/  LOP3.LUT R8, R6, 0xffff, RZ, 0xc0, !PT ;  /* 0x0000ffff06087812 */ /* 0x020fe200078ec0ff */
[----:B------:R-:W-:Y:S01]  /*0310*/  VIADD R2, R2, 0x1 ;  /* 0x0000000102027836 */ /* 0x000fe20000000000 */
[C---:B------:R-:W-:Y:S01]  /*0320*/  IADD3 R17, P1, PT, R11.reuse, UR6, RZ ;  /* 0x000000060b117c10 */ /* 0x040fe2000ff3e0ff */
[----:B------:R-:W-:Y:S03]  /*0330*/  BSSY.RECONVERGENT B3, `(.L_x_548) ;  /* 0x0000013000037945 */ /* 0x000fe60003800200 */
[----:B------:R-:W-:Y:S02]  /*0340*/  ISETP.NE.AND P2, PT, R2, RZ, PT ;  /* 0x000000ff0200720c */ /* 0x000fe40003f45270 */
[----:B------:R-:W-:Y:S02]  /*0350*/  LEA.HI.X.SX32 R18, R11, UR7, 0x1, P1 ;  /* 0x000000070b127c11 */ /* 0x000fe400088f0eff */
        /* <DEDUP_REMOVED lines=16> */
.L_x_549:
[----:B------:R-:W-:Y:S05]  /*0460*/  BSYNC.RECONVERGENT B3 ;  /* 0x0000000000037941 */ /* 0x000fea0003800200 */
.L_x_548:
[----:B------:R-:W-:Y:S02]  /*0470*/  VIADD R10, R10, 0x100 ;  /* 0x000001000a0a7836 */ /* 0x000fe40000000000 */
[----:B------:R-:W-:Y:S01]  /*0480*/  VIADD R11, R11, 0x100 ;  /* 0x000001000b0b7836 */ /* 0x000fe20000000000 */
[----:B------:R-:W-:Y:S06]  /*0490*/  @P2 BRA `(.L_x_550) ;  /* 0xfffffffc00902947 */ /* 0x000fec000383ffff */
.L_x_547:
[----:B------:R-:W-:Y:S05]  /*04a0*/  BSYNC.RECONVERGENT B2 ;  /* 0x0000000000027941 */ /* 0x000fea0003800200 */
.L_x_546:
[----:B------:R-:W-:-:S13]  /*04b0*/  ISETP.GE.U32.AND P0, PT, R16, 0x300, PT ;  /* 0x000003001000780c */ /* 0x000fda0003f06070 */
[----:B------:R-:W-:Y:S05]  /*04c0*/  @!P0 BRA `(.L_x_545) ;  /* 0x0000000400ac8947 */ /* 0x000fea0003800000 */
[----:B0-----:R-:W0:Y:S01]  /*04d0*/  LDC.64 R12, c[0x0][0x380] ;  /* 0x0000e000ff0c7b82 */ /* 0x001e220000000a00 */
[----:B------:R-:W-:-:S04]  /*04e0*/  IMAD.IADD R11, R3, 0x1, R10 ;  /* 0x00000001030b7824 */ /* 0x000fc800078e020a */
[C---:B------:R-:W-:Y:S02]  /*04f0*/  VIADD R21, R11.reuse, 0x100 ;  /* 0x000001000b157836 */ /* 0x040fe40000000000 */
[C---:B------:R-:W-:Y:S02]  /*0500*/  VIADD R20, R11.reuse, 0x200 ;  /* 0x000002000b147836 */ /* 0x040fe40000000000 */
[----:B------:R-:W-:Y:S01]  /*0510*/  VIADD R19, R11, 0x300 ;  /* 0x000003000b137836 */ /* 0x000fe20000000000 */
[----:B0-----:R-:W-:-:S05]  /*0520*/  IADD3 R2, P0, PT, R12, 0x400, RZ ;  /* 0x000004000c027810 */ /* 0x001fca0007f1e0ff */
[----:B------:R-:W-:-:S08]  /*0530*/  IMAD.X R3, RZ, RZ, R13, P0 ;  /* 0x000000ffff037224 */ /* 0x000fd000000e060d */
.L_x_559:
[----:B------:R-:W-:-:S05]  /*0540*/  IMAD.WIDE R12, R11, 0x2, R2 ;  /* 0x000000020b0c7825 */ /* 0x000fca00078e0202 */
[----:B------:R-:W2:Y:S04]  /*0550*/  LDG.E.U16 R23, desc[UR10][R12.64+-0x400] ;  /* 0xfffc000a0c177981 */ /* 0x000ea8000c1e1500 */
[----:B-----5:R0:W5:Y:S04]  /*0560*/  LDG.E.U16 R15, desc[UR10][R12.64+-0x200] ;  /* 0xfffe000a0c0f7981 */ /* 0x020168000c1e1500 */
[----:B------:R0:W5:Y:S04]  /*0570*/  LDG.E.U16 R8, desc[UR10][R12.64] ;  /* 0x0000000a0c087981 */ /* 0x000168000c1e1500 */
[----:B------:R0:W5:Y:S01]  /*0580*/  LDG.E.U16 R14, desc[UR10][R12.64+0x200] ;  /* 0x0002000a0c0e7981 */ /* 0x000162000c1e1500 */
[C---:B------:R-:W-:Y:S01]  /*0590*/  LOP3.LUT R22, R6.reuse, 0xffff, RZ, 0xc0, !PT ;  /* 0x0000ffff06167812 */ /* 0x040fe200078ec0ff */
[----:B------:R-:W-:Y:S01]  /*05a0*/  BSSY.RECONVERGENT B2, `(.L_x_551) ;  /* 0x0000014000027945 */ /* 0x000fe20003800200 */
[C---:B------:R-:W-:Y:S01]  /*05b0*/  IADD3 R24, P1, PT, R11.reuse, UR8, RZ ;  /* 0x000000080b187c10 */ /* 0x040fe2000ff3e0ff */
[----:B------:R-:W-:Y:S01]  /*05c0*/  IMAD.MOV.U32 R17, RZ, RZ, R7 ;  /* 0x000000ffff117224 */ /* 0x000fe200078e0007 */
[----:B------:R-:W-:Y:S01]  /*05d0*/  PRMT R18, R6, 0x7610, R18 ;  /* 0x0000761006127816 */ /* 0x000fe20000000012 */
[----:B------:R-:W-:Y:S01]  /*05e0*/  IMAD.MOV.U32 R16, RZ, RZ, R9 ;  /* 0x000000ffff107224 */ /* 0x000fe200078e0009 */
[----:B------:R-:W-:-:S02]  /*05f0*/  LEA.HI.X.SX32 R26, R11, UR9, 0x1, P1 ;  /* 0x000000090b1a7c11 */ /* 0x000fc400088f0eff */
        /* <DEDUP_REMOVED lines=14> */
.L_x_552:
[----:B------:R-:W-:Y:S05]  /*06e0*/  BSYNC.RECONVERGENT B2 ;  /* 0x0000000000027941 */ /* 0x000fea0003800200 */
.L_x_551:
[----:B------:R-:W-:Y:S01]  /*06f0*/  LOP3.LUT R12, R18, 0xffff, RZ, 0xc0, !PT ;  /* 0x0000ffff120c7812 */ /* 0x000fe200078ec0ff */
[----:B------:R-:W-:Y:S01]  /*0700*/  BSSY.RECONVERGENT B2, `(.L_x_553) ;  /* 0x0000014000027945 */ /* 0x000fe20003800200 */
[C---:B------:R-:W-:Y:S01]  /*0710*/  IADD3 R22, P1, PT, R21.reuse, UR8, RZ ;  /* 0x0000000815167c10 */ /* 0x040fe2000ff3e0ff */
[----:B------:R-:W-:Y:S01]  /*0720*/  IMAD.MOV.U32 R7, RZ, RZ, R17 ;  /* 0x000000ffff077224 */ /* 0x000fe200078e0011 */
[----:B-----5:R-:W-:Y:S01]  /*0730*/  ISETP.GE.U32.AND P0, PT, R12, R15, PT ;  /* 0x0000000f0c00720c */ /* 0x020fe20003f06070 */
[----:B------:R-:W-:Y:S01]  /*0740*/  IMAD.MOV.U32 R6, RZ, RZ, R16 ;  /* 0x000000ffff067224 */ /* 0x000fe200078e0010 */
[----:B------:R-:W-:Y:S02]  /*0750*/  LEA.HI.X.SX32 R13, R21, UR9, 0x1, P1 ;  /* 0x00000009150d7c11 */ /* 0x000fe400088f0eff */
        /* <DEDUP_REMOVED lines=14> */
.L_x_554:
[----:B------:R-:W-:Y:S05]  /*0840*/  BSYNC.RECONVERGENT B2 ;  /* 0x0000000000027941 */ /* 0x000fea0003800200 */
.L_x_553:
[----:B------:R-:W-:Y:S01]  /*0850*/  LOP3.LUT R15, R9, 0xffff, RZ, 0xc0, !PT ;  /* 0x0000ffff090f7812 */ /* 0x000fe200078ec0ff */
[----:B------:R-:W-:Y:S01]  /*0860*/  BSSY.RECONVERGENT B2, `(.L_x_555) ;  /* 0x0000014000027945 */ /* 0x000fe20003800200 */
[C---:B------:R-:W-:Y:S01]  /*0870*/  IADD3 R18, P1, PT, R20.reuse, UR8, RZ ;  /* 0x0000000814127c10 */ /* 0x040fe2000ff3e0ff */
[----:B------:R-:W-:Y:S01]  /*0880*/  IMAD.MOV.U32 R12, RZ, RZ, R7 ;  /* 0x000000ffff0c7224 */ /* 0x000fe200078e0007 */
[----:B------:R-:W-:Y:S01]  /*0890*/  ISETP.GE.U32.AND P0, PT, R15, R8, PT ;  /* 0x000000080f00720c */ /* 0x000fe20003f06070 */
        /* <DEDUP_REMOVED lines=16> */
.L_x_556:
[----:B------:R-:W-:Y:S05]  /*09a0*/  BSYNC.RECONVERGENT B2 ;  /* 0x0000000000027941 */ /* 0x000fea0003800200 */
.L_x_555:
[----:B------:R-:W-:Y:S01]  /*09b0*/  LOP3.LUT R15, R13, 0xffff, RZ, 0xc0, !PT ;  /* 0x0000ffff0d0f7812 */ /* 0x000fe200078ec0ff */
[----:B------:R-:W-:Y:S01]  /*09c0*/  BSSY.RECONVERGENT B2, `(.L_x_557) ;  /* 0x0000014000027945 */ /* 0x000fe20003800200 */
[----:B------:R-:W-:Y:S01]  /*09d0*/  IADD3 R17, P1, PT, R19, UR8, RZ ;  /* 0x0000000813117c10 */ /* 0x000fe2000ff3e0ff */
        /* <DEDUP_REMOVED lines=18> */
.L_x_558:
[----:B------:R-:W-:Y:S05]  /*0b00*/  BSYNC.RECONVERGENT B2 ;  /* 0x0000000000027941 */ /* 0x000fea0003800200 */
.L_x_557:
[----:B------:R-:W-:Y:S02]  /*0b10*/  VIADD R10, R10, 0x400 ;  /* 0x000004000a0a7836 */ /* 0x000fe40000000000 */
[----:B------:R-:W-:Y:S02]  /*0b20*/  VIADD R21, R21, 0x400 ;  /* 0x0000040015157836 */ /* 0x000fe40000000000 */
[----:B------:R-:W-:Y:S01]  /*0b30*/  VIADD R20, R20, 0x400 ;  /* 0x0000040014147836 */ /* 0x000fe20000000000 */
[----:B------:R-:W-:Y:S01]  /*0b40*/  ISETP.GE.AND P0, PT, R10, R5, PT ;  /* 0x000000050a00720c */ /* 0x000fe20003f06270 */
[----:B------:R-:W-:Y:S02]  /*0b50*/  VIADD R19, R19, 0x400 ;  /* 0x0000040013137836 */ /* 0x000fe40000000000 */
[----:B------:R-:W-:-:S10]  /*0b60*/  VIADD R11, R11, 0x400 ;  /* 0x000004000b0b7836 */ /* 0x000fd40000000000 */
[----:B------:R-:W-:Y:S05]  /*0b70*/  @!P0 BRA `(.L_x_559) ;  /* 0xfffffff800708947 */ /* 0x000fea000383ffff */
.L_x_545:
[----:B------:R-:W-:Y:S05]  /*0b80*/  BSYNC.RECONVERGENT B1 ;  /* 0x0000000000017941 */ /* 0x000fea0003800200 */
.L_x_544:
[----:B------:R-:W-:-:S13]  /*0b90*/  ISETP.GE.AND P0, PT, R5, 0x100, PT ;  /* 0x000001000500780c */ /* 0x000fda0003f06270 */
[----:B------:R-:W-:Y:S05]  /*0ba0*/  @!P0 BRA `(.L_x_560) ;  /* 0x0000001000c08947 */ /* 0x000fea0003800000 */
[C---:B-----5:R-:W-:Y:S01]  /*0bb0*/  PRMT R2, R6.reuse, 0x7610, R0 ;  /* 0x0000761006027816 */ /* 0x060fe20000000000 */
[----:B------:R-:W1:Y:S01]  /*0bc0*/  S2R R10, SR_LANEID ;  /* 0x00000000000a7919 */ /* 0x000e620000000000 */
[C---:B------:R-:W-:Y:S01]  /*0bd0*/  LOP3.LUT R8, R6.reuse, 0xffff, RZ, 0xc0, !PT ;  /* 0x0000ffff06087812 */ /* 0x040fe200078ec0ff */
[----:B------:R-:W-:Y:S01]  /*0be0*/  BSSY.RECONVERGENT B1, `(.L_x_561) ;  /* 0x0000017000017945 */ /* 0x000fe20003800200 */
[----:B0-----:R-:W-:Y:S01]  /*0bf0*/  IMAD.MOV.U32 R13, RZ, RZ, R7 ;  /* 0x000000ffff0d7224 */ /* 0x001fe200078e0007 */
[----:B------:R-:W0:Y:S01]  /*0c00*/  SHFL.DOWN PT, R11, R2, 0x1, 0x1f ;  /* 0x08201f00020b7f89 */ /* 0x000e2200000e0000 */
[----:B------:R-:W-:Y:S01]  /*0c10*/  IMAD.MOV.U32 R14, RZ, RZ, R9 ;  /* 0x000000ffff0e7224 */ /* 0x000fe200078e0009 */
[----:B------:R-:W-:Y:S02]  /*0c20*/  PRMT R3, R6, 0x7610, R3 ;  /* 0x0000761006037816 */ /* 0x000fe40000000003 */
[----:B------:R2:W3:Y:S04]  /*0c30*/  SHFL.DOWN PT, R12, R7, 0x1, 0x1f ;  /* 0x08201f00070c7f89 */ /* 0x0004e800000e0000 */
[----:B------:R2:W4:Y:S01]  /*0c40*/  SHFL.DOWN PT, R16, R9, 0x1, 0x1f ;  /* 0x08201f0009107f89 */ /* 0x00052200000e0000 */
[----:B0-----:R-:W-:-:S04]  /*0c50*/  LOP3.LUT R5, R11, 0xffff, RZ, 0xc0, !PT ;  /* 0x0000ffff0b057812 */ /* 0x001fc800078ec0ff */
[----:B------:R-:W-:-:S04]  /*0c60*/  ISETP.GE.U32.AND P0, PT, R8, R5, PT ;  /* 0x000000050800720c */ /* 0x000fc80003f06070 */
[----:B-1----:R-:W-:-:S13]  /*0c70*/  ISETP.GT.OR P0, PT, R10, 0x1e, !P0 ;  /* 0x0000001e0a00780c */ /* 0x002fda0004704670 */
[----:B--234-:R-:W-:Y:S05]  /*0c80*/  @P0 BRA `(.L_x_562) ;  /* 0x0000000000300947 */ /* 0x01cfea0003800000 */
        /* <DEDUP_REMOVED lines=12> */
.L_x_562:
[----:B------:R-:W-:Y:S05]  /*0d50*/  BSYNC.RECONVERGENT B1 ;  /* 0x0000000000017941 */ /* 0x000fea0003800200 */
.L_x_561:
        /* <DEDUP_REMOVED lines=25> */
.L_x_564:
[----:B------:R-:W-:Y:S05]  /*0ef0*/  BSYNC.RECONVERGENT B1 ;  /* 0x0000000000017941 */ /* 0x000fea0003800200 */
.L_x_563:
        /* <DEDUP_REMOVED lines=25> */
.L_x_566:
[----:B------:R-:W-:Y:S05]  /*1090*/  BSYNC.RECONVERGENT B1 ;  /* 0x0000000000017941 */ /* 0x000fea0003800200 */
.L_x_565:
        /* <DEDUP_REMOVED lines=25> */
.L_x_568:
[----:B------:R-:W-:Y:S05]  /*1230*/  BSYNC.RECONVERGENT B1 ;  /* 0x0000000000017941 */ /* 0x000fea0003800200 */
.L_x_567:
[C---:B------:R-:W-:Y:S01]  /*1240*/  PRMT R2, R5.reuse, 0x7610, R2 ;  /* 0x0000761005027816 */ /* 0x040fe20000000002 */
[----:B------:R-:W-:Y:S01]  /*1250*/  SHFL.DOWN PT, R13, R12, 0x10, 0x1f ;  /* 0x0a001f000c0d7f89 */ /* 0x000fe200000e0000 */
[C---:B------:R-:W-:Y:S01]  /*1260*/  LOP3.LUT R9, R5.reuse, 0xffff, RZ, 0xc0, !PT ;  /* 0x0000ffff05097812 */ /* 0x040fe200078ec0ff */
[----:B------:R-:W-:Y:S01]  /*1270*/  BSSY.RECONVERGENT B1, `(.L_x_569) ;  /* 0x0000017000017945 */ /* 0x000fe20003800200 */
[----:B------:R-:W-:Y:S01]  /*1280*/  ISETP.NE.AND P3, PT, R10, RZ, PT ;  /* 0x000000ff0a00720c */ /* 0x000fe20003f65270 */
[----:B------:R-:W-:Y:S01]  /*1290*/  IMAD.MOV.U32 R7, RZ, RZ, R11 ;  /* 0x000000ffff077224 */ /* 0x000fe200078e000b */
[----:B------:R-:W0:Y:S01]  /*12a0*/  SHFL.DOWN PT, R2, R2, 0x10, 0x1f ;  /* 0x0a001f0002027f89 */ /* 0x000e2200000e0000 */
[----:B------:R-:W-:Y:S01]  /*12b0*/  IMAD.MOV.U32 R6, RZ, RZ, R12 ;  /* 0x000000ffff067224 */ /* 0x000fe200078e000c */
[----:B------:R-:W-:Y:S02]  /*12c0*/  PRMT R3, R5, 0x7610, R3 ;  /* 0x0000761005037816 */ /* 0x000fe40000000003 */
        /* <DEDUP_REMOVED lines=17> */
.L_x_570:
[----:B------:R-:W-:Y:S05]  /*13e0*/  BSYNC.RECONVERGENT B1 ;  /* 0x0000000000017941 */ /* 0x000fea0003800200 */
.L_x_569:
[----:B------:R-:W-:Y:S04]  /*13f0*/  BSSY.RECONVERGENT B1, `(.L_x_571) ;  /* 0x000000c000017945 */ /* 0x000fe80003800200 */
[----:B------:R-:W-:Y:S05]  /*1400*/  @P3 BRA `(.L_x_572) ;  /* 0x0000000000283947 */ /* 0x000fea0003800000 */
[----:B------:R-:W0:Y:S01]  /*1410*/  S2R R8, SR_CgaCtaId ;  /* 0x0000000000087919 */ /* 0x000e220000008800 */
[----:B------:R-:W-:Y:S01]  /*1420*/  MOV R5, 0x400 ;  /* 0x0000040000057802 */ /* 0x000fe20000000f00 */
[----:B------:R-:W-:Y:S01]  /*1430*/  IMAD.MOV.U32 R9, RZ, RZ, R6 ;  /* 0x000000ffff097224 */ /* 0x000fe200078e0006 */
[----:B------:R-:W-:-:S04]  /*1440*/  SHF.R.U32.HI R2, RZ, 0x1, R4 ;  /* 0x00000001ff027819 */ /* 0x000fc80000011604 */
[----:B------:R-:W-:Y:S02]  /*1450*/  LOP3.LUT R2, R2, 0x1f0, RZ, 0xc0, !PT ;  /* 0x000001f002027812 */ /* 0x000fe400078ec0ff */
[----:B0-----:R-:W-:Y:S01]  /*1460*/  LEA R5, R8, R5, 0x18 ;  /* 0x0000000508057211 */ /* 0x001fe200078ec0ff */
[----:B------:R-:W-:-:S04]  /*1470*/  IMAD.MOV.U32 R8, RZ, RZ, R7 ;  /* 0x000000ffff087224 */ /* 0x000fc800078e0007 */
[----:B------:R-:W-:-:S05]  /*1480*/  IMAD.IADD R2, R2, 0x1, R5 ;  /* 0x0000000102027824 */ /* 0x000fca00078e0205 */
[----:B------:R0:W-:Y:S04]  /*1490*/  STS.64 [R2+0x10], R8 ;  /* 0x0000100802007388 */ /* 0x0001e80000000a00 */
[----:B------:R0:W-:Y:S02]  /*14a0*/  STS.U16 [R2+0x8], R3 ;  /* 0x0000080302007388 */ /* 0x0001e40000000400 */
.L_x_572:
[----:B------:R-:W-:Y:S05]  /*14b0*/  BSYNC.RECONVERGENT B1 ;  /* 0x0000000000017941 */ /* 0x000fea0003800200 */
.L_x_571:
        /* <DEDUP_REMOVED lines=8> */
[----:B------:R-:W-:Y:S02]  /*1540*/  PRMT R13, R3, 0x7610, R13 ;  /* 0x00007610030d7816 */ /* 0x000fe4000000000d */
[----:B--2---:R-:W-:Y:S01]  /*1550*/  LEA R2, R5, R2, 0x18 ;  /* 0x0000000205027211 */ /* 0x004fe200078ec0ff */
[----:B------:R-:W-:-:S04]  /*1560*/  IMAD.MOV.U32 R5, RZ, RZ, R6 ;  /* 0x000000ffff057224 */ /* 0x000fc800078e0006 */
[----:B------:R-:W0:Y:S04]  /*1570*/  LDS.U16 R14, [R2+0x18] ;  /* 0x00001800020e7984 */ /* 0x000e280000000400 */
[----:B------:R2:W3:Y:S04]  /*1580*/  LDS.U16 R16, [R2+0x28] ;  /* 0x0000280002107984 */ /* 0x0004e80000000400 */
[----:B------:R2:W4:Y:S04]  /*1590*/  LDS.U16 R12, [R2+0x38] ;  /* 0x00003800020c7984 */ /* 0x0005280000000400 */
[----:B------:R2:W2:Y:S04]  /*15a0*/  LDS.U16 R11, [R2+0x48] ;  /* 0x00004800020b7984 */ /* 0x0004a80000000400 */
[----:B------:R0:W2:Y:S04]  /*15b0*/  LDS.U16 R8, [R2+0x58] ;  /* 0x0000580002087984 */ /* 0x0000a80000000400 */
[----:B------:R0:W2:Y:S04]  /*15c0*/  LDS.U16 R9, [R2+0x68] ;  /* 0x0000680002097984 */ /* 0x0000a80000000400 */
[----:B-1----:R1:W1:Y:S01]  /*15d0*/  LDS.U16 R10, [R2+0x78] ;  /* 0x00007800020a7984 */ /* 0x0022620000000400 */
[----:B0-----:R-:W-:-:S13]  /*15e0*/  ISETP.GE.U32.AND P0, PT, R15, R14, PT ;  /* 0x0000000e0f00720c */ /* 0x001fda0003f06070 */
[----:B---34-:R-:W-:Y:S05]  /*15f0*/  @!P0 BRA `(.L_x_575) ;  /* 0x0000000000348947 */ /* 0x018fea0003800000 */
        /* <DEDUP_REMOVED lines=13> */
.L_x_575:
[----:B------:R-:W-:Y:S05]  /*16d0*/  BSYNC.RECONVERGENT B1 ;  /* 0x0000000000017941 */ /* 0x000fea0003800200 */
.L_x_574:
        /* <DEDUP_REMOVED lines=20> */
.L_x_577:
[----:B------:R-:W-:Y:S05]  /*1820*/  BSYNC.RECONVERGENT B1 ;  /* 0x0000000000017941 */ /* 0x000fea0003800200 */
.L_x_576:
        /* <DEDUP_REMOVED lines=20> */
.L_x_579:
[----:B------:R-:W-:Y:S05]  /*1970*/  BSYNC.RECONVERGENT B1 ;  /* 0x0000000000017941 */ /* 0x000fea0003800200 */
.L_x_578:
[C---:B------:R-:W-:Y:S01]  /*1980*/  LOP3.LUT R12, R6.reuse, 0xffff, RZ, 0xc0, !PT ;  /* 0x0000ffff060c7812 */ /* 0x040fe200078ec0ff */
[----:B------:R-:W-:Y:S01]  /*1990*/  BSSY.RECONVERGENT B1, `(.L_x_580) ;  /* 0x0000013000017945 */ /* 0x000fe20003800200 */
[----:B------:R-:W-:Y:S01]  /*19a0*/  IMAD.MOV.U32 R13, RZ, RZ, R15 ;  /* 0x000000ffff0d7224 */ /* 0x000fe200078e000f */
[----:B------:R-:W-:Y:S01]  /*19b0*/  PRMT R3, R6, 0x7610, R3 ;  /* 0x0000761006037816 */ /* 0x000fe20000000003 */
[----:B------:R-:W-:Y:S01]  /*19c0*/  IMAD.MOV.U32 R14, RZ, RZ, R16 ;  /* 0x000000ffff0e7224 */ /* 0x000fe200078e0010 */
[----:B--2---:R-:W-:-:S13]  /*19d0*/  ISETP.GE.U32.AND P0, PT, R12, R11, PT ;  /* 0x0000000b0c00720c */ /* 0x004fda0003f06070 */
        /* <DEDUP_REMOVED lines=14> */
.L_x_581:
[----:B------:R-:W-:Y:S05]  /*1ac0*/  BSYNC.RECONVERGENT B1 ;  /* 0x0000000000017941 */ /* 0x000fea0003800200 */
.L_x_580:
        /* <DEDUP_REMOVED lines=20> */
.L_x_583:
[----:B------:R-:W-:Y:S05]  /*1c10*/  BSYNC.RECONVERGENT B1 ;  /* 0x0000000000017941 */ /* 0x000fea0003800200 */
.L_x_582:
        /* <DEDUP_REMOVED lines=20> */
.L_x_585:
[----:B------:R-:W-:Y:S05]  /*1d60*/  BSYNC.RECONVERGENT B1 ;  /* 0x0000000000017941 */ /* 0x000fea0003800200 */
.L_x_584:
[C---:B------:R-:W-:Y:S01]  /*1d70*/  LOP3.LUT R9, R5.reuse, 0xffff, RZ, 0xc0, !PT ;  /* 0x0000ffff05097812 */ /* 0x040fe200078ec0ff */
[----:B------:R-:W-:Y:S01]  /*1d80*/  IMAD.MOV.U32 R7, RZ, RZ, R11 ;  /* 0x000000ffff077224 */ /* 0x000fe200078e000b */
[----:B------:R-:W-:Y:S01]  /*1d90*/  PRMT R3, R5, 0x7610, R3 ;  /* 0x0000761005037816 */ /* 0x000fe20000000003 */
[----:B------:R-:W-:Y:S01]  /*1da0*/  IMAD.MOV.U32 R6, RZ, RZ, R8 ;  /* 0x000000ffff067224 */ /* 0x000fe200078e0008 */
[----:B-1----:R-:W-:-:S13]  /*1db0*/  ISETP.GE.U32.AND P0, PT, R9, R10, PT ;  /* 0x0000000a0900720c */ /* 0x002fda0003f06070 */
        /* <DEDUP_REMOVED lines=15> */
.L_x_560:
[----:B------:R-:W-:Y:S01]  /*1eb0*/  LOP3.LUT R2, R4, 0x3e0, RZ, 0xc0, !PT ;  /* 0x000003e004027812 */ /* 0x000fe200078ec0ff */
[----:B------:R-:W1:Y:S01]  /*1ec0*/  S2R R3, SR_LANEID ;  /* 0x0000000000037919 */ /* 0x000e620000000000 */
[C---:B-----5:R-:W-:Y:S01]  /*1ed0*/  PRMT R11, R6.reuse, 0x7610, R0 ;  /* 0x00007610060b7816 */ /* 0x060fe20000000000 */
[----:B------:R-:W-:Y:S01]  /*1ee0*/  BSSY.RECONVERGENT B1, `(.L_x_586) ;  /* 0x000001d000017945 */ /* 0x000fe20003800200 */
[----:B------:R-:W-:Y:S01]  /*1ef0*/  LOP3.LUT R15, R6, 0xffff, RZ, 0xc0, !PT ;  /* 0x0000ffff060f7812 */ /* 0x000fe200078ec0ff */
[----:B------:R-:W-:Y:S01]  /*1f00*/  VIADD R8, R2, 0x20 ;  /* 0x0000002002087836 */ /* 0x000fe20000000000 */
[----:B------:R-:W-:Y:S01]  /*1f10*/  LOP3.LUT R2, RZ, R2, RZ, 0x33, !PT ;  /* 0x00000002ff027212 */ /* 0x000fe200078e33ff */
[----:B0-----:R-:W-:Y:S02]  /*1f20*/  IMAD.MOV.U32 R13, RZ, RZ, R7 ;  /* 0x000000ffff0d7224 */ /* 0x001fe400078e0007 */
[----:B------:R-:W-:Y:S01]  /*1f30*/  IMAD.MOV.U32 R19, RZ, RZ, R9 ;  /* 0x000000ffff137224 */ /* 0x000fe200078e0009 */
[----:B------:R-:W-:Y:S01]  /*1f40*/  ISETP.GT.AND P0, PT, R8, R5, PT ;  /* 0x000000050800720c */ /* 0x000fe20003f04270 */
[----:B------:R-:W-:Y:S01]  /*1f50*/  IMAD.IADD R2, R5, 0x1, R2 ;  /* 0x0000000105027824 */ /* 0x000fe200078e0202 */
[----:B------:R-:W-:-:S04]  /*1f60*/  PRMT R8, R6, 0x7610, R8 ;  /* 0x0000761006087816 */ /* 0x000fc80000000008 */
[----:B------:R-:W-:-:S05]  /*1f70*/  SEL R2, R2, 0x1f, P0 ;  /* 0x0000001f02027807 */ /* 0x000fca0000000000 */
[----:B------:R-:W0:Y:S04]  /*1f80*/  SHFL.DOWN PT, R11, R11, 0x1, R2 ;  /* 0x082000000b0b7989 */ /* 0x000e2800000e0002 */
[----:B------:R2:W3:Y:S04]  /*1f90*/  SHFL.DOWN PT, R12, R7, 0x1, R2 ;  /* 0x08200000070c7989 */ /* 0x0004e800000e0002 */
[----:B------:R2:W4:Y:S01]  /*1fa0*/  SHFL.DOWN PT, R14, R9, 0x1, R2 ;  /* 0x08200000090e7989 */ /* 0x00052200000e0002 */
[----:B0-----:R-:W-:-:S04]  /*1fb0*/  LOP3.LUT R10, R11, 0xffff, RZ, 0xc0, !PT ;  /* 0x0000ffff0b0a7812 */ /* 0x001fc800078ec0ff */
[----:B------:R-:W-:-:S04]  /*1fc0*/  ISETP.GE.U32.AND P0, PT, R15, R10, PT ;  /* 0x0000000a0f00720c */ /* 0x000fc80003f06070 */
[----:B-1----:R-:W-:-:S13]  /*1fd0*/  ISETP.GE.OR P0, PT, R3, R2, !P0 ;  /* 0x000000020300720c */ /* 0x002fda0004706670 */
        /* <DEDUP_REMOVED lines=13> */
.L_x_587:
[----:B------:R-:W-:Y:S05]  /*20b0*/  BSYNC.RECONVERGENT B1 ;  /* 0x0000000000017941 */ /* 0x000fea0003800200 */
.L_x_586:
        /* <DEDUP_REMOVED lines=26> */
.L_x_589:
[----:B------:R-:W-:Y:S05]  /*2260*/  BSYNC.RECONVERGENT B1 ;  /* 0x0000000000017941 */ /* 0x000fea0003800200 */
.L_x_588:
        /* <DEDUP_REMOVED lines=26> */
.L_x_591:
[----:B------:R-:W-:Y:S05]  /*2410*/  BSYNC.RECONVERGENT B1 ;  /* 0x0000000000017941 */ /* 0x000fea0003800200 */
.L_x_590:
        /* <DEDUP_REMOVED lines=26> */
.L_x_593:
[----:B------:R-:W-:Y:S05]  /*25c0*/  BSYNC.RECONVERGENT B1 ;  /* 0x0000000000017941 */ /* 0x000fea0003800200 */
.L_x_592:
        /* <DEDUP_REMOVED lines=8> */
[----:B------:R-:W-:-:S03]  /*2650*/  PRMT R3, R9, 0x7610, R3 ;  /* 0x0000761009037816 */ /* 0x000fc60000000003 */
[----:B------:R1:W2:Y:S01]  /*2660*/  SHFL.DOWN PT, R14, R17, 0x10, R2 ;  /* 0x0a000000110e7989 */ /* 0x0002a200000e0002 */
[----:B0-----:R-:W-:-:S04]  /*2670*/  LOP3.LUT R8, R10, 0xffff, RZ, 0xc0, !PT ;  /* 0x0000ffff0a087812 */ /* 0x001fc800078ec0ff */
[----:B------:R-:W-:-:S04]  /*2680*/  ISETP.GE.U32.AND P0, PT, R13, R8, PT ;  /* 0x000000080d00720c */ /* 0x000fc80003f06070 */
[----:B------:R-:W-:Y:S01]  /*2690*/  ISETP.GT.OR P0, PT, R7, R2, !P0 ;  /* 0x000000020700720c */ /* 0x000fe20004704670 */
[----:B------:R-:W-:-:S12]  /*26a0*/  IMAD.MOV.U32 R7, RZ, RZ, R15 ;  /* 0x000000ffff077224 */ /* 0x000fd800078e000f */
        /* <DEDUP_REMOVED lines=13> */
.L_x_595:
[----:B------:R-:W-:Y:S05]  /*2780*/  BSYNC.RECONVERGENT B1 ;  /* 0x0000000000017941 */ /* 0x000fea0003800200 */
.L_x_594:
        /* <DEDUP_REMOVED lines=12> */
.L_x_597:
[----:B------:R-:W-:Y:S05]  /*2850*/  BSYNC.RECONVERGENT B1 ;  /* 0x0000000000017941 */ /* 0x000fea0003800200 */
.L_x_596:
[----:B------:R-:W-:Y:S01]  /*2860*/  BAR.SYNC.DEFER_BLOCKING 0x0 ;  /* 0x0000000000007b1d */ /* 0x000fe20000010000 */
[----:B------:R-:W-:-:S13]  /*2870*/  ISETP.NE.AND P2, PT, R4, RZ, PT ;  /* 0x000000ff0400720c */ /* 0x000fda0003f45270 */
[----:B------:R-:W-:Y:S05]  /*2880*/  @P2 BRA `(.L_x_573) ;  /* 0x0000003400f42947 */ /* 0x000fea0003800000 */
[C---:B------:R-:W-:Y:S01]  /*2890*/  ISETP.GE.AND P0, PT, R5.reuse, 0x21, PT ;  /* 0x000000210500780c */ /* 0x040fe20003f06270 */
[----:B------:R-:W-:Y:S01]  /*28a0*/  IMAD.MOV.U32 R11, RZ, RZ, R7 ;  /* 0x000000ffff0b7224 */ /* 0x000fe200078e0007 */
[C---:B------:R-:W-:Y:S01]  /*28b0*/  ISETP.GE.AND P1, PT, R5.reuse, 0x41, PT ;  /* 0x000000410500780c */ /* 0x040fe20003f26270 */
[----:B0-----:R-:W-:Y:S01]  /*28c0*/  IMAD.MOV.U32 R8, RZ, RZ, R6 ;  /* 0x000000ffff087224 */ /* 0x001fe200078e0006 */
[----:B------:R-:W-:Y:S02]  /*28d0*/  ISETP.GE.AND P5, PT, R5, 0x61, PT ;  /* 0x000000610500780c */ /* 0x000fe40003fa6270 */
[----:B------:R-:W-:-:S07]  /*28e0*/  PRMT R2, R3, 0x7610, R2 ;  /* 0x0000761003027816 */ /* 0x000fce0000000002 */
[----:B------:R-:W-:Y:S05]  /*28f0*/  @!P0 BRA `(.L_x_598) ;  /* 0x0000000000648947 */ /* 0x000fea0003800000 */
[----:B------:R-:W0:Y:S01]  /*2900*/  S2R R9, SR_CgaCtaId ;  /* 0x0000000000097919 */ /* 0x000e220000008800 */
        /* <DEDUP_REMOVED lines=23> */
.L_x_599:
[----:B------:R-:W-:Y:S05]  /*2a80*/  BSYNC.RECONVERGENT B1 ;  /* 0x0000000000017941 */ /* 0x000fea0003800200 */
.L_x_598:
        /* <DEDUP_REMOVED lines=30> */
.L_x_601:
[----:B------:R-:W-:Y:S05]  /*2c70*/  BSYNC.RECONVERGENT B1 ;  /* 0x0000000000017941 */ /* 0x000fea0003800200 */
.L_x_600:
        /* <DEDUP_REMOVED lines=28> */
.L_x_603:
[----:B------:R-:W-:Y:S05]  /*2e40*/  BSYNC.RECONVERGENT B1 ;  /* 0x0000000000017941 */ /* 0x000fea0003800200 */
.L_x_602:
        /* <DEDUP_REMOVED lines=30> */
.L_x_605:
[----:B------:R-:W-:Y:S05]  /*3030*/  BSYNC.RECONVERGENT B1 ;  /* 0x0000000000017941 */ /* 0x000fea0003800200 */
.L_x_604:
        /* <DEDUP_REMOVED lines=28> */
.L_x_607:
[----:B------:R-:W-:Y:S05]  /*3200*/  BSYNC.RECONVERGENT B1 ;  /* 0x0000000000017941 */ /* 0x000fea0003800200 */
.L_x_606:
[----:B------:R-:W-:Y:S01]  /*3210*/  PRMT R4, R2, 0x7610, R4 ;  /* 0x0000761002047816 */ /* 0x000fe20000000004 */
[----:B------:R-:W-:Y:S02]  /*3220*/  IMAD.MOV.U32 R9, RZ, RZ, R7 ;  /* 0x000000ffff097224 */ /* 0x000fe400078e0007 */
[----:B------:R-:W-:Y:S01]  /*3230*/  IMAD.MOV.U32 R8, RZ, RZ, R10 ;  /* 0x000000ffff087224 */ /* 0x000fe200078e000a */
[----:B------:R-:W-:Y:S06]  /*3240*/  @!P5 BRA `(.L_x_608) ;  /* 0x000000000064d947 */ /* 0x000fec0003800000 */
        /* <DEDUP_REMOVED lines=24> */
.L_x_609:
[----:B------:R-:W-:Y:S05]  /*33d0*/  BSYNC.RECONVERGENT B1 ;  /* 0x0000000000017941 */ /* 0x000fea0003800200 */
.L_x_608:
[----:B------:R-:W-:Y:S01]  /*33e0*/  PRMT R3, R4, 0x7610, R3 ;  /* 0x0000761004037816 */ /* 0x000fe20000000003 */
[----:B------:R-:W-:Y:S02]  /*33f0*/  IMAD.MOV.U32 R7, RZ, RZ, R9 ;  /* 0x000000ffff077224 */ /* 0x000fe400078e0009 */
[----:B------:R-:W-:Y:S01]  /*3400*/  IMAD.MOV.U32 R6, RZ, RZ, R8 ;  /* 0x000000ffff067224 */ /* 0x000fe200078e0008 */
[----:B------:R-:W-:Y:S06]  /*3410*/  @!P6 BRA `(.L_x_573) ;  /* 0x0000002c0010e947 */ /* 0x000fec0003800000 */
[----:B------:R-:W0:Y:S01]  /*3420*/  S2R R3, SR_CgaCtaId ;  /* 0x0000000000037919 */ /* 0x000e220000008800 */
[----:B------:R-:W-:Y:S01]  /*3430*/  MOV R2, 0x400 ;  /* 0x0000040000027802 */ /* 0x000fe20000000f00 */
        /* <DEDUP_REMOVED lines=22> */
.L_x_541:
[----:B------:R-:W0:Y:S01]  /*35a0*/  S2R R2, SR_TID.X ;  /* 0x0000000000027919 */ /* 0x000e220000002100 */
[----:B------:R-:W1:Y:S01]  /*35b0*/  LDCU.128 UR12, c[0x0][0x380] ;  /* 0x00007000ff0c77ac */ /* 0x000e620008000c00 */
[----:B------:R-:W-:Y:S02]  /*35c0*/  SHF.R.S32.HI R9, RZ, 0x1f, R3 ;  /* 0x0000001fff097819 */ /* 0x000fe40000011403 */
[----:B0-----:R-:W-:-:S04]  /*35d0*/  IADD3 R4, P0, PT, R3, R2, RZ ;  /* 0x0000000203047210 */ /* 0x001fc80007f1e0ff */
[----:B-1----:R-:W-:Y:S01]  /*35e0*/  LEA R16, P1, R4, UR12, 0x1 ;  /* 0x0000000c04107c11 */ /* 0x002fe2000f8208ff */
[----:B------:R-:W-:-:S05]  /*35f0*/  IMAD.X R5, RZ, RZ, R9, P0 ;  /* 0x000000ffff057224 */ /* 0x000fca00000e0609 */
[----:B------:R-:W-:-:S05]  /*3600*/  LEA.HI.X R17, R4, UR13, R5, 0x1, P1 ;  /* 0x0000000d04117c11 */ /* 0x000fca00088f0c05 */
[----:B------:R-:W2:Y:S04]  /*3610*/  LDG.E.U16 R10, desc[UR10][R16.64] ;  /* 0x0000000a100a7981 */ /* 0x000ea8000c1e1500 */
[----:B------:R-:W2:Y:S04]  /*3620*/  LDG.E.U16 R6, desc[UR10][R16.64+0x200] ;  /* 0x0002000a10067981 */ /* 0x000ea8000c1e1500 */
[----:B------:R-:W3:Y:S04]  /*3630*/  LDG.E.U16 R12, desc[UR10][R16.64+0x400] ;  /* 0x0004000a100c7981 */ /* 0x000ee8000c1e1500 */
[----:B------:R-:W4:Y:S04]  /*3640*/  LDG.E.U16 R4, desc[UR10][R16.64+0x600] ;  /* 0x0006000a10047981 */ /* 0x000f28000c1e1500 */
[----:B------:R0:W5:Y:S01]  /*3650*/  LDG.E.U16 R5, desc[UR10][R16.64+0x800] ;  /* 0x0008000a10057981 */ /* 0x000162000c1e1500 */
[----:B------:R-:W-:Y:S01]  /*3660*/  VIADD R13, R2, 0x200 ;  /* 0x00000200020d7836 */ /* 0x000fe20000000000 */
[----:B------:R-:W-:Y:S01]  /*3670*/  IADD3 R3, P3, PT, R3, UR14, RZ ;  /* 0x0000000e03037c10 */ /* 0x000fe2000ff7e0ff */
[----:B------:R-:W-:Y:S03]  /*3680*/  BSSY.RECONVERGENT B1, `(.L_x_610) ;  /* 0x0000024000017945 */ /* 0x000fe60003800200 */
[----:B0-----:R-:W-:-:S02]  /*3690*/  IADD3.X R16, PT, PT, R9, UR15, RZ, P3, !PT ;  /* 0x0000000f09107c10 */ /* 0x001fc40009ffe4ff */
[CC--:B--2---:R-:W-:Y:S02]  /*36a0*/  VIMNMX.U16x2 R14, PT, PT, R6.reuse, R10.reuse, PT ;  /* 0x0000000a060e7248 */ /* 0x0c4fe40003fe0200 */
[----:B------:R-:W-:Y:S02]  /*36b0*/  ISETP.GE.U32.AND P0, PT, R6, R10, PT ;  /* 0x0000000a0600720c */ /* 0x000fe40003f06070 */
[----:B---3--:R-:W-:Y:S02]  /*36c0*/  VIMNMX.U16x2 R11, PT, PT, R12, R14, PT ;  /* 0x0000000e0c0b7248 */ /* 0x008fe40003fe0200 */
[----:B------:R-:W-:Y:S02]  /*36d0*/  LOP3.LUT R7, R14, 0xffff, RZ, 0xc0, !PT ;  /* 0x0000ffff0e077812 */ /* 0x000fe400078ec0ff */
[----:B------:R-:W-:Y:S02]  /*36e0*/  PRMT R14, R11, 0x7610, R14 ;  /* 0x000076100b0e7816 */ /* 0x000fe4000000000e */
[----:B------:R-:W-:-:S02]  /*36f0*/  ISETP.GE.U32.AND P1, PT, R12, R7, PT ;  /* 0x000000070c00720c */ /* 0x000fc40003f26070 */
[----:B------:R-:W-:Y:S02]  /*3700*/  LOP3.LUT R7, R14, 0xffff, RZ, 0xc0, !PT ;  /* 0x0000ffff0e077812 */ /* 0x000fe400078ec0ff */
[C---:B----4-:R-:W-:Y:S02]  /*3710*/  VIMNMX.U16x2 R10, PT, PT, R4.reuse, R14, PT ;  /* 0x0000000e040a7248 */ /* 0x050fe40003fe0200 */
[----:B------:R-:W-:Y:S01]  /*3720*/  ISETP.GE.U32.AND P2, PT, R4, R7, PT ;  /* 0x000000070400720c */ /* 0x000fe20003f46070 */
[----:B------:R-:W-:Y:S01]  /*3730*/  VIADD R7, R2, 0x100 ;  /* 0x0000010002077836 */ /* 0x000fe20000000000 */
[----:B------:R-:W-:Y:S02]  /*3740*/  LOP3.LUT R12, R10, 0xffff, RZ, 0xc0, !PT ;  /* 0x0000ffff0a0c7812 */ /* 0x000fe400078ec0ff */
[----:B------:R-:W-:-:S03]  /*3750*/  LOP3.LUT R4, R2, 0x400, RZ, 0xfc, !PT ;  /* 0x0000040002047812 */ /* 0x000fc600078efcff */
[----:B------:R-:W-:Y:S02]  /*3760*/  @P1 SEL R13, R7, R2, !P0 ;  /* 0x00000002070d1207 */ /* 0x000fe40004000000 */
[----:B-----5:R-:W-:Y:S02]  /*3770*/  ISETP.GE.U32.AND P0, PT, R12, R5, PT ;  /* 0x000000050c00720c */ /* 0x020fe40003f06070 */
[-C--:B------:R-:W-:Y:S02]  /*3780*/  IADD3 R14, P1, PT, R4, R3.reuse, RZ ;  /* 0x00000003040e7210 */ /* 0x080fe40007f3e0ff */
[----:B------:R-:W-:Y:S01]  /*3790*/  @!P2 VIADD R13, R2, 0x300 ;  /* 0x00000300020da836 */ /* 0x000fe20000000000 */
[----:B------:R-:W-:Y:S02]  /*37a0*/  ISETP.LE.AND P2, PT, R8, UR6, PT ;  /* 0x0000000608007c0c */ /* 0x000fe4000bf43270 */
[----:B------:R-:W-:Y:S02]  /*37b0*/  PRMT R7, R10, 0x7610, R7 ;  /* 0x000076100a077816 */ /* 0x000fe40000000007 */
[----:B------:R-:W-:-:S05]  /*37c0*/  IADD3 R9, P3, PT, R13, R3, RZ ;  /* 0x000000030d097210 */ /* 0x000fca0007f7e0ff */
        /* <DEDUP_REMOVED lines=15> */
.L_x_611:
[----:B------:R-:W-:Y:S05]  /*38c0*/  BSYNC.RECONVERGENT B1 ;  /* 0x0000000000017941 */ /* 0x000fea0003800200 */
.L_x_610:
        /* <DEDUP_REMOVED lines=12> */
[----:B------:R-:W-:-:S05]  /*3990*/  IMAD.MOV.U32 R11, RZ, RZ, 0x500 ;  /* 0x00000500ff0b7424 */ /* 0x000fca00078e00ff */
[----:B------:R-:W2:Y:S01]  /*39a0*/  ATOMG.E.ADD.STRONG.GPU PT, R9, desc[UR10][R4.64], R11 ;  /* 0x8000000b040979a8 */ /* 0x000ea200081ef10a */
[----:B------:R-:W0:Y:S01]  /*39b0*/  S2UR UR5, SR_CgaCtaId ;  /* 0x00000000000579c3 */ /* 0x000e220000008800 */
[----:B------:R-:W-:Y:S02]  /*39c0*/  UMOV UR4, 0x400 ;  /* 0x0000040000047882 */ /* 0x000fe40000000000 */
[----:B0-----:R-:W-:Y:S01]  /*39d0*/  ULEA UR4, UR5, UR4, 0x18 ;  /* 0x0000000405047291 */ /* 0x001fe2000f8ec0ff */
[----:B--2---:R-:W-:-:S08]  /*39e0*/  VIADD R9, R9, UR6 ;  /* 0x0000000609097c36 */ /* 0x004fd00008000000 */
[----:B------:R0:W-:Y:S03]  /*39f0*/  STS [UR4+0x98], R9 ;  /* 0x00009809ff007988 */ /* 0x0001e60008000804 */
.L_x_614:
[----:B------:R-:W-:Y:S05]  /*3a00*/  BSYNC.RECONVERGENT B1 ;  /* 0x0000000000017941 */ /* 0x000fea0003800200 */
.L_x_613:
[----:B------:R-:W1:Y:S08]  /*3a10*/  S2UR UR5, SR_CgaCtaId ;  /* 0x00000000000579c3 */ /* 0x000e700000008800 */
[----:B------:R-:W-:Y:S06]  /*3a20*/  BAR.SYNC.DEFER_BLOCKING 0x0 ;  /* 0x0000000000007b1d */ /* 0x000fec0000010000 */
[----:B------:R-:W-:Y:S01]  /*3a30*/  UMOV UR4, 0x400 ;  /* 0x0000040000047882 */ /* 0x000fe20000000000 */
[----:B------:R-:W2:Y:S01]  /*3a40*/  LDCU UR7, c[0x0][0x398] ;  /* 0x00007300ff0777ac */ /* 0x000ea20008000800 */
[----:B------:R-:W3:Y:S01]  /*3a50*/  LDCU.128 UR12, c[0x0][0x380] ;  /* 0x00007000ff0c77ac */ /* 0x000ee20008000c00 */
[----:B-1----:R-:W-:-:S06]  /*3a60*/  ULEA UR4, UR5, UR4, 0x18 ;  /* 0x0000000405047291 */ /* 0x002fcc000f8ec0ff */
[----:B0-----:R-:W-:-:S05]  /*3a70*/  IMAD.U32 R9, RZ, RZ, UR4 ;  /* 0x00000004ff097e24 */ /* 0x001fca000f8e00ff */
[----:B------:R-:W0:Y:S02]  /*3a80*/  LDS R13, [R9+0x98] ;  /* 0x00009800090d7984 */ /* 0x000e240000000800 */
[----:B0-----:R-:W-:-:S05]  /*3a90*/  VIADD R11, R13, 0x500 ;  /* 0x000005000d0b7836 */ /* 0x001fca0000000000 */
[----:B------:R-:W-:-:S13]  /*3aa0*/  ISETP.GT.AND P0, PT, R11, R8, PT ;  /* 0x000000080b00720c */ /* 0x000fda0003f04270 */
[----:B--23--:R-:W-:Y:S05]  /*3ab0*/  @P0 BRA `(.L_x_615) ;  /* 0x0000000800300947 */ /* 0x00cfea0003800000 */
[----:B------:R-:W-:Y:S01]  /*3ac0*/  BSSY.RECONVERGENT B1, `(.L_x_615) ;  /* 0x000008b000017945 */ /* 0x000fe20003800200 */
.L_x_628:
[----:B------:R-:W-:-:S04]  /*3ad0*/  IADD3 R11, P0, PT, R2, R13, RZ ;  /* 0x0000000d020b7210 */ /* 0x000fc80007f1e0ff */
[----:B------:R-:W-:Y:S02]  /*3ae0*/  LEA.HI.X.SX32 R12, R13, RZ, 0x1, P0 ;  /* 0x000000ff0d0c7211 */ /* 0x000fe400000f0eff */
[----:B------:R-:W-:-:S04]  /*3af0*/  LEA R16, P0, R11, UR12, 0x1 ;  /* 0x0000000c0b107c11 */ /* 0x000fc8000f8008ff */
[----:B------:R-:W-:-:S05]  /*3b00*/  LEA.HI.X R17, R11, UR13, R12, 0x1, P0 ;  /* 0x0000000d0b117c11 */ /* 0x000fca00080f0c0c */
[----:B------:R-:W2:Y:S04]  /*3b10*/  LDG.E.U16 R21, desc[UR10][R16.64] ;  /* 0x0000000a10157981 */ /* 0x000ea8000c1e1500 */
[----:B------:R0:W5:Y:S04]  /*3b20*/  LDG.E.U16 R14, desc[UR10][R16.64+0x200] ;  /* 0x0002000a100e7981 */ /* 0x000168000c1e1500 */
[----:B------:R0:W5:Y:S04]  /*3b30*/  LDG.E.U16 R13, desc[UR10][R16.64+0x400] ;  /* 0x0004000a100d7981 */ /* 0x000168000c1e1500 */
[----:B------:R0:W5:Y:S04]  /*3b40*/  LDG.E.U16 R10, desc[UR10][R16.64+0x600] ;  /* 0x0006000a100a7981 */ /* 0x000168000c1e1500 */
[----:B------:R0:W5:Y:S01]  /*3b50*/  LDG.E.U16 R8, desc[UR10][R16.64+0x800] ;  /* 0x0008000a10087981 */ /* 0x000162000c1e1500 */
[----:B------:R-:W-:Y:S01]  /*3b60*/  LOP3.LUT R18, R7, 0xffff, RZ, 0xc0, !PT ;  /* 0x0000ffff07127812 */ /* 0x000fe200078ec0ff */
[----:B------:R-:W-:Y:S01]  /*3b70*/  BSSY.RECONVERGENT B2, `(.L_x_616) ;  /* 0x0000014000027945 */ /* 0x000fe20003800200 */
[----:B------:R-:W-:Y:S01]  /*3b80*/  IADD3 R11, P1, PT, R11, UR14, RZ ;  /* 0x0000000e0b0b7c10 */ /* 0x000fe2000ff3e0ff */
[----:B------:R-:W-:Y:S01]  /*3b90*/  IMAD.MOV.U32 R19, RZ, RZ, R6 ;  /* 0x000000ffff137224 */ /* 0x000fe200078e0006 */
[----:B------:R-:W-:Y:S01]  /*3ba0*/  PRMT R15, R7, 0x7610, R15 ;  /* 0x00007610070f7816 */ /* 0x000fe2000000000f */
[----:B------:R-:W-:Y:S01]  /*3bb0*/  IMAD.MOV.U32 R20, RZ, RZ, R3 ;  /* 0x000000ffff147224 */ /* 0x000fe200078e0003 */
[----:B------:R-:W-:-:S02]  /*3bc0*/  IADD3.X R12, PT, PT, R12, UR15, RZ, P1, !PT ;  /* 0x0000000f0c0c7c10 */ /* 0x000fc40008ffe4ff */
[----:B--2---:R-:W-:-:S13]  /*3bd0*/  ISETP.GE.U32.AND P0, PT, R18, R21, PT ;  /* 0x000000151200720c */ /* 0x004fda0003f06070 */
[----:B0-----:R-:W-:Y:S05]  /*3be0*/  @!P0 BRA `(.L_x_617) ;  /* 0x0000000000308947 */ /* 0x001fea0003800000 */
        /* <DEDUP_REMOVED lines=12> */
.L_x_617:
[----:B------:R-:W-:Y:S05]  /*3cb0*/  BSYNC.RECONVERGENT B2 ;  /* 0x0000000000027941 */ /* 0x000fea0003800200 */
.L_x_616:
        /* <DEDUP_REMOVED lines=21> */
.L_x_619:
[----:B------:R-:W-:Y:S05]  /*3e10*/  BSYNC.RECONVERGENT B2 ;  /* 0x0000000000027941 */ /* 0x000fea0003800200 */
.L_x_618:
        /* <DEDUP_REMOVED lines=21> */
.L_x_621:
[----:B------:R-:W-:Y:S05]  /*3f70*/  BSYNC.RECONVERGENT B2 ;  /* 0x0000000000027941 */ /* 0x000fea0003800200 */
.L_x_620:
        /* <DEDUP_REMOVED lines=21> */
.L_x_623:
[----:B------:R-:W-:Y:S05]  /*40d0*/  BSYNC.RECONVERGENT B2 ;  /* 0x0000000000027941 */ /* 0x000fea0003800200 */
.L_x_622:
        /* <DEDUP_REMOVED lines=21> */
.L_x_625:
[----:B------:R-:W-:Y:S05]  /*4230*/  BSYNC.RECONVERGENT B2 ;  /* 0x0000000000027941 */ /* 0x000fea0003800200 */
.L_x_624:
[----:B------:R-:W-:Y:S01]  /*4240*/  BAR.SYNC.DEFER_BLOCKING 0x0 ;  /* 0x0000000000007b1d */ /* 0x000fe20000010000 */
[----:B------:R-:W-:-:S05]  /*4250*/  ISETP.NE.AND P0, PT, R2, RZ, PT ;  /* 0x000000ff0200720c */ /* 0x000fca0003f05270 */
[----:B------:R-:W-:Y:S08]  /*4260*/  BSSY.RECONVERGENT B2, `(.L_x_626) ;  /* 0x000000a000027945 */ /* 0x000ff00003800200 */
[----:B------:R-:W-:Y:S05]  /*4270*/  @P0 BRA `(.L_x_627) ;  /* 0x0000000000200947 */ /* 0x000fea0003800000 */
[----:B------:R-:W-:-:S05]  /*4280*/  IMAD.MOV.U32 R11, RZ, RZ, 0x500 ;  /* 0x00000500ff0b7424 */ /* 0x000fca00078e00ff */
[----:B------:R-:W2:Y:S01]  /*4290*/  ATOMG.E.ADD.STRONG.GPU PT, R8, desc[UR10][R4.64], R11 ;  /* 0x8000000b040879a8 */ /* 0x000ea200081ef10a */
[----:B------:R-:W0:Y:S01]  /*42a0*/  S2UR UR5, SR_CgaCtaId ;  /* 0x00000000000579c3 */ /* 0x000e220000008800 */
[----:B------:R-:W-:Y:S02]  /*42b0*/  UMOV UR4, 0x400 ;  /* 0x0000040000047882 */ /* 0x000fe40000000000 */
[----:B0-----:R-:W-:-:S06]  /*42c0*/  ULEA UR4, UR5, UR4, 0x18 ;  /* 0x0000000405047291 */ /* 0x001fcc000f8ec0ff */
[----:B------:R-:W-:Y:S02]  /*42d0*/  IMAD.U32 R9, RZ, RZ, UR4 ;  /* 0x00000004ff097e24 */ /* 0x000fe4000f8e00ff */
[----:B--2---:R-:W-:-:S05]  /*42e0*/  VIADD R8, R8, UR6 ;  /* 0x0000000608087c36 */ /* 0x004fca0008000000 */
[----:B------:R0:W-:Y:S02]  /*42f0*/  STS [R9+0x98], R8 ;  /* 0x0000980809007388 */ /* 0x0001e40000000800 */
.L_x_627:
[----:B------:R-:W-:Y:S05]  /*4300*/  BSYNC.RECONVERGENT B2 ;  /* 0x0000000000027941 */ /* 0x000fea0003800200 */
.L_x_626:
[----:B------:R-:W-:Y:S01]  /*4310*/  BAR.SYNC.DEFER_BLOCKING 0x0 ;  /* 0x0000000000007b1d */ /* 0x000fe20000010000 */
[----:B0-----:R-:W-:-:S05]  /*4320*/  IMAD.U32 R8, RZ, RZ, UR7 ;  /* 0x00000007ff087e24 */ /* 0x001fca000f8e00ff */
[----:B------:R-:W0:Y:S02]  /*4330*/  LDS R13, [R9+0x98] ;  /* 0x00009800090d7984 */ /* 0x000e240000000800 */
[----:B0-----:R-:W-:-:S05]  /*4340*/  VIADD R11, R13, 0x500 ;  /* 0x000005000d0b7836 */ /* 0x001fca0000000000 */
[----:B------:R-:W-:-:S13]  /*4350*/  ISETP.GT.AND P0, PT, R11, R8, PT ;  /* 0x000000080b00720c */ /* 0x000fda0003f04270 */
[----:B------:R-:W-:Y:S05]  /*4360*/  @!P0 BRA `(.L_x_628) ;  /* 0xfffffff400d88947 */ /* 0x000fea000383ffff */
[----:B------:R-:W-:Y:S05]  /*4370*/  BSYNC.RECONVERGENT B1 ;  /* 0x0000000000017941 */ /* 0x000fea0003800200 */
.L_x_615:
[----:B------:R-:W-:Y:S01]  /*4380*/  ISETP.GE.AND P0, PT, R13, R8, PT ;  /* 0x000000080d00720c */ /* 0x000fe20003f06270 */
[----:B------:R-:W0:Y:S01]  /*4390*/  LDCU.64 UR6, c[0x0][0x388] ;  /* 0x00007100ff0677ac */ /* 0x000e220008000a00 */
[----:B------:R-:W-:Y:S01]  /*43a0*/  BSSY.RECONVERGENT B1, `(.L_x_612) ;  /* 0x000009d000017945 */ /* 0x000fe20003800200 */
[----:B------:R-:W1:Y:S10]  /*43b0*/  LDCU.64 UR4, c[0x0][0x388] ;  /* 0x00007100ff0477ac */ /* 0x000e740008000a00 */
        /* <DEDUP_REMOVED lines=11> */
[----:B------:R-:W2:Y:S01]  /*4470*/  LDC.64 R4, c[0x0][0x380] ;  /* 0x0000e000ff047b82 */ /* 0x000ea20000000a00 */
[----:B------:R-:W-:Y:S01]  /*4480*/  LEA.HI R8, R16, 0x1, RZ, 0x18 ;  /* 0x0000000110087811 */ /* 0x000fe200078fc0ff */
[----:B------:R-:W-:-:S03]  /*4490*/  IMAD.IADD R15, R2, 0x1, R13 ;  /* 0x00000001020f7824 */ /* 0x000fc600078e020d */
[----:B------:R-:W-:Y:S01]  /*44a0*/  LOP3.LUT R10, R8, 0x3, RZ, 0xc0, !PT ;  /* 0x00000003080a7812 */ /* 0x000fe200078ec0ff */
[----:B------:R-:W-:-:S04]  /*44b0*/  IMAD.MOV.U32 R8, RZ, RZ, R2 ;  /* 0x000000ffff087224 */ /* 0x000fc800078e0002 */
[----:B------:R-:W-:-:S07]  /*44c0*/  IMAD.MOV R12, RZ, RZ, -R10 ;  /* 0x000000ffff0c7224 */ /* 0x000fce00078e0a0a */
.L_x_634:
[----:B--2---:R-:W-:-:S05]  /*44d0*/  IMAD.WIDE R10, R15, 0x2, R4 ;  /* 0x000000020f0a7825 */ /* 0x004fca00078e0204 */
[----:B------:R-:W2:Y:S01]  /*44e0*/  LDG.E.U16 R19, desc[UR10][R10.64] ;  /* 0x0000000a0a137981 */ /* 0x000ea2000c1e1500 */
[----:B------:R-:W-:Y:S01]  /*44f0*/  LOP3.LUT R14, R7, 0xffff, RZ, 0xc0, !PT ;  /* 0x0000ffff070e7812 */ /* 0x000fe200078ec0ff */
[----:B------:R-:W-:Y:S01]  /*4500*/  VIADD R12, R12, 0x1 ;  /* 0x000000010c0c7836 */ /* 0x000fe20000000000 */
[C---:B-1----:R-:W-:Y:S01]  /*4510*/  IADD3 R18, P1, PT, R15.reuse, UR4, RZ ;  /* 0x000000040f127c10 */ /* 0x042fe2000ff3e0ff */
        /* <DEDUP_REMOVED lines=19> */
.L_x_633:
[----:B0-----:R-:W-:Y:S05]  /*4650*/  BSYNC.RECONVERGENT B3 ;  /* 0x0000000000037941 */ /* 0x001fea0003800200 */
.L_x_632:
[----:B------:R-:W-:Y:S02]  /*4660*/  VIADD R8, R8, 0x100 ;  /* 0x0000010008087836 */ /* 0x000fe40000000000 */
[----:B------:R-:W-:Y:S01]  /*4670*/  VIADD R15, R15, 0x100 ;  /* 0x000001000f0f7836 */ /* 0x000fe20000000000 */
[----:B------:R-:W-:Y:S06]  /*4680*/  @P2 BRA `(.L_x_634) ;  /* 0xfffffffc00902947 */ /* 0x000fec000383ffff */
.L_x_631:
[----:B01----:R-:W-:Y:S05]  /*4690*/  BSYNC.RECONVERGENT B2 ;  /* 0x0000000000027941 */ /* 0x003fea0003800200 */
.L_x_630:
[----:B------:R-:W-:-:S13]  /*46a0*/  ISETP.GE.U32.AND P0, PT, R16, 0x300, PT ;  /* 0x000003001000780c */ /* 0x000fda0003f06070 */
[----:B------:R-:W-:Y:S05]  /*46b0*/  @!P0 BRA `(.L_x_629) ;  /* 0x0000000400ac8947 */ /* 0x000fea0003800000 */
[----:B------:R-:W0:Y:S01]  /*46c0*/  LDC.64 R4, c[0x0][0x380] ;  /* 0x0000e000ff047b82 */ /* 0x000e220000000a00 */
[----:B------:R-:W-:-:S04]  /*46d0*/  IMAD.IADD R13, R8, 0x1, R13 ;  /* 0x00000001080d7824 */ /* 0x000fc800078e020d */
[C---:B------:R-:W-:Y:S02]  /*46e0*/  VIADD R21, R13.reuse, 0x100 ;  /* 0x000001000d157836 */ /* 0x040fe40000000000 */
[C---:B------:R-:W-:Y:S02]  /*46f0*/  VIADD R20, R13.reuse, 0x200 ;  /* 0x000002000d147836 */ /* 0x040fe40000000000 */
[----:B------:R-:W-:Y:S01]  /*4700*/  VIADD R19, R13, 0x300 ;  /* 0x000003000d137836 */ /* 0x000fe20000000000 */
[----:B0-----:R-:W-:-:S05]  /*4710*/  IADD3 R4, P0, PT, R4, 0x400, RZ ;  /* 0x0000040004047810 */ /* 0x001fca0007f1e0ff */
[----:B------:R-:W-:-:S08]  /*4720*/  IMAD.X R5, RZ, RZ, R5, P0 ;  /* 0x000000ffff057224 */ /* 0x000fd000000e0605 */
.L_x_643:
[----:B------:R-:W-:-:S05]  /*4730*/  IMAD.WIDE R10, R13, 0x2, R4 ;  /* 0x000000020d0a7825 */ /* 0x000fca00078e0204 */
[----:B------:R-:W2:Y:S04]  /*4740*/  LDG.E.U16 R25, desc[UR10][R10.64+-0x400] ;  /* 0xfffc000a0a197981 */ /* 0x000ea8000c1e1500 */
        /* <DEDUP_REMOVED lines=24> */
.L_x_636:
[----:B------:R-:W-:Y:S05]  /*48d0*/  BSYNC.RECONVERGENT B2 ;  /* 0x0000000000027941 */ /* 0x000fea0003800200 */
.L_x_635:
        /* <DEDUP_REMOVED lines=21> */
.L_x_638:
[----:B------:R-:W-:Y:S05]  /*4a30*/  BSYNC.RECONVERGENT B2 ;  /* 0x0000000000027941 */ /* 0x000fea0003800200 */
.L_x_637:
        /* <DEDUP_REMOVED lines=21> */
.L_x_640:
[----:B------:R-:W-:Y:S05]  /*4b90*/  BSYNC.RECONVERGENT B2 ;  /* 0x0000000000027941 */ /* 0x000fea0003800200 */
.L_x_639:
        /* <DEDUP_REMOVED lines=21> */
.L_x_642:
[----:B------:R-:W-:Y:S05]  /*4cf0*/  BSYNC.RECONVERGENT B2 ;  /* 0x0000000000027941 */ /* 0x000fea0003800200 */
.L_x_641:
[----:B------:R-:W-:Y:S02]  /*4d00*/  VIADD R8, R8, 0x400 ;  /* 0x0000040008087836 */ /* 0x000fe40000000000 */
[----:B------:R-:W-:Y:S02]  /*4d10*/  VIADD R21, R21, 0x400 ;  /* 0x0000040015157836 */ /* 0x000fe40000000000 */
[----:B------:R-:W-:Y:S01]  /*4d20*/  VIADD R20, R20, 0x400 ;  /* 0x0000040014147836 */ /* 0x000fe20000000000 */
[----:B------:R-:W-:Y:S01]  /*4d30*/  ISETP.GE.AND P0, PT, R8, R9, PT ;  /* 0x000000090800720c */ /* 0x000fe20003f06270 */
[----:B------:R-:W-:Y:S02]  /*4d40*/  VIADD R19, R19, 0x400 ;  /* 0x0000040013137836 */ /* 0x000fe40000000000 */
[----:B------:R-:W-:-:S10]  /*4d50*/  VIADD R13, R13, 0x400 ;  /* 0x000004000d0d7836 */ /* 0x000fd40000000000 */
[----:B------:R-:W-:Y:S05]  /*4d60*/  @!P0 BRA `(.L_x_643) ;  /* 0xfffffff800708947 */ /* 0x000fea000383ffff */
.L_x_629:
[----:B01----:R-:W-:Y:S05]  /*4d70*/  BSYNC.RECONVERGENT B1 ;  /* 0x0000000000017941 */ /* 0x003fea0003800200 */
.L_x_612:
        /* <DEDUP_REMOVED lines=26> */
.L_x_645:
[----:B------:R-:W-:Y:S05]  /*4f20*/  BSYNC.RECONVERGENT B1 ;  /* 0x0000000000017941 */ /* 0x000fea0003800200 */
.L_x_644:
        /* <DEDUP_REMOVED lines=25> */
.L_x_647:
[----:B------:R-:W-:Y:S05]  /*50c0*/  BSYNC.RECONVERGENT B1 ;  /* 0x0000000000017941 */ /* 0x000fea0003800200 */
.L_x_646:
        /* <DEDUP_REMOVED lines=25> */
.L_x_649:
[----:B------:R-:W-:Y:S05]  /*5260*/  BSYNC.RECONVERGENT B1 ;  /* 0x0000000000017941 */ /* 0x000fea0003800200 */
.L_x_648:
        /* <DEDUP_REMOVED lines=25> */
.L_x_651:
[----:B------:R-:W-:Y:S05]  /*5400*/  BSYNC.RECONVERGENT B1 ;  /* 0x0000000000017941 */ /* 0x000fea0003800200 */
.L_x_650:
[C---:B------:R-:W-:Y:S01]  /*5410*/  PRMT R5, R4.reuse, 0x7610, R0 ;  /* 0x0000761004057816 */ /* 0x040fe20000000000 */
[----:B------:R-:W-:Y:S01]  /*5420*/  SHFL.DOWN PT, R13, R12, 0x10, 0x1f ;  /* 0x0a001f000c0d7f89 */ /* 0x000fe200000e0000 */
[----:B------:R-:W-:Y:S01]  /*5430*/  LOP3.LUT R9, R4, 0xffff, RZ, 0xc0, !PT ;  /* 0x0000ffff04097812 */ /* 0x000fe200078ec0ff */
[----:B------:R-:W-:Y:S01]  /*5440*/  BSSY.RECONVERGENT B1, `(.L_x_652) ;  /* 0x0000017000017945 */ /* 0x000fe20003800200 */
[----:B------:R-:W-:Y:S01]  /*5450*/  ISETP.NE.AND P3, PT, R10, RZ, PT ;  /* 0x000000ff0a00720c */ /* 0x000fe20003f65270 */
[----:B------:R-:W-:Y:S01]  /*5460*/  IMAD.MOV.U32 R7, RZ, RZ, R11 ;  /* 0x000000ffff077224 */ /* 0x000fe200078e000b */
[----:B------:R-:W0:Y:S01]  /*5470*/  SHFL.DOWN PT, R5, R5, 0x10, 0x1f ;  /* 0x0a001f0005057f89 */ /* 0x000e2200000e0000 */
        /* <DEDUP_REMOVED lines=19> */
.L_x_653:
[----:B------:R-:W-:Y:S05]  /*55b0*/  BSYNC.RECONVERGENT B1 ;  /* 0x0000000000017941 */ /* 0x000fea0003800200 */
.L_x_652:
        /* <DEDUP_REMOVED lines=12> */
.L_x_655:
[----:B------:R-:W-:Y:S05]  /*5680*/  BSYNC.RECONVERGENT B1 ;  /* 0x0000000000017941 */ /* 0x000fea0003800200 */
.L_x_654:
        /* <DEDUP_REMOVED lines=33> */
.L_x_657:
[----:B------:R-:W-:Y:S05]  /*58a0*/  BSYNC.RECONVERGENT B1 ;  /* 0x0000000000017941 */ /* 0x000fea0003800200 */
.L_x_656:
        /* <DEDUP_REMOVED lines=20> */
.L_x_659:
[----:B------:R-:W-:Y:S05]  /*59f0*/  BSYNC.RECONVERGENT B1 ;  /* 0x0000000000017941 */ /* 0x000fea0003800200 */
.L_x_658:
        /* <DEDUP_REMOVED lines=20> */
.L_x_661:
[----:B------:R-:W-:Y:S05]  /*5b40*/  BSYNC.RECONVERGENT B1 ;  /* 0x0000000000017941 */ /* 0x000fea0003800200 */
.L_x_660:
        /* <DEDUP_REMOVED lines=19> */
.L_x_663:
[----:B------:R-:W-:Y:S05]  /*5c80*/  BSYNC.RECONVERGENT B1 ;  /* 0x0000000000017941 */ /* 0x000fea0003800200 */
.L_x_662:
        /* <DEDUP_REMOVED lines=20> */
.L_x_665:
[----:B------:R-:W-:Y:S05]  /*5dd0*/  BSYNC.RECONVERGENT B1 ;  /* 0x0000000000017941 */ /* 0x000fea0003800200 */
.L_x_664:
        /* <DEDUP_REMOVED lines=20> */
.L_x_667:
[----:B------:R-:W-:Y:S05]  /*5f20*/  BSYNC.RECONVERGENT B1 ;  /* 0x0000000000017941 */ /* 0x000fea0003800200 */
.L_x_666:
        /* <DEDUP_REMOVED lines=19> */
.L_x_573:
[----:B------:R-:W-:Y:S05]  /*6060*/  BSYNC.RECONVERGENT B0 ;  /* 0x0000000000007941 */ /* 0x000fea0003800200 */
.L_x_540:
        /* <DEDUP_REMOVED lines=9> */
.L_x_668:
        /* <DEDUP_REMOVED lines=16> */
.L_x_811:


//--------------------- .text._ZN6thrust24THRUST_300001_SM_1000_NS8cuda_cub4core6detail13_kernel_agentINS1_8__reduce11ReduceAgentINS0_12zip_iteratorIN4cuda3std3__45tupleIJPtNS0_17counting_iteratorIlNS0_11use_defaultESE_SE_EEEEEEEPNSB_IJtlEEESI_iNS1_9__extrema9arg_min_fItlNSA_4lessItEEEEEEJSH_SJ_iSO_EEEvDpT0_ --------------------------
	.section	.text._ZN6thrust24THRUST_300001_SM_1000_NS8cuda_cub4core6detail13_kernel_agentINS1_8__reduce11ReduceAgentINS0_12zip_iteratorIN4cuda3std3__45tupleIJPtNS0_17counting_iteratorIlNS0_11use_defaultESE_SE_EEEEEEEPNSB_IJtlEEESI_iNS1_9__extrema9arg_min_fItlNSA_4lessItEEEEEEJSH_SJ_iSO_EEEvDpT0_,"ax",@progbits
	.align	128
        .global         _ZN6thrust24THRUST_300001_SM_1000_NS8cuda_cub4core6detail13_kernel_agentINS1_8__reduce11ReduceAgentINS0_12zip_iteratorIN4cuda3std3__45tupleIJPtNS0_17counting_iteratorIlNS0_11use_defaultESE_SE_EEEEEEEPNSB_IJtlEEESI_iNS1_9__extrema9arg_min_fItlNSA_4lessItEEEEEEJSH_SJ_iSO_EEEvDpT0_
        .type           _ZN6thrust24THRUST_300001_SM_1000_NS8cuda_cub4core6detail13_kernel_agentINS1_8__reduce11ReduceAgentINS0_12zip_iteratorIN4cuda3std3__45tupleIJPtNS0_17counting_iteratorIlNS0_11use_defaultESE_SE_EEEEEEEPNSB_IJtlEEESI_iNS1_9__extrema9arg_min_fItlNSA_4lessItEEEEEEJSH_SJ_iSO_EEEvDpT0_,@function
        .size           _ZN6thrust24THRUST_300001_SM_1000_NS8cuda_cub4core6detail13_kernel_agentINS1_8__reduce11ReduceAgentINS0_12zip_iteratorIN4cuda3std3__45tupleIJPtNS0_17counting_iteratorIlNS0_11use_defaultESE_SE_EEEEEEEPNSB_IJtlEEESI_iNS1_9__extrema9arg_min_fItlNSA_4lessItEEEEEEJSH_SJ_iSO_EEEvDpT0_,(.L_x_812 - _ZN6thrust24THRUST_300001_SM_1000_NS8cuda_cub4core6detail13_kernel_agentINS1_8__reduce11ReduceAgentINS0_12zip_iteratorIN4cuda3std3__45tupleIJPtNS0_17counting_iteratorIlNS0_11use_defaultESE_SE_EEEEEEEPNSB_IJtlEEESI_iNS1_9__extrema9arg_min_fItlNSA_4lessItEEEEEEJSH_SJ_iSO_EEEvDpT0_)
        .other          _ZN6thrust24THRUST_300001_SM_1000_NS8cuda_cub4core6detail13_kernel_agentINS1_8__reduce11ReduceAgentINS0_12zip_iteratorIN4cuda3std3__45tupleIJPtNS0_17counting_iteratorIlNS0_11use_defaultESE_SE_EEEEEEEPNSB_IJtlEEESI_iNS1_9__extrema9arg_min_fItlNSA_4lessItEEEEEEJSH_SJ_iSO_EEEvDpT0_,@"STO_CUDA_ENTRY STV_DEFAULT"
_ZN6thrust24THRUST_300001_SM_1000_NS8cuda_cub4core6detail13_kernel_agentINS1_8__reduce11ReduceAgentINS0_12zip_iteratorIN4cuda3std3__45tupleIJPtNS0_17counting_iteratorIlNS0_11use_defaultESE_SE_EEEEEEEPNSB_IJtlEEESI_iNS1_9__extrema9arg_min_fItlNSA_4lessItEEEEEEJSH_SJ_iSO_EEEvDpT0_:
.text._ZN6thrust24THRUST_300001_SM_1000_NS8cuda_cub4core6detail13_kernel_agentINS1_8__reduce11ReduceAgentINS0_12zip_iteratorIN4cuda3std3__45tupleIJPtNS0_17counting_iteratorIlNS0_11use_defaultESE_SE_EEEEEEEPNSB_IJtlEEESI_iNS1_9__extrema9arg_min_fItlNSA_4lessItEEEEEEJSH_SJ_iSO_EEEvDpT0_:
        /* <DEDUP_REMOVED lines=23> */
.L_x_672:
[----:B-1----:R-:W-:Y:S05]  /*0170*/  BSYNC.RECONVERGENT B1 ;  /* 0x0000000000017941 */ /* 0x002fea0003800200 */
.L_x_671:
        /* <DEDUP_REMOVED lines=19> */
.L_x_679:
        /* <DEDUP_REMOVED lines=24> */
.L_x_678:
[----:B------:R-:W-:Y:S05]  /*0430*/  BSYNC.RECONVERGENT B3 ;  /* 0x0000000000037941 */ /* 0x000fea0003800200 */
.L_x_677:
[----:B------:R-:W-:Y:S01]  /*0440*/  IADD3 R12, P0, PT, R12, 0x100, RZ ;  /* 0x000001000c0c7810 */ /* 0x000fe20007f1e0ff */
[----:B------:R-:W-:Y:S02]  /*0450*/  VIADD R5, R5, 0x100 ;  /* 0x0000010005057836 */ /* 0x000fe40000000000 */
[----:B------:R-:W-:Y:S02]  /*0460*/  IMAD.X R11, RZ, RZ, R11, P3 ;  /* 0x000000ffff0b7224 */ /* 0x000fe400018e060b */
[----:B------:R-:W-:Y:S01]  /*0470*/  IMAD.X R14, RZ, RZ, R14, P0 ;  /* 0x000000ffff0e7224 */ /* 0x000fe200000e060e */
[----:B------:R-:W-:Y:S07]  /*0480*/  @P2 BRA `(.L_x_679) ;  /* 0xfffffffc00882947 */ /* 0x000fee000383ffff */
.L_x_676:
[----:B------:R-:W-:Y:S05]  /*0490*/  BSYNC.RECONVERGENT B2 ;  /* 0x0000000000027941 */ /* 0x000fea0003800200 */
.L_x_675:
[----:B------:R-:W-:-:S13]  /*04a0*/  ISETP.GE.U32.AND P0, PT, R13, 0x300, PT ;  /* 0x000003000d00780c */ /* 0x000fda0003f06070 */
[----:B------:R-:W-:Y:S05]  /*04b0*/  @!P0 BRA `(.L_x_674) ;  /* 0x00000004009c8947 */ /* 0x000fea0003800000 */
[----:B------:R-:W1:Y:S01]  /*04c0*/  LDC.64 R6, c[0x0][0x380] ;  /* 0x0000e000ff067b82 */ /* 0x000e620000000a00 */
[----:B------:R-:W-:-:S07]  /*04d0*/  VIADD R5, R5, 0x200 ;  /* 0x0000020005057836 */ /* 0x000fce0000000000 */
[----:B------:R-:W2:Y:S02]  /*04e0*/  LDC.64 R8, c[0x0][0x388] ;  /* 0x0000e200ff087b82 */ /* 0x000ea40000000a00 */
.L_x_688:
        /* <DEDUP_REMOVED lines=27> */
.L_x_681:
[----:B------:R-:W-:Y:S05]  /*06a0*/  BSYNC.RECONVERGENT B2 ;  /* 0x0000000000027941 */ /* 0x000fea0003800200 */
.L_x_680:
        /* <DEDUP_REMOVED lines=22> */
.L_x_683:
[----:B------:R-:W-:Y:S05]  /*0810*/  BSYNC.RECONVERGENT B2 ;  /* 0x0000000000027941 */ /* 0x000fea0003800200 */
.L_x_682:
        /* <DEDUP_REMOVED lines=22> */
.L_x_685:
[----:B------:R-:W-:Y:S05]  /*0980*/  BSYNC.RECONVERGENT B2 ;  /* 0x0000000000027941 */ /* 0x000fea0003800200 */
.L_x_684:
        /* <DEDUP_REMOVED lines=21> */
.L_x_687:
[----:B------:R-:W-:Y:S05]  /*0ae0*/  BSYNC.RECONVERGENT B2 ;  /* 0x0000000000027941 */ /* 0x000fea0003800200 */
.L_x_686:
[C---:B------:R-:W-:Y:S02]  /*0af0*/  VIADD R10, R5.reuse, 0x200 ;  /* 0x00000200050a7836 */ /* 0x040fe40000000000 */
[----:B------:R-:W-:-:S03]  /*0b00*/  VIADD R5, R5, 0x400 ;  /* 0x0000040005057836 */ /* 0x000fc60000000000 */
[----:B------:R-:W-:-:S13]  /*0b10*/  ISETP.GE.AND P0, PT, R10, UR5, PT ;  /* 0x000000050a007c0c */ /* 0x000fda000bf06270 */
[----:B------:R-:W-:Y:S05]  /*0b20*/  @!P0 BRA `(.L_x_688) ;  /* 0xfffffff800708947 */ /* 0x000fea000383ffff */
.L_x_674:
[----:B------:R-:W-:Y:S05]  /*0b30*/  BSYNC.RECONVERGENT B1 ;  /* 0x0000000000017941 */ /* 0x000fea0003800200 */
.L_x_673:
        /* <DEDUP_REMOVED lines=29> */
.L_x_691:
[----:B------:R-:W-:Y:S05]  /*0d10*/  BSYNC.RECONVERGENT B1 ;  /* 0x0000000000017941 */ /* 0x000fea0003800200 */
.L_x_690:
        /* <DEDUP_REMOVED lines=25> */
.L_x_693:
[----:B------:R-:W-:Y:S05]  /*0eb0*/  BSYNC.RECONVERGENT B1 ;  /* 0x0000000000017941 */ /* 0x000fea0003800200 */
.L_x_692:
        /* <DEDUP_REMOVED lines=25> */
.L_x_695:
[----:B------:R-:W-:Y:S05]  /*1050*/  BSYNC.RECONVERGENT B1 ;  /* 0x0000000000017941 */ /* 0x000fea0003800200 */
.L_x_694:
        /* <DEDUP_REMOVED lines=25> */
.L_x_697:
[----:B------:R-:W-:Y:S05]  /*11f0*/  BSYNC.RECONVERGENT B1 ;  /* 0x0000000000017941 */ /* 0x000fea0003800200 */
.L_x_696:
        /* <DEDUP_REMOVED lines=26> */
.L_x_699:
[----:B------:R-:W-:Y:S05]  /*13a0*/  BSYNC.RECONVERGENT B1 ;  /* 0x0000000000017941 */ /* 0x000fea0003800200 */
.L_x_698:
        /* <DEDUP_REMOVED lines=12> */
.L_x_701:
[----:B------:R-:W-:Y:S05]  /*1470*/  BSYNC.RECONVERGENT B1 ;  /* 0x0000000000017941 */ /* 0x000fea0003800200 */
.L_x_700:
        /* <DEDUP_REMOVED lines=33> */
.L_x_704:
[----:B------:R-:W-:Y:S05]  /*1690*/  BSYNC.RECONVERGENT B1 ;  /* 0x0000000000017941 */ /* 0x000fea0003800200 */
.L_x_703:
        /* <DEDUP_REMOVED lines=20> */
.L_x_706:
[----:B------:R-:W-:Y:S05]  /*17e0*/  BSYNC.RECONVERGENT B1 ;  /* 0x0000000000017941 */ /* 0x000fea0003800200 */
.L_x_705:
        /* <DEDUP_REMOVED lines=20> */
.L_x_708:
[----:B------:R-:W-:Y:S05]  /*1930*/  BSYNC.RECONVERGENT B1 ;  /* 0x0000000000017941 */ /* 0x000fea0003800200 */
.L_x_707:
        /* <DEDUP_REMOVED lines=20> */
.L_x_710:
[----:B------:R-:W-:Y:S05]  /*1a80*/  BSYNC.RECONVERGENT B1 ;  /* 0x0000000000017941 */ /* 0x000fea0003800200 */
.L_x_709:
        /* <DEDUP_REMOVED lines=20> */
.L_x_712:
[----:B------:R-:W-:Y:S05]  /*1bd0*/  BSYNC.RECONVERGENT B1 ;  /* 0x0000000000017941 */ /* 0x000fea0003800200 */
.L_x_711:
        /* <DEDUP_REMOVED lines=20> */
.L_x_714:
[----:B------:R-:W-:Y:S05]  /*1d20*/  BSYNC.RECONVERGENT B1 ;  /* 0x0000000000017941 */ /* 0x000fea0003800200 */
.L_x_713:
        /* <DEDUP_REMOVED lines=20> */
.L_x_689:
        /* <DEDUP_REMOVED lines=32> */
.L_x_716:
[----:B------:R-:W-:Y:S05]  /*2070*/  BSYNC.RECONVERGENT B1 ;  /* 0x0000000000017941 */ /* 0x000fea0003800200 */
.L_x_715:
        /* <DEDUP_REMOVED lines=26> */
.L_x_718:
[----:B------:R-:W-:Y:S05]  /*2220*/  BSYNC.RECONVERGENT B1 ;  /* 0x0000000000017941 */ /* 0x000fea0003800200 */
.L_x_717:
        /* <DEDUP_REMOVED lines=26> */
.L_x_720:
[----:B------:R-:W-:Y:S05]  /*23d0*/  BSYNC.RECONVERGENT B1 ;  /* 0x0000000000017941 */ /* 0x000fea0003800200 */
.L_x_719:
        /* <DEDUP_REMOVED lines=26> */
.L_x_722:
[----:B------:R-:W-:Y:S05]  /*2580*/  BSYNC.RECONVERGENT B1 ;  /* 0x0000000000017941 */ /* 0x000fea0003800200 */
.L_x_721:
        /* <DEDUP_REMOVED lines=27> */
.L_x_724:
[----:B------:R-:W-:Y:S05]  /*2740*/  BSYNC.RECONVERGENT B1 ;  /* 0x0000000000017941 */ /* 0x000fea0003800200 */
.L_x_723:
        /* <DEDUP_REMOVED lines=12> */
.L_x_726:
[----:B------:R-:W-:Y:S05]  /*2810*/  BSYNC.RECONVERGENT B1 ;  /* 0x0000000000017941 */ /* 0x000fea0003800200 */
.L_x_725:
        /* <DEDUP_REMOVED lines=32> */
.L_x_728:
[----:B------:R-:W-:Y:S05]  /*2a20*/  BSYNC.RECONVERGENT B1 ;  /* 0x0000000000017941 */ /* 0x000fea0003800200 */
.L_x_727:
        /* <DEDUP_REMOVED lines=29> */
.L_x_730:
[----:B------:R-:W-:Y:S05]  /*2c00*/  BSYNC.RECONVERGENT B1 ;  /* 0x0000000000017941 */ /* 0x000fea0003800200 */
.L_x_729:
        /* <DEDUP_REMOVED lines=29> */
.L_x_732:
[----:B------:R-:W-:Y:S05]  /*2de0*/  BSYNC.RECONVERGENT B1 ;  /* 0x0000000000017941 */ /* 0x000fea0003800200 */
.L_x_731:
        /* <DEDUP_REMOVED lines=29> */
.L_x_734:
[----:B------:R-:W-:Y:S05]  /*2fc0*/  BSYNC.RECONVERGENT B1 ;  /* 0x0000000000017941 */ /* 0x000fea0003800200 */
.L_x_733:
        /* <DEDUP_REMOVED lines=29> */
.L_x_736:
[----:B------:R-:W-:Y:S05]  /*31a0*/  BSYNC.RECONVERGENT B1 ;  /* 0x0000000000017941 */ /* 0x000fea0003800200 */
.L_x_735:
        /* <DEDUP_REMOVED lines=29> */
.L_x_738:
[----:B------:R-:W-:Y:S05]  /*3380*/  BSYNC.RECONVERGENT B1 ;  /* 0x0000000000017941 */ /* 0x000fea0003800200 */
.L_x_737:
        /* <DEDUP_REMOVED lines=30> */
.L_x_670:
        /* <DEDUP_REMOVED lines=44> */
.L_x_740:
[----:B------:R-:W-:Y:S05]  /*3830*/  BSYNC.RECONVERGENT B1 ;  /* 0x0000000000017941 */ /* 0x000fea0003800200 */
.L_x_739:
[----:B------:R-:W-:Y:S01]  /*3840*/  UISETP.GE.U32.AND UP0, UPT, UR4, 0xa00, UPT ;  /* 0x00000a000400788c */ /* 0x000fe2000bf06070 */
[----:B------:R-:W-:-:S08]  /*3850*/  IMAD.MOV.U32 R13, RZ, RZ, 0x500 ;  /* 0x00000500ff0d7424 */ /* 0x000fd000078e00ff */
[----:B------:R-:W-:Y:S05]  /*3860*/  BRA.U !UP0, `(.L_x_741) ;  /* 0x0000000508ec7547 */ /* 0x000fea000b800000 */
[----:B------:R-:W-:Y:S01]  /*3870*/  IMAD.MOV.U32 R13, RZ, RZ, 0x500 ;  /* 0x00000500ff0d7424 */ /* 0x000fe200078e00ff */
[----:B------:R-:W1:Y:S01]  /*3880*/  LDCU UR4, c[0x0][0x398] ;  /* 0x00007300ff0477ac */ /* 0x000e620008000800 */
[----:B------:R-:W2:Y:S05]  /*3890*/  LDCU.64 UR6, c[0x0][0x388] ;  /* 0x00007100ff0677ac */ /* 0x000eaa0008000a00 */
.L_x_752:
[----:B------:R-:W-:-:S05]  /*38a0*/  IMAD.WIDE.U32 R14, R13, 0x2, R2 ;  /* 0x000000020d0e7825 */ /* 0x000fca00078e0002 */
[----:B------:R-:W3:Y:S04]  /*38b0*/  LDG.E.U16 R19, desc[UR8][R14.64] ;  /* 0x000000080e137981 */ /* 0x000ee8000c1e1500 */
[----:B------:R4:W5:Y:S04]  /*38c0*/  LDG.E.U16 R20, desc[UR8][R14.64+0x200] ;  /* 0x000200080e147981 */ /* 0x000968000c1e1500 */
[----:B------:R4:W5:Y:S04]  /*38d0*/  LDG.E.U16 R11, desc[UR8][R14.64+0x400] ;  /* 0x000400080e0b7981 */ /* 0x000968000c1e1500 */
[----:B------:R4:W5:Y:S04]  /*38e0*/  LDG.E.U16 R5, desc[UR8][R14.64+0x600] ;  /* 0x000600080e057981 */ /* 0x000968000c1e1500 */
[----:B------:R4:W5:Y:S01]  /*38f0*/  LDG.E.U16 R4, desc[UR8][R14.64+0x800] ;  /* 0x000800080e047981 */ /* 0x000962000c1e1500 */
[----:B------:R-:W-:Y:S01]  /*3900*/  LOP3.LUT R16, R8, 0xffff, RZ, 0xc0, !PT ;  /* 0x0000ffff08107812 */ /* 0x000fe200078ec0ff */
[----:B------:R-:W-:Y:S01]  /*3910*/  BSSY.RECONVERGENT B1, `(.L_x_742) ;  /* 0x0000014000017945 */ /* 0x000fe20003800200 */
[----:B--2---:R-:W-:Y:S01]  /*3920*/  IADD3 R10, P1, P2, R0, UR6, R13 ;  /* 0x00000006000a7c10 */ /* 0x004fe2000fa3e00d */
[----:B------:R-:W-:Y:S01]  /*3930*/  IMAD.MOV.U32 R17, RZ, RZ, R7 ;  /* 0x000000ffff117224 */ /* 0x000fe200078e0007 */
[----:B------:R-:W-:Y:S01]  /*3940*/  PRMT R12, R8, 0x7610, R12 ;  /* 0x00007610080c7816 */ /* 0x000fe2000000000c */
[----:B------:R-:W-:Y:S01]  /*3950*/  IMAD.MOV.U32 R18, RZ, RZ, R6 ;  /* 0x000000ffff127224 */ /* 0x000fe200078e0006 */
[----:B------:R-:W-:-:S02]  /*3960*/  IADD3.X R9, PT, PT, RZ, UR7, RZ, P1, P2 ;  /* 0x00000007ff097c10 */ /* 0x000fc40008fe44ff */
[----:B---3--:R-:W-:-:S13]  /*3970*/  ISETP.GE.U32.AND P0, PT, R16, R19, PT ;  /* 0x000000131000720c */ /* 0x008fda0003f06070 */
[----:B----4-:R-:W-:Y:S05]  /*3980*/  @!P0 BRA `(.L_x_743) ;  /* 0x0000000000308947 */ /* 0x010fea0003800000 */
        /* <DEDUP_REMOVED lines=12> */
.L_x_743:
[----:B-1----:R-:W-:Y:S05]  /*3a50*/  BSYNC.RECONVERGENT B1 ;  /* 0x0000000000017941 */ /* 0x002fea0003800200 */
.L_x_742:
[----:B------:R-:W-:Y:S01]  /*3a60*/  LOP3.LUT R7, R12, 0xffff, RZ, 0xc0, !PT ;  /* 0x0000ffff0c077812 */ /* 0x000fe200078ec0ff */
[----:B------:R-:W-:Y:S01]  /*3a70*/  BSSY.RECONVERGENT B1, `(.L_x_744) ;  /* 0x0000014000017945 */ /* 0x000fe20003800200 */
[----:B------:R-:W-:Y:S01]  /*3a80*/  IADD3 RZ, P1, PT, R10, 0x100, RZ ;  /* 0x000001000aff7810 */ /* 0x000fe20007f3e0ff */
[----:B------:R-:W-:Y:S01]  /*3a90*/  IMAD.MOV.U32 R14, RZ, RZ, R17 ;  /* 0x000000ffff0e7224 */ /* 0x000fe200078e0011 */
[----:B-----5:R-:W-:Y:S01]  /*3aa0*/  ISETP.GE.U32.AND P0, PT, R7, R20, PT ;  /* 0x000000140700720c */ /* 0x020fe20003f06070 */
[----:B------:R-:W-:Y:S01]  /*3ab0*/  IMAD.MOV.U32 R16, RZ, RZ, R18 ;  /* 0x000000ffff107224 */ /* 0x000fe200078e0012 */
[----:B------:R-:W-:Y:S01]  /*3ac0*/  PRMT R6, R12, 0x7610, R6 ;  /* 0x000076100c067816 */ /* 0x000fe20000000006 */
[----:B------:R-:W-:-:S10]  /*3ad0*/  IMAD.X R15, RZ, RZ, R9, P1 ;  /* 0x000000ffff0f7224 */ /* 0x000fd400008e0609 */
[----:B------:R-:W-:Y:S05]  /*3ae0*/  @!P0 BRA `(.L_x_745) ;  /* 0x0000000000308947 */ /* 0x000fea0003800000 */
[----:B------:R-:W-:Y:S01]  /*3af0*/  ISETP.GE.U32.AND P2, PT, R20, R7, PT ;  /* 0x000000071400720c */ /* 0x000fe20003f46070 */
[----:B------:R-:W-:Y:S01]  /*3b00*/  VIADD R14, R10, 0x100 ;  /* 0x000001000a0e7836 */ /* 0x000fe20000000000 */
        /* <DEDUP_REMOVED lines=10> */
.L_x_745:
[----:B------:R-:W-:Y:S05]  /*3bb0*/  BSYNC.RECONVERGENT B1 ;  /* 0x0000000000017941 */ /* 0x000fea0003800200 */
.L_x_744:
[----:B------:R-:W-:Y:S01]  /*3bc0*/  LOP3.LUT R12, R6, 0xffff, RZ, 0xc0, !PT ;  /* 0x0000ffff060c7812 */ /* 0x000fe200078ec0ff */
[----:B------:R-:W-:Y:S01]  /*3bd0*/  BSSY.RECONVERGENT B1, `(.L_x_746) ;  /* 0x0000014000017945 */ /* 0x000fe20003800200 */
[----:B------:R-:W-:Y:S01]  /*3be0*/  IADD3 RZ, P1, PT, R10, 0x200, RZ ;  /* 0x000002000aff7810 */ /* 0x000fe20007f3e0ff */
[----:B------:R-:W-:Y:S01]  /*3bf0*/  IMAD.MOV.U32 R7, RZ, RZ, R14 ;  /* 0x000000ffff077224 */ /* 0x000fe200078e000e */
[----:B------:R-:W-:Y:S01]  /*3c00*/  ISETP.GE.U32.AND P0, PT, R12, R11, PT ;  /* 0x0000000b0c00720c */ /* 0x000fe20003f06070 */
[----:B------:R-:W-:Y:S01]  /*3c10*/  IMAD.MOV.U32 R15, RZ, RZ, R16 ;  /* 0x000000ffff0f7224 */ /* 0x000fe200078e0010 */
[----:B------:R-:W-:Y:S01]  /*3c20*/  PRMT R8, R6, 0x7610, R8 ;  /* 0x0000761006087816 */ /* 0x000fe20000000008 */
[----:B------:R-:W-:-:S10]  /*3c30*/  IMAD.X R17, RZ, RZ, R9, P1 ;  /* 0x000000ffff117224 */ /* 0x000fd400008e0609 */
[----:B------:R-:W-:Y:S05]  /*3c40*/  @!P0 BRA `(.L_x_747) ;  /* 0x0000000000308947 */ /* 0x000fea0003800000 */
[C---:B------:R-:W-:Y:S01]  /*3c50*/  ISETP.GE.U32.AND P2, PT, R11.reuse, R12, PT ;  /* 0x0000000c0b00720c */ /* 0x040fe20003f46070 */
[----:B------:R-:W-:Y:S01]  /*3c60*/  VIADD R7, R10, 0x200 ;  /* 0x000002000a077836 */ /* 0x000fe20000000000 */
        /* <DEDUP_REMOVED lines=10> */
.L_x_747:
[----:B------:R-:W-:Y:S05]  /*3d10*/  BSYNC.RECONVERGENT B1 ;  /* 0x0000000000017941 */ /* 0x000fea0003800200 */
.L_x_746:
        /* <DEDUP_REMOVED lines=21> */
.L_x_749:
[----:B------:R-:W-:Y:S05]  /*3e70*/  BSYNC.RECONVERGENT B1 ;  /* 0x0000000000017941 */ /* 0x000fea0003800200 */
.L_x_748:
        /* <DEDUP_REMOVED lines=21> */
.L_x_751:
[----:B------:R-:W-:Y:S05]  /*3fd0*/  BSYNC.RECONVERGENT B1 ;  /* 0x0000000000017941 */ /* 0x000fea0003800200 */
.L_x_750:
[C---:B------:R-:W-:Y:S02]  /*3fe0*/  VIADD R4, R13.reuse, 0xa00 ;  /* 0x00000a000d047836 */ /* 0x040fe40000000000 */
[----:B------:R-:W-:-:S03]  /*3ff0*/  VIADD R13, R13, 0x500 ;  /* 0x000005000d0d7836 */ /* 0x000fc60000000000 */
[----:B------:R-:W-:-:S13]  /*4000*/  ISETP.GT.AND P0, PT, R4, UR4, PT ;  /* 0x0000000404007c0c */ /* 0x000fda000bf04270 */
[----:B------:R-:W-:Y:S05]  /*4010*/  @!P0 BRA `(.L_x_752) ;  /* 0xfffffff800208947 */ /* 0x000fea000383ffff */
.L_x_741:
        /* <DEDUP_REMOVED lines=14> */
[----:B------:R-:W-:Y:S01]  /*4100*/  IMAD.IADD R5, R0, 0x1, R13 ;  /* 0x0000000100057824 */ /* 0x000fe200078e020d */
[----:B------:R-:W-:-:S04]  /*4110*/  LEA.HI R4, R16, 0x1, RZ, 0x18 ;  /* 0x0000000110047811 */ /* 0x000fc800078fc0ff */
[----:B------:R-:W-:-:S05]  /*4120*/  IADD3 R14, P0, PT, R5, UR6, RZ ;  /* 0x00000006050e7c10 */ /* 0x000fca000ff1e0ff */
[----:B------:R-:W-:Y:S02]  /*4130*/  IMAD.X R15, RZ, RZ, UR7, P0 ;  /* 0x00000007ff0f7e24 */ /* 0x000fe400080e06ff */
[----:B-1----:R-:W-:Y:S01]  /*4140*/  IMAD.WIDE.U32 R2, R5, 0x2, R2 ;  /* 0x0000000205027825 */ /* 0x002fe200078e0002 */
[----:B------:R-:W-:-:S03]  /*4150*/  LOP3.LUT R5, R4, 0x3, RZ, 0xc0, !PT ;  /* 0x0000000304057812 */ /* 0x000fc600078ec0ff */
[----:B------:R-:W-:Y:S02]  /*4160*/  IMAD.MOV.U32 R11, RZ, RZ, R2 ;  /* 0x000000ffff0b7224 */ /* 0x000fe400078e0002 */
[----:B------:R-:W-:Y:S02]  /*4170*/  IMAD.MOV.U32 R12, RZ, RZ, R3 ;  /* 0x000000ffff0c7224 */ /* 0x000fe400078e0003 */
[----:B------:R-:W-:Y:S02]  /*4180*/  IMAD.MOV.U32 R4, RZ, RZ, R0 ;  /* 0x000000ffff047224 */ /* 0x000fe400078e0000 */
[----:B------:R-:W-:-:S07]  /*4190*/  IMAD.MOV R5, RZ, RZ, -R5 ;  /* 0x000000ffff057224 */ /* 0x000fce00078e0a05 */
.L_x_759:
        /* <DEDUP_REMOVED lines=24> */
.L_x_758:
[----:B------:R-:W-:Y:S05]  /*4320*/  BSYNC.RECONVERGENT B3 ;  /* 0x0000000000037941 */ /* 0x000fea0003800200 */
.L_x_757:
[----:B------:R-:W-:Y:S01]  /*4330*/  IADD3 R14, P0, PT, R14, 0x100, RZ ;  /* 0x000001000e0e7810 */ /* 0x000fe20007f1e0ff */
[----:B------:R-:W-:Y:S02]  /*4340*/  VIADD R4, R4, 0x100 ;  /* 0x0000010004047836 */ /* 0x000fe40000000000 */
[----:B------:R-:W-:Y:S02]  /*4350*/  IMAD.X R12, RZ, RZ, R12, P3 ;  /* 0x000000ffff0c7224 */ /* 0x000fe400018e060c */
[----:B------:R-:W-:Y:S01]  /*4360*/  IMAD.X R15, RZ, RZ, R15, P0 ;  /* 0x000000ffff0f7224 */ /* 0x000fe200000e060f */
[----:B------:R-:W-:Y:S07]  /*4370*/  @P2 BRA `(.L_x_759) ;  /* 0xfffffffc00882947 */ /* 0x000fee000383ffff */
.L_x_756:
[----:B------:R-:W-:Y:S05]  /*4380*/  BSYNC.RECONVERGENT B2 ;  /* 0x0000000000027941 */ /* 0x000fea0003800200 */
.L_x_755:
[----:B------:R-:W-:-:S13]  /*4390*/  ISETP.GE.U32.AND P0, PT, R16, 0x300, PT ;  /* 0x000003001000780c */ /* 0x000fda0003f06070 */
[----:B------:R-:W-:Y:S05]  /*43a0*/  @!P0 BRA `(.L_x_754) ;  /* 0x0000000400ec8947 */ /* 0x000fea0003800000 */
[----:B------:R-:W1:Y:S01]  /*43b0*/  LDC.64 R14, c[0x0][0x380] ;  /* 0x0000e000ff0e7b82 */ /* 0x000e620000000a00 */
[----:B------:R-:W2:Y:S01]  /*43c0*/  LDCU.128 UR12, c[0x0][0x380] ;  /* 0x00007000ff0c77ac */ /* 0x000ea20008000c00 */
[C---:B------:R-:W-:Y:S01]  /*43d0*/  IADD3 R16, P1, PT, R4.reuse, R13, RZ ;  /* 0x0000000d04107210 */ /* 0x040fe20007f3e0ff */
[----:B------:R-:W-:-:S04]  /*43e0*/  IMAD.IADD R13, R4, 0x1, R13 ;  /* 0x00000001040d7824 */ /* 0x000fc800078e020d */
[----:B------:R-:W-:Y:S01]  /*43f0*/  IMAD.X R5, RZ, RZ, RZ, P1 ;  /* 0x000000ffff057224 */ /* 0x000fe200008e06ff */
[----:B------:R-:W3:Y:S01]  /*4400*/  LDC.64 R2, c[0x0][0x388] ;  /* 0x0000e200ff027b82 */ /* 0x000ee20000000a00 */
[C---:B--2---:R-:W-:Y:S02]  /*4410*/  LEA R17, P2, R16.reuse, UR12, 0x1 ;  /* 0x0000000c10117c11 */ /* 0x044fe4000f8408ff */
[----:B------:R-:W-:Y:S02]  /*4420*/  IADD3 R12, P0, PT, R13, UR14, RZ ;  /* 0x0000000e0d0c7c10 */ /* 0x000fe4000ff1e0ff */
[----:B------:R-:W-:Y:S01]  /*4430*/  IADD3 R17, P1, PT, R17, 0x600, RZ ;  /* 0x0000060011117810 */ /* 0x000fe20007f3e0ff */
[----:B-1----:R-:W-:Y:S01]  /*4440*/  IMAD.WIDE.U32 R14, R13, 0x2, R14 ;  /* 0x000000020d0e7825 */ /* 0x002fe200078e000e */
[----:B------:R-:W-:-:S03]  /*4450*/  LEA.HI.X R16, R16, UR13, R5, 0x1, P2 ;  /* 0x0000000d10107c11 */ /* 0x000fc600090f0c05 */
[----:B------:R-:W-:Y:S02]  /*4460*/  IMAD.MOV.U32 R10, RZ, RZ, R14 ;  /* 0x000000ffff0a7224 */ /* 0x000fe400078e000e */
[----:B------:R-:W-:Y:S02]  /*4470*/  IMAD.X R11, RZ, RZ, UR15, P0 ;  /* 0x0000000fff0b7e24 */ /* 0x000fe400080e06ff */
[----:B------:R-:W-:Y:S02]  /*4480*/  VIADD R14, R4, 0x200 ;  /* 0x00000200040e7836 */ /* 0x000fe40000000000 */
[----:B---3--:R-:W-:-:S07]  /*4490*/  IMAD.X R16, RZ, RZ, R16, P1 ;  /* 0x000000ffff107224 */ /* 0x008fce00008e0610 */
.L_x_768:
[----:B------:R-:W-:Y:S02]  /*44a0*/  IMAD.MOV.U32 R4, RZ, RZ, R10 ;  /* 0x000000ffff047224 */ /* 0x000fe400078e000a */
[----:B------:R-:W-:-:S05]  /*44b0*/  IMAD.MOV.U32 R5, RZ, RZ, R15 ;  /* 0x000000ffff057224 */ /* 0x000fca00078e000f */
[----:B------:R1:W2:Y:S02]  /*44c0*/  LDG.E.U16 R23, desc[UR8][R4.64] ;  /* 0x0000000804177981 */ /* 0x0002a4000c1e1500 */
[----:B-1----:R-:W-:Y:S02]  /*44d0*/  IMAD.MOV.U32 R4, RZ, RZ, R17 ;  /* 0x000000ffff047224 */ /* 0x002fe400078e0011 */
[----:B------:R-:W-:-:S05]  /*44e0*/  IMAD.MOV.U32 R5, RZ, RZ, R16 ;  /* 0x000000ffff057224 */ /* 0x000fca00078e0010 */
[----:B------:R1:W5:Y:S04]  /*44f0*/  LDG.E.U16 R18, desc[UR8][R4.64+-0x400] ;  /* 0xfffc000804127981 */ /* 0x000368000c1e1500 */
[----:B------:R1:W5:Y:S04]  /*4500*/  LDG.E.U16 R16, desc[UR8][R4.64+-0x200] ;  /* 0xfffe000804107981 */ /* 0x000368000c1e1500 */
[----:B------:R1:W5:Y:S01]  /*4510*/  LDG.E.U16 R17, desc[UR8][R4.64] ;  /* 0x0000000804117981 */ /* 0x000362000c1e1500 */
[C---:B------:R-:W-:Y:S01]  /*4520*/  LOP3.LUT R22, R8.reuse, 0xffff, RZ, 0xc0, !PT ;  /* 0x0000ffff08167812 */ /* 0x040fe200078ec0ff */
[----:B------:R-:W-:Y:S01]  /*4530*/  BSSY.RECONVERGENT B2, `(.L_x_760) ;  /* 0x0000012000027945 */ /* 0x000fe20003800200 */
[----:B------:R-:W-:Y:S01]  /*4540*/  PRMT R21, R8, 0x7610, R21 ;  /* 0x0000761008157816 */ /* 0x000fe20000000015 */
[----:B------:R-:W-:-:S02]  /*4550*/  IMAD.MOV.U32 R19, RZ, RZ, R7 ;  /* 0x000000ffff137224 */ /* 0x000fc400078e0007 */
[----:B------:R-:W-:Y:S01]  /*4560*/  IMAD.MOV.U32 R20, RZ, RZ, R6 ;  /* 0x000000ffff147224 */ /* 0x000fe200078e0006 */
[----:B--2---:R-:W-:-:S13]  /*4570*/  ISETP.GE.U32.AND P0, PT, R22, R23, PT ;  /* 0x000000171600720c */ /* 0x004fda0003f06070 */
[----:B-1----:R-:W-:Y:S05]  /*4580*/  @!P0 BRA `(.L_x_761) ;  /* 0x0000000000308947 */ /* 0x002fea0003800000 */
        /* <DEDUP_REMOVED lines=12> */
.L_x_761:
[----:B------:R-:W-:Y:S05]  /*4650*/  BSYNC.RECONVERGENT B2 ;  /* 0x0000000000027941 */ /* 0x000fea0003800200 */
.L_x_760:
[----:B------:R-:W-:Y:S01]  /*4660*/  LOP3.LUT R25, R21, 0xffff, RZ, 0xc0, !PT ;  /* 0x0000ffff15197812 */ /* 0x000fe200078ec0ff */
[----:B------:R-:W-:Y:S01]  /*4670*/  VIADD R7, R13, 0x100 ;  /* 0x000001000d077836 */ /* 0x000fe20000000000 */
[----:B------:R-:W-:Y:S01]  /*4680*/  BSSY.RECONVERGENT B2, `(.L_x_762) ;  /* 0x0000014000027945 */ /* 0x000fe20003800200 */
[----:B------:R-:W-:Y:S01]  /*4690*/  PRMT R23, R21, 0x7610, R23 ;  /* 0x0000761015177816 */ /* 0x000fe20000000017 */
[----:B------:R-:W-:Y:S01]  /*46a0*/  IMAD.MOV.U32 R6, RZ, RZ, R20 ;  /* 0x000000ffff067224 */ /* 0x000fe200078e0014 */
[----:B-----5:R-:W-:Y:S02]  /*46b0*/  ISETP.GE.U32.AND P0, PT, R25, R18, PT ;  /* 0x000000121900720c */ /* 0x020fe40003f06070 */
[----:B------:R-:W-:Y:S01]  /*46c0*/  IADD3 R8, P1, PT, R7, R2, RZ ;  /* 0x0000000207087210 */ /* 0x000fe20007f3e0ff */
[----:B------:R-:W-:-:S04]  /*46d0*/  IMAD.MOV.U32 R7, RZ, RZ, R19 ;  /* 0x000000ffff077224 */ /* 0x000fc800078e0013 */
[----:B------:R-:W-:-:S06]  /*46e0*/  IMAD.X R27, RZ, RZ, R3, P1 ;  /* 0x000000ffff1b7224 */ /* 0x000fcc00008e0603 */
        /* <DEDUP_REMOVED lines=13> */
.L_x_763:
[----:B------:R-:W-:Y:S05]  /*47c0*/  BSYNC.RECONVERGENT B2 ;  /* 0x0000000000027941 */ /* 0x000fea0003800200 */
.L_x_762:
[----:B------:R-:W-:Y:S01]  /*47d0*/  LOP3.LUT R25, R23, 0xffff, RZ, 0xc0, !PT ;  /* 0x0000ffff17197812 */ /* 0x000fe200078ec0ff */
[C---:B------:R-:W-:Y:S01]  /*47e0*/  VIADD R19, R13.reuse, 0x200 ;  /* 0x000002000d137836 */ /* 0x040fe20000000000 */
[----:B------:R-:W-:Y:S01]  /*47f0*/  BSSY.RECONVERGENT B2, `(.L_x_764) ;  /* 0x0000015000027945 */ /* 0x000fe20003800200 */
[----:B------:R-:W-:Y:S01]  /*4800*/  VIADD R21, R13, 0x300 ;  /* 0x000003000d157836 */ /* 0x000fe20000000000 */
[----:B------:R-:W-:Y:S01]  /*4810*/  ISETP.GE.U32.AND P0, PT, R25, R16, PT ;  /* 0x000000101900720c */ /* 0x000fe20003f06070 */
[----:B------:R-:W-:Y:S01]  /*4820*/  IMAD.MOV.U32 R18, RZ, RZ, R7 ;  /* 0x000000ffff127224 */ /* 0x000fe200078e0007 */
[----:B------:R-:W-:Y:S01]  /*4830*/  IADD3 R8, P1, PT, R19, R2, RZ ;  /* 0x0000000213087210 */ /* 0x000fe20007f3e0ff */
[----:B------:R-:W-:Y:S01]  /*4840*/  IMAD.MOV.U32 R19, RZ, RZ, R6 ;  /* 0x000000ffff137224 */ /* 0x000fe200078e0006 */
[----:B------:R-:W-:-:S03]  /*4850*/  PRMT R20, R23, 0x7610, R20 ;  /* 0x0000761017147816 */ /* 0x000fc60000000014 */
        /* <DEDUP_REMOVED lines=14> */
.L_x_765:
[----:B------:R-:W-:Y:S05]  /*4940*/  BSYNC.RECONVERGENT B2 ;  /* 0x0000000000027941 */ /* 0x000fea0003800200 */
.L_x_764:
[----:B------:R-:W-:Y:S01]  /*4950*/  LOP3.LUT R16, R20, 0xffff, RZ, 0xc0, !PT ;  /* 0x0000ffff14107812 */ /* 0x000fe200078ec0ff */
[----:B------:R-:W-:Y:S01]  /*4960*/  BSSY.RECONVERGENT B2, `(.L_x_766) ;  /* 0x0000014000027945 */ /* 0x000fe20003800200 */
[----:B------:R-:W-:Y:S01]  /*4970*/  IADD3 R21, P1, PT, R21, R2, RZ ;  /* 0x0000000215157210 */ /* 0x000fe20007f3e0ff */
        /* <DEDUP_REMOVED lines=18> */
.L_x_767:
[----:B------:R-:W-:Y:S05]  /*4aa0*/  BSYNC.RECONVERGENT B2 ;  /* 0x0000000000027941 */ /* 0x000fea0003800200 */
.L_x_766:
[----:B------:R-:W-:Y:S01]  /*4ab0*/  VIADD R16, R14, 0x200 ;  /* 0x000002000e107836 */ /* 0x000fe20000000000 */
[----:B------:R-:W-:Y:S01]  /*4ac0*/  IADD3 R17, P2, PT, R4, 0x800, RZ ;  /* 0x0000080004117810 */ /* 0x000fe20007f5e0ff */
[----:B------:R-:W-:Y:S01]  /*4ad0*/  VIADD R14, R14, 0x400 ;  /* 0x000004000e0e7836 */ /* 0x000fe20000000000 */
[----:B------:R-:W-:Y:S01]  /*4ae0*/  IADD3 R12, P1, PT, R12, 0x400, RZ ;  /* 0x000004000c0c7810 */ /* 0x000fe20007f3e0ff */
[----:B------:R-:W-:Y:S01]  /*4af0*/  VIADD R13, R13, 0x400 ;  /* 0x000004000d0d7836 */ /* 0x000fe20000000000 */
[----:B------:R-:W-:Y:S01]  /*4b00*/  ISETP.GE.AND P0, PT, R16, R9, PT ;  /* 0x000000091000720c */ /* 0x000fe20003f06270 */
[----:B------:R-:W-:Y:S01]  /*4b10*/  IMAD.X R16, RZ, RZ, R5, P2 ;  /* 0x000000ffff107224 */ /* 0x000fe200010e0605 */
[----:B------:R-:W-:Y:S01]  /*4b20*/  IADD3 R10, P2, PT, R10, 0x800, RZ ;  /* 0x000008000a0a7810 */ /* 0x000fe20007f5e0ff */
[----:B------:R-:W-:-:S04]  /*4b30*/  IMAD.X R11, RZ, RZ, R11, P1 ;  /* 0x000000ffff0b7224 */ /* 0x000fc800008e060b */
[----:B------:R-:W-:-:S06]  /*4b40*/  IMAD.X R15, RZ, RZ, R15, P2 ;  /* 0x000000ffff0f7224 */ /* 0x000fcc00010e060f */
[----:B------:R-:W-:Y:S05]  /*4b50*/  @!P0 BRA `(.L_x_768) ;  /* 0xfffffff800508947 */ /* 0x000fea000383ffff */
.L_x_754:
[----:B------:R-:W-:Y:S05]  /*4b60*/  BSYNC.RECONVERGENT B1 ;  /* 0x0000000000017941 */ /* 0x000fea0003800200 */
.L_x_753:
        /* <DEDUP_REMOVED lines=26> */
.L_x_770:
[----:B------:R-:W-:Y:S05]  /*4d10*/  BSYNC.RECONVERGENT B1 ;  /* 0x0000000000017941 */ /* 0x000fea0003800200 */
.L_x_769:
        /* <DEDUP_REMOVED lines=25> */
.L_x_772:
[----:B------:R-:W-:Y:S05]  /*4eb0*/  BSYNC.RECONVERGENT B1 ;  /* 0x0000000000017941 */ /* 0x000fea0003800200 */
.L_x_771:
        /* <DEDUP_REMOVED lines=25> */
.L_x_774:
[----:B------:R-:W-:Y:S05]  /*5050*/  BSYNC.RECONVERGENT B1 ;  /* 0x0000000000017941 */ /* 0x000fea0003800200 */
.L_x_773:
        /* <DEDUP_REMOVED lines=25> */
.L_x_776:
[----:B------:R-:W-:Y:S05]  /*51f0*/  BSYNC.RECONVERGENT B1 ;  /* 0x0000000000017941 */ /* 0x000fea0003800200 */
.L_x_775:
        /* <DEDUP_REMOVED lines=26> */
.L_x_778:
[----:B------:R-:W-:Y:S05]  /*53a0*/  BSYNC.RECONVERGENT B1 ;  /* 0x0000000000017941 */ /* 0x000fea0003800200 */
.L_x_777:
        /* <DEDUP_REMOVED lines=12> */
.L_x_780:
[----:B------:R-:W-:Y:S05]  /*5470*/  BSYNC.RECONVERGENT B1 ;  /* 0x0000000000017941 */ /* 0x000fea0003800200 */
.L_x_779:
        /* <DEDUP_REMOVED lines=32> */
.L_x_782:
[----:B------:R-:W-:Y:S05]  /*5680*/  BSYNC.RECONVERGENT B1 ;  /* 0x0000000000017941 */ /* 0x000fea0003800200 */
.L_x_781:
        /* <DEDUP_REMOVED lines=20> */
.L_x_784:
[----:B------:R-:W-:Y:S05]  /*57d0*/  BSYNC.RECONVERGENT B1 ;  /* 0x0000000000017941 */ /* 0x000fea0003800200 */
.L_x_783:
        /* <DEDUP_REMOVED lines=20> */
.L_x_786:
[----:B------:R-:W-:Y:S05]  /*5920*/  BSYNC.RECONVERGENT B1 ;  /* 0x0000000000017941 */ /* 0x000fea0003800200 */
.L_x_785:
        /* <DEDUP_REMOVED lines=20> */
.L_x_788:
[----:B------:R-:W-:Y:S05]  /*5a70*/  BSYNC.RECONVERGENT B1 ;  /* 0x0000000000017941 */ /* 0x000fea0003800200 */
.L_x_787:
        /* <DEDUP_REMOVED lines=20> */
.L_x_790:
[----:B------:R-:W-:Y:S05]  /*5bc0*/  BSYNC.RECONVERGENT B1 ;  /* 0x0000000000017941 */ /* 0x000fea0003800200 */
.L_x_789:
        /* <DEDUP_REMOVED lines=20> */
.L_x_792:
[----:B------:R-:W-:Y:S05]  /*5d10*/  BSYNC.RECONVERGENT B1 ;  /* 0x0000000000017941 */ /* 0x000fea0003800200 */
.L_x_791:
        /* <DEDUP_REMOVED lines=19> */
.L_x_702:
[----:B------:R-:W-:Y:S05]  /*5e50*/  BSYNC.RECONVERGENT B0 ;  /* 0x0000000000007941 */ /* 0x000fea0003800200 */
.L_x_669:
        /* <DEDUP_REMOVED lines=8> */
.L_x_793:
        /* <DEDUP_REMOVED lines=10> */
.L_x_812:


//--------------------- .text._Z6kernelPt         --------------------------
	.section	.text._Z6kernelPt,"ax",@progbits
	.align	128
        .global         _Z6kernelPt
        .type           _Z6kernelPt,@function
        .size           _Z6kernelPt,(.L_x_813 - _Z6kernelPt)
        .other          _Z6kernelPt,@"STO_CUDA_ENTRY STV_DEFAULT"
_Z6kernelPt:
.text._Z6kernelPt:
[----:B------:R-:W-:Y:S01]  /*0000*/  LDC R1, c[0x0][0x37c] ;  /* 0x0000df00ff017b82 */ /* 0x000fe20000000800 */
[----:B------:R-:W0:Y:S07]  /*0010*/  S2R R0, SR_CTAID.X ;  /* 0x0000000000007919 */ /* 0x000e2e0000002500 */
[----:B------:R-:W1:Y:S01]  /*0020*/  S2UR UR8, SR_CgaCtaId ;  /* 0x00000000000879c3 */ /* 0x000e620000008800 */
[----:B------:R-:W-:Y:S01]  /*0030*/  UMOV UR6, 0x400 ;  /* 0x0000040000067882 */ /* 0x000fe20000000000 */
[----:B------:R-:W-:Y:S01]  /*0040*/  IMAD.MOV.U32 R4, RZ, RZ, 0x1 ;  /* 0x00000001ff047424 */ /* 0x000fe200078e00ff */
[----:B------:R-:W2:Y:S01]  /*0050*/  S2R R2, SR_TID.X ;  /* 0x0000000000027919 */ /* 0x000ea20000002100 */
[----:B-1----:R-:W-:Y:S01]  /*0060*/  ULEA UR7, UR8, UR6, 0x18 ;  /* 0x0000000608077291 */ /* 0x002fe2000f8ec0ff */
[----:B0-----:R-:W-:Y:S01]  /*0070*/  VIADD R3, R0, 0x1 ;  /* 0x0000000100037836 */ /* 0x001fe20000000000 */
[----:B--2---:R-:W-:-:S04]  /*0080*/  ISETP.NE.AND P1, PT, R2, RZ, PT ;  /* 0x000000ff0200720c */ /* 0x004fc80003f25270 */
[----:B------:R-:W-:-:S04]  /*0090*/  SHF.R.U32.HI R3, RZ, R2, R3 ;  /* 0x00000002ff037219 */ /* 0x000fc80000011603 */
[----:B------:R-:W-:-:S04]  /*00a0*/  LOP3.LUT R3, R3, 0x1, RZ, 0xc0, !PT ;  /* 0x0000000103037812 */ /* 0x000fc800078ec0ff */
[----:B------:R-:W-:-:S04]  /*00b0*/  ISETP.NE.U32.AND P0, PT, R3, 0x1, PT ;  /* 0x000000010300780c */ /* 0x000fc80003f05070 */
[----:B------:R-:W-:-:S05]  /*00c0*/  SEL R3, R4, 0xffff, !P0 ;  /* 0x0000ffff04037807 */ /* 0x000fca0004000000 */
[----:B------:R0:W-:Y:S01]  /*00d0*/  STS.U8 [R2+UR7], R3 ;  /* 0x0000000302007988 */ /* 0x0001e20008000007 */
[----:B------:R-:W-:Y:S05]  /*00e0*/  @!P1 EXIT ;  /* 0x000000000000994d */ /* 0x000fea0003800000 */
[----:B------:R-:W-:Y:S01]  /*00f0*/  STS [UR7+0xc], RZ ;  /* 0x00000cffff007988 */ /* 0x000fe20008000807 */
[----:B------:R-:W-:Y:S01]  /*0100*/  ISETP.GT.U32.AND P0, PT, R2, 0x9, PT ;  /* 0x000000090200780c */ /* 0x000fe20003f04070 */
[----:B------:R-:W-:Y:S01]  /*0110*/  BSSY.RECONVERGENT B1, `(.L_x_794) ;  /* 0x000003c000017945 */ /* 0x000fe20003800200 */
[----:B------:R-:W-:-:S11]  /*0120*/  IMAD.MOV.U32 R4, RZ, RZ, RZ ;  /* 0x000000ffff047224 */ /* 0x000fd600078e00ff */
[----:B------:R-:W-:Y:S05]  /*0130*/  @P0 BRA `(.L_x_795) ;  /* 0x0000000000e40947 */ /* 0x000fea0003800000 */
[----:B------:R-:W-:Y:S01]  /*0140*/  ISETP.GE.AND P0, PT, R2, 0xa, PT ;  /* 0x0000000a0200780c */ /* 0x000fe20003f06270 */
[----:B------:R-:W-:Y:S01]  /*0150*/  BSSY.RELIABLE B0, `(.L_x_796) ;  /* 0x000002f000007945 */ /* 0x000fe20003800100 */
[----:B0-----:R-:W-:Y:S01]  /*0160*/  IMAD.U32 R3, RZ, RZ, UR7 ;  /* 0x00000007ff037e24 */ /* 0x001fe2000f8e00ff */
[----:B------:R-:W-:Y:S01]  /*0170*/  MOV R5, R2 ;  /* 0x0000000200057202 */ /* 0x000fe20000000f00 */
[----:B------:R-:W-:-:S09]  /*0180*/  IMAD.MOV.U32 R4, RZ, RZ, RZ ;  /* 0x000000ffff047224 */ /* 0x000fd200078e00ff */
[----:B------:R-:W-:Y:S05]  /*0190*/  @P0 BRA `(.L_x_797) ;  /* 0x0000000000a80947 */ /* 0x000fea0003800000 */
[----:B------:R-:W-:Y:S01]  /*01a0*/  IADD3 R6, PT, PT, -R5, 0xa, RZ ;  /* 0x0000000a05067810 */ /* 0x000fe20007ffe1ff */
[----:B------:R-:W-:Y:S01]  /*01b0*/  BSSY.RECONVERGENT B2, `(.L_x_798) ;  /* 0x0000016000027945 */ /* 0x000fe20003800200 */
[----:B------:R-:W-:Y:S02]  /*01c0*/  PLOP3.LUT P0, PT, PT, PT, PT, 0x80, 0x8 ;  /* 0x000000000008781c */ /* 0x000fe40003f0f070 */
[----:B------:R-:W-:-:S13]  /*01d0*/  ISETP.GT.AND P1, PT, R6, 0x3, PT ;  /* 0x000000030600780c */ /* 0x000fda0003f24270 */
[----:B------:R-:W-:Y:S05]  /*01e0*/  @!P1 BRA `(.L_x_799) ;  /* 0x0000000000489947 */ /* 0x000fea0003800000 */
[----:B------:R-:W-:-:S13]  /*01f0*/  PLOP3.LUT P0, PT, PT, PT, PT, 0x8, 0x80 ;  /* 0x000000000080781c */ /* 0x000fda0003f0e170 */
.L_x_800:
[----:B------:R-:W-:Y:S01]  /*0200*/  IMAD.IADD R6, R2, 0x1, R3 ;  /* 0x0000000102067824 */ /* 0x000fe200078e0203 */
[----:B------:R-:W-:Y:S01]  /*0210*/  LDS.S8 R8, [R3] ;  /* 0x0000000003087984 */ /* 0x000fe20000000200 */
[----:B------:R-:W-:-:S03]  /*0220*/  VIADD R5, R5, 0x4 ;  /* 0x0000000405057836 */ /* 0x000fc60000000000 */
[----:B------:R-:W0:Y:S02]  /*0230*/  LDS.S8 R7, [R6] ;  /* 0x0000000006077984 */ /* 0x000e240000000200 */
[----:B------:R-:W-:Y:S02]  /*0240*/  ISETP.GE.AND P1, PT, R5, 0x7, PT ;  /* 0x000000070500780c */ /* 0x000fe40003f26270 */
[----:B------:R-:W-:Y:S04]  /*0250*/  LDS.S8 R9, [R3+0x1] ;  /* 0x0000010003097984 */ /* 0x000fe80000000200 */
[----:B------:R-:W1:Y:S04]  /*0260*/  LDS.S8 R10, [R6+0x1] ;  /* 0x00000100060a7984 */ /* 0x000e680000000200 */
[----:B------:R-:W-:Y:S04]  /*0270*/  LDS.S8 R11, [R3+0x2] ;  /* 0x00000200030b7984 */ /* 0x000fe80000000200 */
[----:B------:R-:W2:Y:S04]  /*0280*/  LDS.S8 R12, [R6+0x2] ;  /* 0x00000200060c7984 */ /* 0x000ea80000000200 */
[----:B------:R3:W-:Y:S04]  /*0290*/  LDS.S8 R13, [R3+0x3] ;  /* 0x00000300030d7984 */ /* 0x0007e80000000200 */
[----:B------:R-:W4:Y:S01]  /*02a0*/  LDS.S8 R14, [R6+0x3] ;  /* 0x00000300060e7984 */ /* 0x000f220000000200 */
[----:B---3--:R-:W-:-:S02]  /*02b0*/  VIADD R3, R3, 0x4 ;  /* 0x0000000403037836 */ /* 0x008fc40000000000 */
[----:B0-----:R-:W-:-:S04]  /*02c0*/  IMAD R7, R7, R8, R4 ;  /* 0x0000000807077224 */ /* 0x001fc800078e0204 */
[----:B-1----:R-:W-:-:S04]  /*02d0*/  IMAD R7, R10, R9, R7 ;  /* 0x000000090a077224 */ /* 0x002fc800078e0207 */
[----:B--2---:R-:W-:-:S04]  /*02e0*/  IMAD R7, R12, R11, R7 ;  /* 0x0000000b0c077224 */ /* 0x004fc800078e0207 */
[----:B----4-:R-:W-:Y:S01]  /*02f0*/  IMAD R4, R14, R13, R7 ;  /* 0x0000000d0e047224 */ /* 0x010fe200078e0207 */
[----:B------:R-:W-:Y:S06]  /*0300*/  @!P1 BRA `(.L_x_800) ;  /* 0xfffffffc00bc9947 */ /* 0x000fec000383ffff */
.L_x_799:
[----:B------:R-:W-:Y:S05]  /*0310*/  BSYNC.RECONVERGENT B2 ;  /* 0x0000000000027941 */ /* 0x000fea0003800200 */
.L_x_798:
[----:B------:R-:W-:Y:S01]  /*0320*/  IADD3 R6, PT, PT, -R5, 0xa, RZ ;  /* 0x0000000a05067810 */ /* 0x000fe20007ffe1ff */
[----:B------:R-:W-:Y:S03]  /*0330*/  BSSY.RECONVERGENT B2, `(.L_x_801) ;  /* 0x000000d000027945 */ /* 0x000fe60003800200 */
[----:B------:R-:W-:-:S13]  /*0340*/  ISETP.GT.AND P1, PT, R6, 0x1, PT ;  /* 0x000000010600780c */ /* 0x000fda0003f24270 */
[----:B------:R-:W-:Y:S05]  /*0350*/  @!P1 BRA `(.L_x_802) ;  /* 0x0000000000289947 */ /* 0x000fea0003800000 */
[----:B------:R-:W-:Y:S01]  /*0360*/  IADD3 R6, PT, PT, R3, R2, RZ ;  /* 0x0000000203067210 */ /* 0x000fe20007ffe0ff */
[----:B------:R-:W-:Y:S01]  /*0370*/  LDS.S8 R8, [R3] ;  /* 0x0000000003087984 */ /* 0x000fe20000000200 */
[----:B------:R-:W-:Y:S01]  /*0380*/  PLOP3.LUT P0, PT, PT, PT, PT, 0x8, 0x80 ;  /* 0x000000000080781c */ /* 0x000fe20003f0e170 */
[----:B------:R-:W-:Y:S02]  /*0390*/  VIADD R5, R5, 0x2 ;  /* 0x0000000205057836 */ /* 0x000fe40000000000 */
[----:B------:R-:W0:Y:S04]  /*03a0*/  LDS.S8 R7, [R6] ;  /* 0x0000000006077984 */ /* 0x000e280000000200 */
[----:B------:R1:W-:Y:S04]  /*03b0*/  LDS.S8 R10, [R3+0x1] ;  /* 0x00000100030a7984 */ /* 0x0003e80000000200 */
[----:B------:R-:W2:Y:S01]  /*03c0*/  LDS.S8 R9, [R6+0x1] ;  /* 0x0000010006097984 */ /* 0x000ea20000000200 */
[----:B-1----:R-:W-:-:S02]  /*03d0*/  VIADD R3, R3, 0x2 ;  /* 0x0000000203037836 */ /* 0x002fc40000000000 */
[----:B0-----:R-:W-:-:S04]  /*03e0*/  IMAD R4, R7, R8, R4 ;  /* 0x0000000807047224 */ /* 0x001fc800078e0204 */
[----:B--2---:R-:W-:-:S07]  /*03f0*/  IMAD R4, R9, R10, R4 ;  /* 0x0000000a09047224 */ /* 0x004fce00078e0204 */
.L_x_802:
[----:B------:R-:W-:Y:S05]  /*0400*/  BSYNC.RECONVERGENT B2 ;  /* 0x0000000000027941 */ /* 0x000fea0003800200 */
.L_x_801:
[----:B------:R-:W-:-:S13]  /*0410*/  ISETP.NE.OR P0, PT, R5, 0xa, P0 ;  /* 0x0000000a0500780c */ /* 0x000fda0000705670 */
[----:B------:R-:W-:Y:S05]  /*0420*/  @!P0 BREAK.RELIABLE B0 ;  /* 0x0000000000008942 */ /* 0x000fea0003800100 */
[----:B------:R-:W-:Y:S05]  /*0430*/  @!P0 BRA `(.L_x_795) ;  /* 0x0000000000248947 */ /* 0x000fea0003800000 */
.L_x_797:
[----:B------:R-:W-:Y:S05]  /*0440*/  BSYNC.RELIABLE B0 ;  /* 0x0000000000007941 */ /* 0x000fea0003800100 */
.L_x_796:
[----:B------:R-:W-:Y:S01]  /*0450*/  IMAD.IADD R7, R2, 0x1, R3 ;  /* 0x0000000102077824 */ /* 0x000fe200078e0203 */
[----:B------:R0:W-:Y:S01]  /*0460*/  LDS.S8 R6, [R3] ;  /* 0x0000000003067984 */ /* 0x0001e20000000200 */
[----:B------:R-:W-:-:S04]  /*0470*/  IADD3 R5, PT, PT, R5, 0x1, RZ ;  /* 0x0000000105057810 */ /* 0x000fc80007ffe0ff */
[----:B------:R-:W1:Y:S01]  /*0480*/  LDS.S8 R7, [R7] ;  /* 0x0000000007077984 */ /* 0x000e620000000200 */
[----:B------:R-:W-:Y:S01]  /*0490*/  ISETP.NE.AND P0, PT, R5, 0xa, PT ;  /* 0x0000000a0500780c */ /* 0x000fe20003f05270 */
[----:B0-----:R-:W-:Y:S02]  /*04a0*/  VIADD R3, R3, 0x1 ;  /* 0x0000000103037836 */ /* 0x001fe40000000000 */
[----:B-1----:R-:W-:-:S10]  /*04b0*/  IMAD R4, R7, R6, R4 ;  /* 0x0000000607047224 */ /* 0x002fd400078e0204 */
[----:B------:R-:W-:Y:S05]  /*04c0*/  @P0 BRA `(.L_x_796) ;  /* 0xfffffffc00e00947 */ /* 0x000fea000383ffff */
.L_x_795:
[----:B------:R-:W-:Y:S05]  /*04d0*/  BSYNC.RECONVERGENT B1 ;  /* 0x0000000000017941 */ /* 0x000fea0003800200 */
.L_x_794:
[----:B------:R-:W-:Y:S05]  /*04e0*/  WARPSYNC.ALL ;  /* 0x0000000000007948 */ /* 0x000fea0003800000 */
[----:B------:R-:W1:Y:S01]  /*04f0*/  S2R R5, SR_LANEID ;  /* 0x0000000000057919 */ /* 0x000e620000000000 */
[----:B0-----:R-:W-:Y:S01]  /*0500*/  IABS R3, R4 ;  /* 0x0000000400037213 */ /* 0x001fe20000000000 */
[----:B------:R-:W-:Y:S01]  /*0510*/  VOTEU.ANY UR4, UPT, PT ;  /* 0x0000000000047886 */ /* 0x000fe200038e0100 */
[----:B------:R-:W-:Y:S01]  /*0520*/  ISETP.NE.AND P0, PT, R2, 0x1, PT ;  /* 0x000000010200780c */ /* 0x000fe20003f05270 */
[----:B------:R-:W-:Y:S01]  /*0530*/  UFLO.U32 UR5, UR4 ;  /* 0x00000004000572bd */ /* 0x000fe200080e0000 */
[----:B------:R-:W-:Y:S01]  /*0540*/  CREDUX.MAX UR9, R3 ;  /* 0x00000000030972cc */ /* 0x000fe20000000000 */
[----:B------:R-:W-:-:S04]  /*0550*/  UIADD3 UR4, UPT, UPT, UR6, 0xc, URZ ;  /* 0x0000000c06047890 */ /* 0x000fc8000fffe0ff */
[----:B------:R-:W-:-:S08]  /*0560*/  ULEA UR4, UR8, UR4, 0x18 ;  /* 0x0000000408047291 */ /* 0x000fd0000f8ec0ff */
[----:B------:R-:W-:Y:S01]  /*0570*/  IMAD.U32 R2, RZ, RZ, UR9 ;  /* 0x00000009ff027e24 */ /* 0x000fe2000f8e00ff */
[----:B-1----:R-:W-:-:S13]  /*0580*/  ISETP.EQ.U32.AND P1, PT, R5, UR5, PT ;  /* 0x0000000505007c0c */ /* 0x002fda000bf22070 */
[----:B------:R0:W-:Y:S01]  /*0590*/  @P1 ATOMS.MAX RZ, [UR4], R2 ;  /* 0x00000002ffff198c */ /* 0x0001e20009000004 */
[----:B------:R-:W-:Y:S05]  /*05a0*/  @P0 EXIT ;  /* 0x000000000000094d */ /* 0x000fea0003800000 */
[----:B------:R-:W1:Y:S01]  /*05b0*/  LDS R5, [UR7+0xc] ;  /* 0x00000c07ff057984 */ /* 0x000e620008000800 */
[----:B0-----:R-:W0:Y:S01]  /*05c0*/  LDC.64 R2, c[0x0][0x380] ;  /* 0x0000e000ff027b82 */ /* 0x001e220000000a00 */
[----:B------:R-:W1:Y:S01]  /*05d0*/  LDCU.64 UR4, c[0x0][0x358] ;  /* 0x00006b00ff0477ac */ /* 0x000e620008000a00 */
[----:B0-----:R-:W-:-:S05]  /*05e0*/  IMAD.WIDE.U32 R2, R0, 0x2, R2 ;  /* 0x0000000200027825 */ /* 0x001fca00078e0002 */
[----:B-1----:R-:W-:Y:S01]  /*05f0*/  STG.E.U16 desc[UR4][R2.64], R5 ;  /* 0x0000000502007986 */ /* 0x002fe2000c101504 */
[----:B------:R-:W-:Y:S05]  /*0600*/  EXIT ;  /* 0x000000000000794d */ /* 0x000fea0003800000 */
.L_x_803:
        /* <DEDUP_REMOVED lines=15> */
.L_x_813:


//--------------------- .nv.shared._ZN3cub18CUB_300001_SM_10006detail11EmptyKernelIvEEvv --------------------------
	.section	.nv.shared._ZN3cub18CUB_300001_SM_10006detail11EmptyKernelIvEEvv,"aw",@nobits
	.sectionflags	@""
	.align	16
	.zero		1024


//--------------------- .nv.shared.reserved.0     --------------------------
	.section	.nv.shared.reserved.0,"aw",@nobits
	.weak		__nv_reservedSMEM_offset_0_alias
	.size		__nv_reservedSMEM_offset_0_alias, 0, 64
	.other		__nv_reservedSMEM_offset_0_alias,@"STO_CUDA_RESERVED_SHARED STV_DEFAULT"
__nv_reservedSMEM_offset_0_alias:
	.zero		0
	.zero		64


//--------------------- .nv.global                --------------------------
	.section	.nv.global,"aw",@nobits
.nv.global:
	.type		_ZN34_INTERNAL_2b5de3c1_4_k_cu_e7dd509a6thrust24THRUST_300001_SM_1000_NS12placeholders2_8E,@object
	.size		_ZN34_INTERNAL_2b5de3c1_4_k_cu_e7dd509a6thrust24THRUST_300001_SM_1000_NS12placeholders2_8E,(_ZN34_INTERNAL_2b5de3c1_4_k_cu_e7dd509a4cuda3std3__436_GLOBAL__N__2b5de3c1_4_k_cu_e7dd509a6ignoreE - _ZN34_INTERNAL_2b5de3c1_4_k_cu_e7dd509a6thrust24THRUST_300001_SM_1000_NS12placeholders2_8E)
_ZN34_INTERNAL_2b5de3c1_4_k_cu_e7dd509a6thrust24THRUST_300001_SM_1000_NS12placeholders2_8E:
	.zero		1
	.type		_ZN34_INTERNAL_2b5de3c1_4_k_cu_e7dd509a4cuda3std3__436_GLOBAL__N__2b5de3c1_4_k_cu_e7dd509a6ignoreE,@object
	.size		_ZN34_INTERNAL_2b5de3c1_4_k_cu_e7dd509a4cuda3std3__436_GLOBAL__N__2b5de3c1_4_k_cu_e7dd509a6ignoreE,(_ZN34_INTERNAL_2b5de3c1_4_k_cu_e7dd509a4cuda3std6ranges3__45__cpo4dataE - _ZN34_INTERNAL_2b5de3c1_4_k_cu_e7dd509a4cuda3std3__436_GLOBAL__N__2b5de3c1_4_k_cu_e7dd509a6ignoreE)
_ZN34_INTERNAL_2b5de3c1_4_k_cu_e7dd509a4cuda3std3__436_GLOBAL__N__2b5de3c1_4_k_cu_e7dd509a6ignoreE:
	.zero		1
	.type		_ZN34_INTERNAL_2b5de3c1_4_k_cu_e7dd509a4cuda3std6ranges3__45__cpo4dataE,@object
	.size		_ZN34_INTERNAL_2b5de3c1_4_k_cu_e7dd509a4cuda3std6ranges3__45__cpo4dataE,(_ZN34_INTERNAL_2b5de3c1_4_k_cu_e7dd509a6thrust24THRUST_300001_SM_1000_NS6system3cpp3parE - _ZN34_INTERNAL_2b5de3c1_4_k_cu_e7dd509a4cuda3std6ranges3__45__cpo4dataE)
_ZN34_INTERNAL_2b5de3c1_4_k_cu_e7dd509a4cuda3std6ranges3__45__cpo4dataE:
	.zero		1
	.type		_ZN34_INTERNAL_2b5de3c1_4_k_cu_e7dd509a6thrust24THRUST_300001_SM_1000_NS6system3cpp3parE,@object
	.size		_ZN34_INTERNAL_2b5de3c1_4_k_cu_e7dd509a6thrust24THRUST_300001_SM_1000_NS6system3cpp3parE,(_ZN34_INTERNAL_2b5de3c1_4_k_cu_e7dd509a4cuda3std3__45__cpo5beginE - _ZN34_INTERNAL_2b5de3c1_4_k_cu_e7dd509a6thrust24THRUST_300001_SM_1000_NS6system3cpp3parE)
_ZN34_INTERNAL_2b5de3c1_4_k_cu_e7dd509a6thrust24THRUST_300001_SM_1000_NS6system3cpp3parE:
	.zero		1
	.type		_ZN34_INTERNAL_2b5de3c1_4_k_cu_e7dd509a4cuda3std3__45__cpo5beginE,@object
	.size		_ZN34_INTERNAL_2b5de3c1_4_k_cu_e7dd509a4cuda3std3__45__cpo5beginE,(_ZN34_INTERNAL_2b5de3c1_4_k_cu_e7dd509a4cuda3std6ranges3__45__cpo5beginE - _ZN34_INTERNAL_2b5de3c1_4_k_cu_e7dd509a4cuda3std3__45__cpo5beginE)
_ZN34_INTERNAL_2b5de3c1_4_k_cu_e7dd509a4cuda3std3__45__cpo5beginE:
	.zero		1
	.type		_ZN34_INTERNAL_2b5de3c1_4_k_cu_e7dd509a4cuda3std6ranges3__45__cpo5beginE,@object
	.size		_ZN34_INTERNAL_2b5de3c1_4_k_cu_e7dd509a4cuda3std6ranges3__45__cpo5beginE,(_ZN34_INTERNAL_2b5de3c1_4_k_cu_e7dd509a6thrust24THRUST_300001_SM_1000_NS6deviceE - _ZN34_INTERNAL_2b5de3c1_4_k_cu_e7dd509a4cuda3std6ranges3__45__cpo5beginE)
_ZN34_INTERNAL_2b5de3c1_4_k_cu_e7dd509a4cuda3std6ranges3__45__cpo5beginE:
	.zero		1
	.type		_ZN34_INTERNAL_2b5de3c1_4_k_cu_e7dd509a6thrust24THRUST_300001_SM_1000_NS6deviceE,@object
	.size		_ZN34_INTERNAL_2b5de3c1_4_k_cu_e7dd509a6thrust24THRUST_300001_SM_1000_NS6deviceE,(_ZN34_INTERNAL_2b5de3c1_4_k_cu_e7dd509a4cuda3std3__47nulloptE - _ZN34_INTERNAL_2b5de3c1_4_k_cu_e7dd509a6thrust24THRUST_300001_SM_1000_NS6deviceE)
_ZN34_INTERNAL_2b5de3c1_4_k_cu_e7dd509a6thrust24THRUST_300001_SM_1000_NS6deviceE:
	.zero		1
	.type		_ZN34_INTERNAL_2b5de3c1_4_k_cu_e7dd509a4cuda3std3__47nulloptE,@object
	.size		_ZN34_INTERNAL_2b5de3c1_4_k_cu_e7dd509a4cuda3std3__47nulloptE,(_ZN34_INTERNAL_2b5de3c1_4_k_cu_e7dd509a4cuda3std6ranges3__45__cpo8distanceE - _ZN34_INTERNAL_2b5de3c1_4_k_cu_e7dd509a4cuda3std3__47nulloptE)
_ZN34_INTERNAL_2b5de3c1_4_k_cu_e7dd509a4cuda3std3__47nulloptE:
	.zero		1
	.type		_ZN34_INTERNAL_2b5de3c1_4_k_cu_e7dd509a4cuda3std6ranges3__45__cpo8distanceE,@object
	.size		_ZN34_INTERNAL_2b5de3c1_4_k_cu_e7dd509a4cuda3std6ranges3__45__cpo8distanceE,(_ZN34_INTERNAL_2b5de3c1_4_k_cu_e7dd509a6thrust24THRUST_300001_SM_1000_NS12placeholders2_4E - _ZN34_INTERNAL_2b5de3c1_4_k_cu_e7dd509a4cuda3std6ranges3__45__cpo8distanceE)
_ZN34_INTERNAL_2b5de3c1_4_k_cu_e7dd509a4cuda3std6ranges3__45__cpo8distanceE:
	.zero		1
	.type		_ZN34_INTERNAL_2b5de3c1_4_k_cu_e7dd509a6thrust24THRUST_300001_SM_1000_NS12placeholders2_4E,@object
	.size		_ZN34_INTERNAL_2b5de3c1_4_k_cu_e7dd509a6thrust24THRUST_300001_SM_1000_NS12placeholders2_4E,(_ZN34_INTERNAL_2b5de3c1_4_k_cu_e7dd509a4cuda3std3__45__cpo6rbeginE - _ZN34_INTERNAL_2b5de3c1_4_k_cu_e7dd509a6thrust24THRUST_300001_SM_1000_NS12placeholders2_4E)
_ZN34_INTERNAL_2b5de3c1_4_k_cu_e7dd509a6thrust24THRUST_300001_SM_1000_NS12placeholders2_4E:
	.zero		1
	.type		_ZN34_INTERNAL_2b5de3c1_4_k_cu_e7dd509a4cuda3std3__45__cpo6rbeginE,@object
	.size		_ZN34_INTERNAL_2b5de3c1_4_k_cu_e7dd509a4cuda3std3__45__cpo6rbeginE,(_ZN34_INTERNAL_2b5de3c1_4_k_cu_e7dd509a4cuda3std6ranges3__45__cpo7advanceE - _ZN34_INTERNAL_2b5de3c1_4_k_cu_e7dd509a4cuda3std3__45__cpo6rbeginE)
_ZN34_INTERNAL_2b5de3c1_4_k_cu_e7dd509a4cuda3std3__45__cpo6rbeginE:
	.zero		1
	.type		_ZN34_INTERNAL_2b5de3c1_4_k_cu_e7dd509a4cuda3std6ranges3__45__cpo7advanceE,@object
	.size		_ZN34_INTERNAL_2b5de3c1_4_k_cu_e7dd509a4cuda3std6ranges3__45__cpo7advanceE,(_ZN34_INTERNAL_2b5de3c1_4_k_cu_e7dd509a6thrust24THRUST_300001_SM_1000_NS12placeholders3_10E - _ZN34_INTERNAL_2b5de3c1_4_k_cu_e7dd509a4cuda3std6ranges3__45__cpo7advanceE)
_ZN34_INTERNAL_2b5de3c1_4_k_cu_e7dd509a4cuda3std6ranges3__45__cpo7advanceE:
	.zero		1
	.type		_ZN34_INTERNAL_2b5de3c1_4_k_cu_e7dd509a6thrust24THRUST_300001_SM_1000_NS12placeholders3_10E,@object
	.size		_ZN34_INTERNAL_2b5de3c1_4_k_cu_e7dd509a6thrust24THRUST_300001_SM_1000_NS12placeholders3_10E,(_ZN34_INTERNAL_2b5de3c1_4_k_cu_e7dd509a4cuda3std3__48in_placeE - _ZN34_INTERNAL_2b5de3c1_4_k_cu_e7dd509a6thrust24THRUST_300001_SM_1000_NS12placeholders3_10E)
_ZN34_INTERNAL_2b5de3c1_4_k_cu_e7dd509a6thrust24THRUST_300001_SM_1000_NS12placeholders3_10E:
	.zero		1
	.type		_ZN34_INTERNAL_2b5de3c1_4_k_cu_e7dd509a4cuda3std3__48in_placeE,@object
	.size		_ZN34_INTERNAL_2b5de3c1_4_k_cu_e7dd509a4cuda3std3__48in_placeE,(_ZN34_INTERNAL_2b5de3c1_4_k_cu_e7dd509a4cuda3std6ranges3__45__cpo4sizeE - _ZN34_INTERNAL_2b5de3c1_4_k_cu_e7dd509a4cuda3std3__48in_placeE)
_ZN34_INTERNAL_2b5de3c1_4_k_cu_e7dd509a4cuda3std3__48in_placeE:
	.zero		1
	.type		_ZN34_INTERNAL_2b5de3c1_4_k_cu_e7dd509a4cuda3std6ranges3__45__cpo4sizeE,@object
	.size		_ZN34_INTERNAL_2b5de3c1_4_k_cu_e7dd509a4cuda3std6ranges3__45__cpo4sizeE,(_ZN34_INTERNAL_2b5de3c1_4_k_cu_e7dd509a6thrust24THRUST_300001_SM_1000_NS12placeholders2_2E - _ZN34_INTERNAL_2b5de3c1_4_k_cu_e7dd509a4cuda3std6ranges3__45__cpo4sizeE)
_ZN34_INTERNAL_2b5de3c1_4_k_cu_e7dd509a4cuda3std6ranges3__45__cpo4sizeE:
	.zero		1
	.type		_ZN34_INTERNAL_2b5de3c1_4_k_cu_e7dd509a6thrust24THRUST_300001_SM_1000_NS12placeholders2_2E,@object
	.size		_ZN34_INTERNAL_2b5de3c1_4_k_cu_e7dd509a6thrust24THRUST_300001_SM_1000_NS12placeholders2_2E,(_ZN34_INTERNAL_2b5de3c1_4_k_cu_e7dd509a4cuda3std3__45__cpo6cbeginE - _ZN34_INTERNAL_2b5de3c1_4_k_cu_e7dd509a6thrust24THRUST_300001_SM_1000_NS12placeholders2_2E)
_ZN34_INTERNAL_2b5de3c1_4_k_cu_e7dd509a6thrust24THRUST_300001_SM_1000_NS12placeholders2_2E:
	.zero		1
	.type		_ZN34_INTERNAL_2b5de3c1_4_k_cu_e7dd509a4cuda3std3__45__cpo6cbeginE,@object
	.size		_ZN34_INTERNAL_2b5de3c1_4_k_cu_e7dd509a4cuda3std3__45__cpo6cbeginE,(_ZN34_INTERNAL_2b5de3c1_4_k_cu_e7dd509a4cuda3std6ranges3__45__cpo6cbeginE - _ZN34_INTERNAL_2b5de3c1_4_k_cu_e7dd509a4cuda3std3__45__cpo6cbeginE)
_ZN34_INTERNAL_2b5de3c1_4_k_cu_e7dd509a4cuda3std3__45__cpo6cbeginE:
	.zero		1
	.type		_ZN34_INTERNAL_2b5de3c1_4_k_cu_e7dd509a4cuda3std6ranges3__45__cpo6cbeginE,@object
	.size		_ZN34_INTERNAL_2b5de3c1_4_k_cu_e7dd509a4cuda3std6ranges3__45__cpo6cbeginE,(_ZN34_INTERNAL_2b5de3c1_4_k_cu_e7dd509a6thrust24THRUST_300001_SM_1000_NS12placeholders2_6E - _ZN34_INTERNAL_2b5de3c1_4_k_cu_e7dd509a4cuda3std6ranges3__45__cpo6cbeginE)
_ZN34_INTERNAL_2b5de3c1_4_k_cu_e7dd509a4cuda3std6ranges3__45__cpo6cbeginE:
	.zero		1
	.type		_ZN34_INTERNAL_2b5de3c1_4_k_cu_e7dd509a6thrust24THRUST_300001_SM_1000_NS12placeholders2_6E,@object
	.size		_ZN34_INTERNAL_2b5de3c1_4_k_cu_e7dd509a6thrust24THRUST_300001_SM_1000_NS12placeholders2_6E,(_ZN34_INTERNAL_2b5de3c1_4_k_cu_e7dd509a4cuda3std3__45__cpo7crbeginE - _ZN34_INTERNAL_2b5de3c1_4_k_cu_e7dd509a6thrust24THRUST_300001_SM_1000_NS12placeholders2_6E)
_ZN34_INTERNAL_2b5de3c1_4_k_cu_e7dd509a6thrust24THRUST_300001_SM_1000_NS12placeholders2_6E:
	.zero		1
	.type		_ZN34_INTERNAL_2b5de3c1_4_k_cu_e7dd509a4cuda3std3__45__cpo7crbeginE,@object
	.size		_ZN34_INTERNAL_2b5de3c1_4_k_cu_e7dd509a4cuda3std3__45__cpo7crbeginE,(_ZN34_INTERNAL_2b5de3c1_4_k_cu_e7dd509a4cuda3std6ranges3__45__cpo4nextE - _ZN34_INTERNAL_2b5de3c1_4_k_cu_e7dd509a4cuda3std3__45__cpo7crbeginE)
_ZN34_INTERNAL_2b5de3c1_4_k_cu_e7dd509a4cuda3std3__45__cpo7crbeginE:
	.zero		1
	.type		_ZN34_INTERNAL_2b5de3c1_4_k_cu_e7dd509a4cuda3std6ranges3__45__cpo4nextE,@object
	.size		_ZN34_INTERNAL_2b5de3c1_4_k_cu_e7dd509a4cuda3std6ranges3__45__cpo4nextE,(_ZN34_INTERNAL_2b5de3c1_4_k_cu_e7dd509a4cuda3std6ranges3__45__cpo4swapE - _ZN34_INTERNAL_2b5de3c1_4_k_cu_e7dd509a4cuda3std6ranges3__45__cpo4nextE)
_ZN34_INTERNAL_2b5de3c1_4_k_cu_e7dd509a4cuda3std6ranges3__45__cpo4nextE:
	.zero		1
	.type		_ZN34_INTERNAL_2b5de3c1_4_k_cu_e7dd509a4cuda3std6ranges3__45__cpo4swapE,@object
	.size		_ZN34_INTERNAL_2b5de3c1_4_k_cu_e7dd509a4cuda3std6ranges3__45__cpo4swapE,(_ZN34_INTERNAL_2b5de3c1_4_k_cu_e7dd509a6thrust24THRUST_300001_SM_1000_NS8cuda_cub10par_nosyncE - _ZN34_INTERNAL_2b5de3c1_4_k_cu_e7dd509a4cuda3std6ranges3__45__cpo4swapE)
_ZN34_INTERNAL_2b5de3c1_4_k_cu_e7dd509a4cuda3std6ranges3__45__cpo4swapE:
	.zero		1
	.type		_ZN34_INTERNAL_2b5de3c1_4_k_cu_e7dd509a6thrust24THRUST_300001_SM_1000_NS8cuda_cub10par_nosyncE,@object
	.size		_ZN34_INTERNAL_2b5de3c1_4_k_cu_e7dd509a6thrust24THRUST_300001_SM_1000_NS8cuda_cub10par_nosyncE,(_ZN34_INTERNAL_2b5de3c1_4_k_cu_e7dd509a6thrust24THRUST_300001_SM_1000_NS3seqE - _ZN34_INTERNAL_2b5de3c1_4_k_cu_e7dd509a6thrust24THRUST_300001_SM_1000_NS8cuda_cub10par_nosyncE)
_ZN34_INTERNAL_2b5de3c1_4_k_cu_e7dd509a6thrust24THRUST_300001_SM_1000_NS8cuda_cub10par_nosyncE:
	.zero		1
	.type		_ZN34_INTERNAL_2b5de3c1_4_k_cu_e7dd509a6thrust24THRUST_300001_SM_1000_NS3seqE,@object
	.size		_ZN34_INTERNAL_2b5de3c1_4_k_cu_e7dd509a6thrust24THRUST_300001_SM_1000_NS3seqE,(_ZN34_INTERNAL_2b5de3c1_4_k_cu_e7dd509a4cuda3std3__420unreachable_sentinelE - _ZN34_INTERNAL_2b5de3c1_4_k_cu_e7dd509a6thrust24THRUST_300001_SM_1000_NS3seqE)
_ZN34_INTERNAL_2b5de3c1_4_k_cu_e7dd509a6thrust24THRUST_300001_SM_1000_NS3seqE:
	.zero		1
	.type		_ZN34_INTERNAL_2b5de3c1_4_k_cu_e7dd509a4cuda3std3__420unreachable_sentinelE,@object
	.size		_ZN34_INTERNAL_2b5de3c1_4_k_cu_e7dd509a4cuda3std3__420unreachable_sentinelE,(_ZN34_INTERNAL_2b5de3c1_4_k_cu_e7dd509a4cuda3std6ranges3__45__cpo5ssizeE - _ZN34_INTERNAL_2b5de3c1_4_k_cu_e7dd509a4cuda3std3__420unreachable_sentinelE)
_ZN34_INTERNAL_2b5de3c1_4_k_cu_e7dd509a4cuda3std3__420unreachable_sentinelE:
	.zero		1
	.type		_ZN34_INTERNAL_2b5de3c1_4_k_cu_e7dd509a4cuda3std6ranges3__45__cpo5ssizeE,@object
	.size		_ZN34_INTERNAL_2b5de3c1_4_k_cu_e7dd509a4cuda3std6ranges3__45__cpo5ssizeE,(_ZN34_INTERNAL_2b5de3c1_4_k_cu_e7dd509a6thrust24THRUST_300001_SM_1000_NS12placeholders2_3E - _ZN34_INTERNAL_2b5de3c1_4_k_cu_e7dd509a4cuda3std6ranges3__45__cpo5ssizeE)
_ZN34_INTERNAL_2b5de3c1_4_k_cu_e7dd509a4cuda3std6ranges3__45__cpo5ssizeE:
	.zero		1
	.type		_ZN34_INTERNAL_2b5de3c1_4_k_cu_e7dd509a6thrust24THRUST_300001_SM_1000_NS12placeholders2_3E,@object
	.size		_ZN34_INTERNAL_2b5de3c1_4_k_cu_e7dd509a6thrust24THRUST_300001_SM_1000_NS12placeholders2_3E,(_ZN34_INTERNAL_2b5de3c1_4_k_cu_e7dd509a4cuda3std3__45__cpo4cendE - _ZN34_INTERNAL_2b5de3c1_4_k_cu_e7dd509a6thrust24THRUST_300001_SM_1000_NS12placeholders2_3E)
_ZN34_INTERNAL_2b5de3c1_4_k_cu_e7dd509a6thrust24THRUST_300001_SM_1000_NS12placeholders2_3E:
	.zero		1
	.type		_ZN34_INTERNAL_2b5de3c1_4_k_cu_e7dd509a4cuda3std3__45__cpo4cendE,@object
	.size		_ZN34_INTERNAL_2b5de3c1_4_k_cu_e7dd509a4cuda3std3__45__cpo4cendE,(_ZN34_INTERNAL_2b5de3c1_4_k_cu_e7dd509a4cuda3std6ranges3__45__cpo4cendE - _ZN34_INTERNAL_2b5de3c1_4_k_cu_e7dd509a4cuda3std3__45__cpo4cendE)
_ZN34_INTERNAL_2b5de3c1_4_k_cu_e7dd509a4cuda3std3__45__cpo4cendE:
	.zero		1
	.type		_ZN34_INTERNAL_2b5de3c1_4_k_cu_e7dd509a4cuda3std6ranges3__45__cpo4cendE,@object
	.size		_ZN34_INTERNAL_2b5de3c1_4_k_cu_e7dd509a4cuda3std6ranges3__45__cpo4cendE,(_ZN34_INTERNAL_2b5de3c1_4_k_cu_e7dd509a6thrust24THRUST_300001_SM_1000_NS12placeholders2_7E - _ZN34_INTERNAL_2b5de3c1_4_k_cu_e7dd509a4cuda3std6ranges3__45__cpo4cendE)
_ZN34_INTERNAL_2b5de3c1_4_k_cu_e7dd509a4cuda3std6ranges3__45__cpo4cendE:
	.zero		1
	.type		_ZN34_INTERNAL_2b5de3c1_4_k_cu_e7dd509a6thrust24THRUST_300001_SM_1000_NS12placeholders2_7E,@object
	.size		_ZN34_INTERNAL_2b5de3c1_4_k_cu_e7dd509a6thrust24THRUST_300001_SM_1000_NS12placeholders2_7E,(_ZN34_INTERNAL_2b5de3c1_4_k_cu_e7dd509a4cuda3std3__45__cpo5crendE - _ZN34_INTERNAL_2b5de3c1_4_k_cu_e7dd509a6thrust24THRUST_300001_SM_1000_NS12placeholders2_7E)
_ZN34_INTERNAL_2b5de3c1_4_k_cu_e7dd509a6thrust24THRUST_300001_SM_1000_NS12placeholders2_7E:
	.zero		1
	.type		_ZN34_INTERNAL_2b5de3c1_4_k_cu_e7dd509a4cuda3std3__45__cpo5crendE,@object
	.size		_ZN34_INTERNAL_2b5de3c1_4_k_cu_e7dd509a4cuda3std3__45__cpo5crendE,(_ZN34_INTERNAL_2b5de3c1_4_k_cu_e7dd509a4cuda3std6ranges3__45__cpo4prevE - _ZN34_INTERNAL_2b5de3c1_4_k_cu_e7dd509a4cuda3std3__45__cpo5crendE)
_ZN34_INTERNAL_2b5de3c1_4_k_cu_e7dd509a4cuda3std3__45__cpo5crendE:
	.zero		1
	.type		_ZN34_INTERNAL_2b5de3c1_4_k_cu_e7dd509a4cuda3std6ranges3__45__cpo4prevE,@object
	.size		_ZN34_INTERNAL_2b5de3c1_4_k_cu_e7dd509a4cuda3std6ranges3__45__cpo4prevE,(_ZN34_INTERNAL_2b5de3c1_4_k_cu_e7dd509a4cuda3std6ranges3__45__cpo9iter_moveE - _ZN34_INTERNAL_2b5de3c1_4_k_cu_e7dd509a4cuda3std6ranges3__45__cpo4prevE)
_ZN34_INTERNAL_2b5de3c1_4_k_cu_e7dd509a4cuda3std6ranges3__45__cpo4prevE:
	.zero		1
	.type		_ZN34_INTERNAL_2b5de3c1_4_k_cu_e7dd509a4cuda3std6ranges3__45__cpo9iter_moveE,@object
	.size		_ZN34_INTERNAL_2b5de3c1_4_k_cu_e7dd509a4cuda3std6ranges3__45__cpo9iter_moveE,(_ZN34_INTERNAL_2b5de3c1_4_k_cu_e7dd509a6thrust24THRUST_300001_SM_1000_NS6system6detail10sequential3seqE - _ZN34_INTERNAL_2b5de3c1_4_k_cu_e7dd509a4cuda3std6ranges3__45__cpo9iter_moveE)
_ZN34_INTERNAL_2b5de3c1_4_k_cu_e7dd509a4cuda3std6ranges3__45__cpo9iter_moveE:
	.zero		1
	.type		_ZN34_INTERNAL_2b5de3c1_4_k_cu_e7dd509a6thrust24THRUST_300001_SM_1000_NS6system6detail10sequential3seqE,@object
	.size		_ZN34_INTERNAL_2b5de3c1_4_k_cu_e7dd509a6thrust24THRUST_300001_SM_1000_NS6system6detail10sequential3seqE,(_ZN34_INTERNAL_2b5de3c1_4_k_cu_e7dd509a6thrust24THRUST_300001_SM_1000_NS12placeholders2_9E - _ZN34_INTERNAL_2b5de3c1_4_k_cu_e7dd509a6thrust24THRUST_300001_SM_1000_NS6system6detail10sequential3seqE)
_ZN34_INTERNAL_2b5de3c1_4_k_cu_e7dd509a6thrust24THRUST_300001_SM_1000_NS6system6detail10sequential3seqE:
	.zero		1
	.type		_ZN34_INTERNAL_2b5de3c1_4_k_cu_e7dd509a6thrust24THRUST_300001_SM_1000_NS12placeholders2_9E,@object
	.size		_ZN34_INTERNAL_2b5de3c1_4_k_cu_e7dd509a6thrust24THRUST_300001_SM_1000_NS12placeholders2_9E,(_ZN34_INTERNAL_2b5de3c1_4_k_cu_e7dd509a4cuda3std3__419piecewise_constructE - _ZN34_INTERNAL_2b5de3c1_4_k_cu_e7dd509a6thrust24THRUST_300001_SM_1000_NS12placeholders2_9E)
_ZN34_INTERNAL_2b5de3c1_4_k_cu_e7dd509a6thrust24THRUST_300001_SM_1000_NS12placeholders2_9E:
	.zero		1
	.type		_ZN34_INTERNAL_2b5de3c1_4_k_cu_e7dd509a4cuda3std3__419piecewise_constructE,@object
	.size		_ZN34_INTERNAL_2b5de3c1_4_k_cu_e7dd509a4cuda3std3__419piecewise_constructE,(_ZN34_INTERNAL_2b5de3c1_4_k_cu_e7dd509a4cuda3std6ranges3__45__cpo5cdataE - _ZN34_INTERNAL_2b5de3c1_4_k_cu_e7dd509a4cuda3std3__419piecewise_constructE)
_ZN34_INTERNAL_2b5de3c1_4_k_cu_e7dd509a4cuda3std3__419piecewise_constructE:
	.zero		1
	.type		_ZN34_INTERNAL_2b5de3c1_4_k_cu_e7dd509a4cuda3std6ranges3__45__cpo5cdataE,@object
	.size		_ZN34_INTERNAL_2b5de3c1_4_k_cu_e7dd509a4cuda3std6ranges3__45__cpo5cdataE,(_ZN34_INTERNAL_2b5de3c1_4_k_cu_e7dd509a6thrust24THRUST_300001_SM_1000_NS12placeholders2_1E - _ZN34_INTERNAL_2b5de3c1_4_k_cu_e7dd509a4cuda3std6ranges3__45__cpo5cdataE)
_ZN34_INTERNAL_2b5de3c1_4_k_cu_e7dd509a4cuda3std6ranges3__45__cpo5cdataE:
	.zero		1
	.type		_ZN34_INTERNAL_2b5de3c1_4_k_cu_e7dd509a6thrust24THRUST_300001_SM_1000_NS12placeholders2_1E,@object
	.size		_ZN34_INTERNAL_2b5de3c1_4_k_cu_e7dd509a6thrust24THRUST_300001_SM_1000_NS12placeholders2_1E,(_ZN34_INTERNAL_2b5de3c1_4_k_cu_e7dd509a4cuda3std3__45__cpo3endE - _ZN34_INTERNAL_2b5de3c1_4_k_cu_e7dd509a6thrust24THRUST_300001_SM_1000_NS12placeholders2_1E)
_ZN34_INTERNAL_2b5de3c1_4_k_cu_e7dd509a6thrust24THRUST_300001_SM_1000_NS12placeholders2_1E:
	.zero		1
	.type		_ZN34_INTERNAL_2b5de3c1_4_k_cu_e7dd509a4cuda3std3__45__cpo3endE,@object
	.size		_ZN34_INTERNAL_2b5de3c1_4_k_cu_e7dd509a4cuda3std3__45__cpo3endE,(_ZN34_INTERNAL_2b5de3c1_4_k_cu_e7dd509a4cuda3std6ranges3__45__cpo3endE - _ZN34_INTERNAL_2b5de3c1_4_k_cu_e7dd509a4cuda3std3__45__cpo3endE)
_ZN34_INTERNAL_2b5de3c1_4_k_cu_e7dd509a4cuda3std3__45__cpo3endE:
	.zero		1
	.type		_ZN34_INTERNAL_2b5de3c1_4_k_cu_e7dd509a4cuda3std6ranges3__45__cpo3endE,@object
	.size		_ZN34_INTERNAL_2b5de3c1_4_k_cu_e7dd509a4cuda3std6ranges3__45__cpo3endE,(_ZN34_INTERNAL_2b5de3c1_4_k_cu_e7dd509a6thrust24THRUST_300001_SM_1000_NS12placeholders2_5E - _ZN34_INTERNAL_2b5de3c1_4_k_cu_e7dd509a4cuda3std6ranges3__45__cpo3endE)
_ZN34_INTERNAL_2b5de3c1_4_k_cu_e7dd509a4cuda3std6ranges3__45__cpo3endE:
	.zero		1
	.type		_ZN34_INTERNAL_2b5de3c1_4_k_cu_e7dd509a6thrust24THRUST_300001_SM_1000_NS12placeholders2_5E,@object
	.size		_ZN34_INTERNAL_2b5de3c1_4_k_cu_e7dd509a6thrust24THRUST_300001_SM_1000_NS12placeholders2_5E,(_ZN34_INTERNAL_2b5de3c1_4_k_cu_e7dd509a4cuda3std3__45__cpo4rendE - _ZN34_INTERNAL_2b5de3c1_4_k_cu_e7dd509a6thrust24THRUST_300001_SM_1000_NS12placeholders2_5E)
_ZN34_INTERNAL_2b5de3c1_4_k_cu_e7dd509a6thrust24THRUST_300001_SM_1000_NS12placeholders2_5E:
	.zero		1
	.type		_ZN34_INTERNAL_2b5de3c1_4_k_cu_e7dd509a4cuda3std3__45__cpo4rendE,@object
	.size		_ZN34_INTERNAL_2b5de3c1_4_k_cu_e7dd509a4cuda3std3__45__cpo4rendE,(_ZN34_INTERNAL_2b5de3c1_4_k_cu_e7dd509a4cuda3std6ranges3__45__cpo9iter_swapE - _ZN34_INTERNAL_2b5de3c1_4_k_cu_e7dd509a4cuda3std3__45__cpo4rendE)
_ZN34_INTERNAL_2b5de3c1_4_k_cu_e7dd509a4cuda3std3__45__cpo4rendE:
	.zero		1
	.type		_ZN34_INTERNAL_2b5de3c1_4_k_cu_e7dd509a4cuda3std6ranges3__45__cpo9iter_swapE,@object
	.size		_ZN34_INTERNAL_2b5de3c1_4_k_cu_e7dd509a4cuda3std6ranges3__45__cpo9iter_swapE,(_ZN34_INTERNAL_2b5de3c1_4_k_cu_e7dd509a4cuda3std3__48unexpectE - _ZN34_INTERNAL_2b5de3c1_4_k_cu_e7dd509a4cuda3std6ranges3__45__cpo9iter_swapE)
_ZN34_INTERNAL_2b5de3c1_4_k_cu_e7dd509a4cuda3std6ranges3__45__cpo9iter_swapE:
	.zero		1
	.type		_ZN34_INTERNAL_2b5de3c1_4_k_cu_e7dd509a4cuda3std3__48unexpectE,@object
	.size		_ZN34_INTERNAL_2b5de3c1_4_k_cu_e7dd509a4cuda3std3__48unexpectE,(_ZN34_INTERNAL_2b5de3c1_4_k_cu_e7dd509a6thrust24THRUST_300001_SM_1000_NS8cuda_cub3parE - _ZN34_INTERNAL_2b5de3c1_4_k_cu_e7dd509a4cuda3std3__48unexpectE)
_ZN34_INTERNAL_2b5de3c1_4_k_cu_e7dd509a4cuda3std3__48unexpectE:
	.zero		1
	.type		_ZN34_INTERNAL_2b5de3c1_4_k_cu_e7dd509a6thrust24THRUST_300001_SM_1000_NS8cuda_cub3parE,@object
	.size		_ZN34_INTERNAL_2b5de3c1_4_k_cu_e7dd509a6thrust24THRUST_300001_SM_1000_NS8cuda_cub3parE,(.L_29 - _ZN34_INTERNAL_2b5de3c1_4_k_cu_e7dd509a6thrust24THRUST_300001_SM_1000_NS8cuda_cub3parE)
_ZN34_INTERNAL_2b5de3c1_4_k_cu_e7dd509a6thrust24THRUST_300001_SM_1000_NS8cuda_cub3parE:
	.zero		1
.L_29:


//--------------------- .nv.shared._ZN6thrust24THRUST_300001_SM_1000_NS8cuda_cub4core6detail13_kernel_agentINS1_8__reduce11ReduceAgentIPN4cuda3std3__45tupleIJtlEEESC_SB_lNS1_9__extrema9arg_min_fItlNS9_4lessItEEEEEEJSC_SC_iSH_EEEvDpT0_ --------------------------
	.section	.nv.shared._ZN6thrust24THRUST_300001_SM_1000_NS8cuda_cub4core6detail13_kernel_agentINS1_8__reduce11ReduceAgentIPN4cuda3std3__45tupleIJtlEEESC_SB_lNS1_9__extrema9arg_min_fItlNS9_4lessItEEEEEEJSC_SC_iSH_EEEvDpT0_,"aw",@nobits
	.sectionflags	@""
	.align	16
	.zero		1024


//--------------------- .nv.shared._ZN6thrust24THRUST_300001_SM_1000_NS8cuda_cub4core6detail13_kernel_agentINS1_8__reduce10DrainAgentIlEEJN3cub18CUB_300001_SM_10009GridQueueIyEElEEEvDpT0_ --------------------------
	.section	.nv.shared._ZN6thrust24THRUST_300001_SM_1000_NS8cuda_cub4core6detail13_kernel_agentINS1_8__reduce10DrainAgentIlEEJN3cub18CUB_300001_SM_10009GridQueueIyEElEEEvDpT0_,"aw",@nobits
	.sectionflags	@""
	.align	16
	.zero		1024


//--------------------- .nv.shared._ZN6thrust24THRUST_300001_SM_1000_NS8cuda_cub4core6detail13_kernel_agentINS1_8__reduce11ReduceAgentINS0_12zip_iteratorIN4cuda3std3__45tupleIJPtNS0_17counting_iteratorIlNS0_11use_defaultESE_SE_EEEEEEEPNSB_IJtlEEESI_lNS1_9__extrema9arg_min_fItlNSA_4lessItEEEEEEJSH_SJ_lN3cub18CUB_300001_SM_100013GridEvenShareIlEENSR_9GridQueueIyEESO_EEEvDpT0_ --------------------------
	.section	.nv.shared._ZN6thrust24THRUST_300001_SM_1000_NS8cuda_cub4core6detail13_kernel_agentINS1_8__reduce11ReduceAgentINS0_12zip_iteratorIN4cuda3std3__45tupleIJPtNS0_17counting_iteratorIlNS0_11use_defaultESE_SE_EEEEEEEPNSB_IJtlEEESI_lNS1_9__extrema9arg_min_fItlNSA_4lessItEEEEEEJSH_SJ_lN3cub18CUB_300001_SM_100013GridEvenShareIlEENSR_9GridQueueIyEESO_EEEvDpT0_,"aw",@nobits
	.sectionflags	@""
	.align	16
	.zero		1024


//--------------------- .nv.shared._ZN6thrust24THRUST_300001_SM_1000_NS8cuda_cub4core6detail13_kernel_agentINS1_8__reduce11ReduceAgentINS0_12zip_iteratorIN4cuda3std3__45tupleIJPtNS0_17counting_iteratorIlNS0_11use_defaultESE_SE_EEEEEEEPNSB_IJtlEEESI_lNS1_9__extrema9arg_min_fItlNSA_4lessItEEEEEEJSH_SJ_lSO_EEEvDpT0_ --------------------------
	.section	.nv.shared._ZN6thrust24THRUST_300001_SM_1000_NS8cuda_cub4core6detail13_kernel_agentINS1_8__reduce11ReduceAgentINS0_12zip_iteratorIN4cuda3std3__45tupleIJPtNS0_17counting_iteratorIlNS0_11use_defaultESE_SE_EEEEEEEPNSB_IJtlEEESI_lNS1_9__extrema9arg_min_fItlNSA_4lessItEEEEEEJSH_SJ_lSO_EEEvDpT0_,"aw",@nobits
	.sectionflags	@""
	.align	16
	.zero		1024


//--------------------- .nv.shared._ZN6thrust24THRUST_300001_SM_1000_NS8cuda_cub4core6detail13_kernel_agentINS1_8__reduce11ReduceAgentIPN4cuda3std3__45tupleIJtlEEESC_SB_iNS1_9__extrema9arg_min_fItlNS9_4lessItEEEEEEJSC_SC_iSH_EEEvDpT0_ --------------------------
	.section	.nv.shared._ZN6thrust24THRUST_300001_SM_1000_NS8cuda_cub4core6detail13_kernel_agentINS1_8__reduce11ReduceAgentIPN4cuda3std3__45tupleIJtlEEESC_SB_iNS1_9__extrema9arg_min_fItlNS9_4lessItEEEEEEJSC_SC_iSH_EEEvDpT0_,"aw",@nobits
	.sectionflags	@""
	.align	16
	.zero		1024


//--------------------- .nv.shared._ZN6thrust24THRUST_300001_SM_1000_NS8cuda_cub4core6detail13_kernel_agentINS1_8__reduce10DrainAgentIiEEJN3cub18CUB_300001_SM_10009GridQueueIjEEiEEEvDpT0_ --------------------------
	.section	.nv.shared._ZN6thrust24THRUST_300001_SM_1000_NS8cuda_cub4core6detail13_kernel_agentINS1_8__reduce10DrainAgentIiEEJN3cub18CUB_300001_SM_10009GridQueueIjEEiEEEvDpT0_,"aw",@nobits
	.sectionflags	@""
	.align	16
	.zero		1024


//--------------------- .nv.shared._ZN6thrust24THRUST_300001_SM_1000_NS8cuda_cub4core6detail13_kernel_agentINS1_8__reduce11ReduceAgentINS0_12zip_iteratorIN4cuda3std3__45tupleIJPtNS0_17counting_iteratorIlNS0_11use_defaultESE_SE_EEEEEEEPNSB_IJtlEEESI_iNS1_9__extrema9arg_min_fItlNSA_4lessItEEEEEEJSH_SJ_iN3cub18CUB_300001_SM_100013GridEvenShareIiEENSR_9GridQueueIjEESO_EEEvDpT0_ --------------------------
	.section	.nv.shared._ZN6thrust24THRUST_300001_SM_1000_NS8cuda_cub4core6detail13_kernel_agentINS1_8__reduce11ReduceAgentINS0_12zip_iteratorIN4cuda3std3__45tupleIJPtNS0_17counting_iteratorIlNS0_11use_defaultESE_SE_EEEEEEEPNSB_IJtlEEESI_iNS1_9__extrema9arg_min_fItlNSA_4lessItEEEEEEJSH_SJ_iN3cub18CUB_300001_SM_100013GridEvenShareIiEENSR_9GridQueueIjEESO_EEEvDpT0_,"aw",@nobits
	.sectionflags	@""
	.align	16
	.zero		1024


//--------------------- .nv.shared._ZN6thrust24THRUST_300001_SM_1000_NS8cuda_cub4core6detail13_kernel_agentINS1_8__reduce11ReduceAgentINS0_12zip_iteratorIN4cuda3std3__45tupleIJPtNS0_17counting_iteratorIlNS0_11use_defaultESE_SE_EEEEEEEPNSB_IJtlEEESI_iNS1_9__extrema9arg_min_fItlNSA_4lessItEEEEEEJSH_SJ_iSO_EEEvDpT0_ --------------------------
	.section	.nv.shared._ZN6thrust24THRUST_300001_SM_1000_NS8cuda_cub4core6detail13_kernel_agentINS1_8__reduce11ReduceAgentINS0_12zip_iteratorIN4cuda3std3__45tupleIJPtNS0_17counting_iteratorIlNS0_11use_defaultESE_SE_EEEEEEEPNSB_IJtlEEESI_iNS1_9__extrema9arg_min_fItlNSA_4lessItEEEEEEJSH_SJ_iSO_EEEvDpT0_,"aw",@nobits
	.sectionflags	@""
	.align	16
	.zero		1024


//--------------------- .nv.shared._Z6kernelPt    --------------------------
	.section	.nv.shared._Z6kernelPt,"aw",@nobits
	.sectionflags	@""
	.align	16
.nv.shared._Z6kernelPt:
	.zero		1040


//--------------------- .nv.constant0._ZN3cub18CUB_300001_SM_10006detail11EmptyKernelIvEEvv --------------------------
	.section	.nv.constant0._ZN3cub18CUB_300001_SM_10006detail11EmptyKernelIvEEvv,"a",@progbits
	.sectionflags	@""
	.align	4
.nv.constant0._ZN3cub18CUB_300001_SM_10006detail11EmptyKernelIvEEvv:
	.zero		896


//--------------------- .nv.constant0._ZN6thrust24THRUST_300001_SM_1000_NS8cuda_cub4core6detail13_kernel_agentINS1_8__reduce11ReduceAgentIPN4cuda3std3__45tupleIJtlEEESC_SB_lNS1_9__extrema9arg_min_fItlNS9_4lessItEEEEEEJSC_SC_iSH_EEEvDpT0_ --------------------------
	.section	.nv.constant0._ZN6thrust24THRUST_300001_SM_1000_NS8cuda_cub4core6detail13_kernel_agentINS1_8__reduce11ReduceAgentIPN4cuda3std3__45tupleIJtlEEESC_SB_lNS1_9__extrema9arg_min_fItlNS9_4lessItEEEEEEJSC_SC_iSH_EEEvDpT0_,"a",@progbits
	.sectionflags	@""
	.align	4
.nv.constant0._ZN6thrust24THRUST_300001_SM_1000_NS8cuda_cub4core6detail13_kernel_agentINS1_8__reduce11ReduceAgentIPN4cuda3std3__45tupleIJtlEEESC_SB_lNS1_9__extrema9arg_min_fItlNS9_4lessItEEEEEEJSC_SC_iSH_EEEvDpT0_:
	.zero		917


//--------------------- .nv.constant0._ZN6thrust24THRUST_300001_SM_1000_NS8cuda_cub4core6detail13_kernel_agentINS1_8__reduce10DrainAgentIlEEJN3cub18CUB_300001_SM_10009GridQueueIyEElEEEvDpT0_ --------------------------
	.section	.nv.constant0._ZN6thrust24THRUST_300001_SM_1000_NS8cuda_cub4core6detail13_kernel_agentINS1_8__reduce10DrainAgentIlEEJN3cub18CUB_300001_SM_10009GridQueueIyEElEEEvDpT0_,"a",@progbits
	.sectionflags	@""
	.align	4
.nv.constant0._ZN6thrust24THRUST_300001_SM_1000_NS8cuda_cub4core6detail13_kernel_agentINS1_8__reduce10DrainAgentIlEEJN3cub18CUB_300001_SM_10009GridQueueIyEElEEEvDpT0_:
	.zero		912


//--------------------- .nv.constant0._ZN6thrust24THRUST_300001_SM_1000_NS8cuda_cub4core6detail13_kernel_agentINS1_8__reduce11ReduceAgentINS0_12zip_iteratorIN4cuda3std3__45tupleIJPtNS0_17counting_iteratorIlNS0_11use_defaultESE_SE_EEEEEEEPNSB_IJtlEEESI_lNS1_9__extrema9arg_min_fItlNSA_4lessItEEEEEEJSH_SJ_lN3cub18CUB_300001_SM_100013GridEvenShareIlEENSR_9GridQueueIyEESO_EEEvDpT0_ --------------------------
	.section	.nv.constant0._ZN6thrust24THRUST_300001_SM_1000_NS8cuda_cub4core6detail13_kernel_agentINS1_8__reduce11ReduceAgentINS0_12zip_iteratorIN4cuda3std3__45tupleIJPtNS0_17counting_iteratorIlNS0_11use_defaultESE_SE_EEEEEEEPNSB_IJtlEEESI_lNS1_9__extrema9arg_min_fItlNSA_4lessItEEEEEEJSH_SJ_lN3cub18CUB_300001_SM_100013GridEvenShareIlEENSR_9GridQueueIyEESO_EEEvDpT0_,"a",@progbits
	.sectionflags	@""
	.align	4
.nv.constant0._ZN6thrust24THRUST_300001_SM_1000_NS8cuda_cub4core6detail13_kernel_agentINS1_8__reduce11ReduceAgentINS0_12zip_iteratorIN4cuda3std3__45tupleIJPtNS0_17counting_iteratorIlNS0_11use_defaultESE_SE_EEEEEEEPNSB_IJtlEEESI_lNS1_9__extrema9arg_min_fItlNSA_4lessItEEEEEEJSH_SJ_lN3cub18CUB_300001_SM_100013GridEvenShareIlEENSR_9GridQueueIyEESO_EEEvDpT0_:
	.zero		1009


//--------------------- .nv.constant0._ZN6thrust24THRUST_300001_SM_1000_NS8cuda_cub4core6detail13_kernel_agentINS1_8__reduce11ReduceAgentINS0_12zip_iteratorIN4cuda3std3__45tupleIJPtNS0_17counting_iteratorIlNS0_11use_defaultESE_SE_EEEEEEEPNSB_IJtlEEESI_lNS1_9__extrema9arg_min_fItlNSA_4lessItEEEEEEJSH_SJ_lSO_EEEvDpT0_ --------------------------
	.section	.nv.constant0._ZN6thrust24THRUST_300001_SM_1000_NS8cuda_cub4core6detail13_kernel_agentINS1_8__reduce11ReduceAgentINS0_12zip_iteratorIN4cuda3std3__45tupleIJPtNS0_17counting_iteratorIlNS0_11use_defaultESE_SE_EEEEEEEPNSB_IJtlEEESI_lNS1_9__extrema9arg_min_fItlNSA_4lessItEEEEEEJSH_SJ_lSO_EEEvDpT0_,"a",@progbits
	.sectionflags	@""
	.align	4
.nv.constant0._ZN6thrust24THRUST_300001_SM_1000_NS8cuda_cub4core6detail13_kernel_agentINS1_8__reduce11ReduceAgentINS0_12zip_iteratorIN4cuda3std3__45tupleIJPtNS0_17counting_iteratorIlNS0_11use_defaultESE_SE_EEEEEEEPNSB_IJtlEEESI_lNS1_9__extrema9arg_min_fItlNSA_4lessItEEEEEEJSH_SJ_lSO_EEEvDpT0_:
	.zero		929


//--------------------- .nv.constant0._ZN6thrust24THRUST_300001_SM_1000_NS8cuda_cub4core6detail13_kernel_agentINS1_8__reduce11ReduceAgentIPN4cuda3std3__45tupleIJtlEEESC_SB_iNS1_9__extrema9arg_min_fItlNS9_4lessItEEEEEEJSC_SC_iSH_EEEvDpT0_ --------------------------
	.section	.nv.constant0._ZN6thrust24THRUST_300001_SM_1000_NS8cuda_cub4core6detail13_kernel_agentINS1_8__reduce11ReduceAgentIPN4cuda3std3__45tupleIJtlEEESC_SB_iNS1_9__extrema9arg_min_fItlNS9_4lessItEEEEEEJSC_SC_iSH_EEEvDpT0_,"a",@progbits
	.sectionflags	@""
	.align	4
.nv.constant0._ZN6thrust24THRUST_300001_SM_1000_NS8cuda_cub4core6detail13_kernel_agentINS1_8__reduce11ReduceAgentIPN4cuda3std3__45tupleIJtlEEESC_SB_iNS1_9__extrema9arg_min_fItlNS9_4lessItEEEEEEJSC_SC_iSH_EEEvDpT0_:
	.zero		917


//--------------------- .nv.constant0._ZN6thrust24THRUST_300001_SM_1000_NS8cuda_cub4core6detail13_kernel_agentINS1_8__reduce10DrainAgentIiEEJN3cub18CUB_300001_SM_10009GridQueueIjEEiEEEvDpT0_ --------------------------
	.section	.nv.constant0._ZN6thrust24THRUST_300001_SM_1000_NS8cuda_cub4core6detail13_kernel_agentINS1_8__reduce10DrainAgentIiEEJN3cub18CUB_300001_SM_10009GridQueueIjEEiEEEvDpT0_,"a",@progbits
	.sectionflags	@""
	.align	4
.nv.constant0._ZN6thrust24THRUST_300001_SM_1000_NS8cuda_cub4core6detail13_kernel_agentINS1_8__reduce10DrainAgentIiEEJN3cub18CUB_300001_SM_10009GridQueueIjEEiEEEvDpT0_:
	.zero		908


//--------------------- .nv.constant0._ZN6thrust24THRUST_300001_SM_1000_NS8cuda_cub4core6detail13_kernel_agentINS1_8__reduce11ReduceAgentINS0_12zip_iteratorIN4cuda3std3__45tupleIJPtNS0_17counting_iteratorIlNS0_11use_defaultESE_SE_EEEEEEEPNSB_IJtlEEESI_iNS1_9__extrema9arg_min_fItlNSA_4lessItEEEEEEJSH_SJ_iN3cub18CUB_300001_SM_100013GridEvenShareIiEENSR_9GridQueueIjEESO_EEEvDpT0_ --------------------------
	.section	.nv.constant0._ZN6thrust24THRUST_300001_SM_1000_NS8cuda_cub4core6detail13_kernel_agentINS1_8__reduce11ReduceAgentINS0_12zip_iteratorIN4cuda3std3__45tupleIJPtNS0_17counting_iteratorIlNS0_11use_defaultESE_SE_EEEEEEEPNSB_IJtlEEESI_iNS1_9__extrema9arg_min_fItlNSA_4lessItEEEEEEJSH_SJ_iN3cub18CUB_300001_SM_100013GridEvenShareIiEENSR_9GridQueueIjEESO_EEEvDpT0_,"a",@progbits
	.sectionflags	@""
	.align	4
.nv.constant0._ZN6thrust24THRUST_300001_SM_1000_NS8cuda_cub4core6detail13_kernel_agentINS1_8__reduce11ReduceAgentINS0_12zip_iteratorIN4cuda3std3__45tupleIJPtNS0_17counting_iteratorIlNS0_11use_defaultESE_SE_EEEEEEEPNSB_IJtlEEESI_iNS1_9__extrema9arg_min_fItlNSA_4lessItEEEEEEJSH_SJ_iN3cub18CUB_300001_SM_100013GridEvenShareIiEENSR_9GridQueueIjEESO_EEEvDpT0_:
	.zero		977


//--------------------- .nv.constant0._ZN6thrust24THRUST_300001_SM_1000_NS8cuda_cub4core6detail13_kernel_agentINS1_8__reduce11ReduceAgentINS0_12zip_iteratorIN4cuda3std3__45tupleIJPtNS0_17counting_iteratorIlNS0_11use_defaultESE_SE_EEEEEEEPNSB_IJtlEEESI_iNS1_9__extrema9arg_min_fItlNSA_4lessItEEEEEEJSH_SJ_iSO_EEEvDpT0_ --------------------------
	.section	.nv.constant0._ZN6thrust24THRUST_300001_SM_1000_NS8cuda_cub4core6detail13_kernel_agentINS1_8__reduce11ReduceAgentINS0_12zip_iteratorIN4cuda3std3__45tupleIJPtNS0_17counting_iteratorIlNS0_11use_defaultESE_SE_EEEEEEEPNSB_IJtlEEESI_iNS1_9__extrema9arg_min_fItlNSA_4lessItEEEEEEJSH_SJ_iSO_EEEvDpT0_,"a",@progbits
	.sectionflags	@""
	.align	4
.nv.constant0._ZN6thrust24THRUST_300001_SM_1000_NS8cuda_cub4core6detail13_kernel_agentINS1_8__reduce11ReduceAgentINS0_12zip_iteratorIN4cuda3std3__45tupleIJPtNS0_17counting_iteratorIlNS0_11use_defaultESE_SE_EEEEEEEPNSB_IJtlEEESI_iNS1_9__extrema9arg_min_fItlNSA_4lessItEEEEEEJSH_SJ_iSO_EEEvDpT0_:
	.zero		925


//--------------------- .nv.constant0._Z6kernelPt --------------------------
	.section	.nv.constant0._Z6kernelPt,"a",@progbits
	.sectionflags	@""
	.align	4
.nv.constant0._Z6kernelPt:
	.zero		904


//--------------------- SYMBOLS --------------------------

	.type		.nv.reservedSmem.offset0,@object
	.size		.nv.reservedSmem.offset0,0x4
	.type		.nv.reservedSmem.cap,@object
	.size		.nv.reservedSmem.cap,0x4
